	.target	sm_80

	.elftype	@"ET_EXEC"


//--------------------- .note.nv.tkinfo           --------------------------
	.section	.note.nv.tkinfo,"",@"SHT_NOTE"
	.sectionflags	@"SHF_NOTE_NV_TKINFO"
	.tkinfo
        /*0018*/ 	.word	0x00000002
        /*0030*/ 	.string	""
        /*0030*/ 	.string	"ptxas"
        /*0030*/ 	.string	"Cuda compilation tools, release 13.0, V13.0.88"
        /*0030*/ 	.string	"Build cuda_13.0.r13.0/compiler.36424714_0"
        /*0030*/ 	.string	"-arch sm_80 -m 64 "



//--------------------- .note.nv.cuinfo           --------------------------
	.section	.note.nv.cuinfo,"",@"SHT_NOTE"
	.sectionflags	@"SHF_NOTE_NV_CUINFO"
        /*0018*/ 	.short	0x0002
        /*001a*/ 	.short	0x0050
        /*001c*/ 	.short	0x0082
	.zero		2


//--------------------- .nv.info                  --------------------------
	.section	.nv.info,"",@"SHT_CUDA_INFO"
	.align	4


	//----- nvinfo : EIATTR_REGCOUNT
	.align		4
        /*0000*/ 	.byte	0x04, 0x2f
        /*0002*/ 	.short	(.L_41 - .L_40)
	.align		4
.L_40:
        /*0004*/ 	.word	index@(_Z35group_norm_nhwc_fwd_one_pass_kernelI11Fp32IOFp16WLi512ELi64ELi512EEv26Group_norm_nhwc_fwd_params)
        /*0008*/ 	.word	0x00000080


	//----- nvinfo : EIATTR_FRAME_SIZE
	.align		4
.L_41:
        /*000c*/ 	.byte	0x04, 0x11
        /*000e*/ 	.short	(.L_43 - .L_42)
	.align		4
.L_42:
        /*0010*/ 	.word	index@(_Z35group_norm_nhwc_fwd_one_pass_kernelI11Fp32IOFp16WLi512ELi64ELi512EEv26Group_norm_nhwc_fwd_params)
        /*0014*/ 	.word	0x00000000


	//----- nvinfo : EIATTR_REGCOUNT
	.align		4
.L_43:
        /*0018*/ 	.byte	0x04, 0x2f
        /*001a*/ 	.short	(.L_45 - .L_44)
	.align		4
.L_44:
        /*001c*/ 	.word	index@(_Z35group_norm_nhwc_fwd_one_pass_kernelI11Fp32IOFp16WLi256ELi64ELi512EEv26Group_norm_nhwc_fwd_params)
        /*0020*/ 	.word	0x00000065


	//----- nvinfo : EIATTR_FRAME_SIZE
	.align		4
.L_45:
        /*0024*/ 	.byte	0x04, 0x11
        /*0026*/ 	.short	(.L_47 - .L_46)
	.align		4
.L_46:
        /*0028*/ 	.word	index@(_Z35group_norm_nhwc_fwd_one_pass_kernelI11Fp32IOFp16WLi256ELi64ELi512EEv26Group_norm_nhwc_fwd_params)
        /*002c*/ 	.word	0x00000000


	//----- nvinfo : EIATTR_REGCOUNT
	.align		4
.L_47:
        /*0030*/ 	.byte	0x04, 0x2f
        /*0032*/ 	.short	(.L_49 - .L_48)
	.align		4
.L_48:
        /*0034*/ 	.word	index@(_Z35group_norm_nhwc_fwd_one_pass_kernelI11Fp32IOFp16WLi128ELi64ELi512EEv26Group_norm_nhwc_fwd_params)
        /*0038*/ 	.word	0x0000003f


	//----- nvinfo : EIATTR_FRAME_SIZE
	.align		4
.L_49:
        /*003c*/ 	.byte	0x04, 0x11
        /*003e*/ 	.short	(.L_51 - .L_50)
	.align		4
.L_50:
        /*0040*/ 	.word	index@(_Z35group_norm_nhwc_fwd_one_pass_kernelI11Fp32IOFp16WLi128ELi64ELi512EEv26Group_norm_nhwc_fwd_params)
        /*0044*/ 	.word	0x00000000


	//----- nvinfo : EIATTR_REGCOUNT
	.align		4
.L_51:
        /*0048*/ 	.byte	0x04, 0x2f
        /*004a*/ 	.short	(.L_53 - .L_52)
	.align		4
.L_52:
        /*004c*/ 	.word	index@(_Z35group_norm_nhwc_fwd_one_pass_kernelI11Fp32IOFp16WLi64ELi64ELi512EEv26Group_norm_nhwc_fwd_params)
        /*0050*/ 	.word	0x00000020


	//----- nvinfo : EIATTR_FRAME_SIZE
	.align		4
.L_53:
        /*0054*/ 	.byte	0x04, 0x11
        /*0056*/ 	.short	(.L_55 - .L_54)
	.align		4
.L_54:
        /*0058*/ 	.word	index@(_Z35group_norm_nhwc_fwd_one_pass_kernelI11Fp32IOFp16WLi64ELi64ELi512EEv26Group_norm_nhwc_fwd_params)
        /*005c*/ 	.word	0x00000000


	//----- nvinfo : EIATTR_REGCOUNT
	.align		4
.L_55:
        /*0060*/ 	.byte	0x04, 0x2f
        /*0062*/ 	.short	(.L_57 - .L_56)
	.align		4
.L_56:
        /*0064*/ 	.word	index@(_Z35group_norm_nhwc_fwd_one_pass_kernelI11Fp32IOBf16WLi512ELi64ELi512EEv26Group_norm_nhwc_fwd_params)
        /*0068*/ 	.word	0x00000080


	//----- nvinfo : EIATTR_FRAME_SIZE
	.align		4
.L_57:
        /*006c*/ 	.byte	0x04, 0x11
        /*006e*/ 	.short	(.L_59 - .L_58)
	.align		4
.L_58:
        /*0070*/ 	.word	index@(_Z35group_norm_nhwc_fwd_one_pass_kernelI11Fp32IOBf16WLi512ELi64ELi512EEv26Group_norm_nhwc_fwd_params)
        /*0074*/ 	.word	0x00000000


	//----- nvinfo : EIATTR_REGCOUNT
	.align		4
.L_59:
        /*0078*/ 	.byte	0x04, 0x2f
        /*007a*/ 	.short	(.L_61 - .L_60)
	.align		4
.L_60:
        /*007c*/ 	.word	index@(_Z35group_norm_nhwc_fwd_one_pass_kernelI11Fp32IOBf16WLi256ELi64ELi512EEv26Group_norm_nhwc_fwd_params)
        /*0080*/ 	.word	0x00000065


	//----- nvinfo : EIATTR_FRAME_SIZE
	.align		4
.L_61:
        /*0084*/ 	.byte	0x04, 0x11
        /*0086*/ 	.short	(.L_63 - .L_62)
	.align		4
.L_62:
        /*0088*/ 	.word	index@(_Z35group_norm_nhwc_fwd_one_pass_kernelI11Fp32IOBf16WLi256ELi64ELi512EEv26Group_norm_nhwc_fwd_params)
        /*008c*/ 	.word	0x00000000


	//----- nvinfo : EIATTR_REGCOUNT
	.align		4
.L_63:
        /*0090*/ 	.byte	0x04, 0x2f
        /*0092*/ 	.short	(.L_65 - .L_64)
	.align		4
.L_64:
        /*0094*/ 	.word	index@(_Z35group_norm_nhwc_fwd_one_pass_kernelI11Fp32IOBf16WLi128ELi64ELi512EEv26Group_norm_nhwc_fwd_params)
        /*0098*/ 	.word	0x0000003f


	//----- nvinfo : EIATTR_FRAME_SIZE
	.align		4
.L_65:
        /*009c*/ 	.byte	0x04, 0x11
        /*009e*/ 	.short	(.L_67 - .L_66)
	.align		4
.L_66:
        /*00a0*/ 	.word	index@(_Z35group_norm_nhwc_fwd_one_pass_kernelI11Fp32IOBf16WLi128ELi64ELi512EEv26Group_norm_nhwc_fwd_params)
        /*00a4*/ 	.word	0x00000000


	//----- nvinfo : EIATTR_REGCOUNT
	.align		4
.L_67:
        /*00a8*/ 	.byte	0x04, 0x2f
        /*00aa*/ 	.short	(.L_69 - .L_68)
	.align		4
.L_68:
        /*00ac*/ 	.word	index@(_Z35group_norm_nhwc_fwd_one_pass_kernelI11Fp32IOBf16WLi64ELi64ELi512EEv26Group_norm_nhwc_fwd_params)
        /*00b0*/ 	.word	0x00000020


	//----- nvinfo : EIATTR_FRAME_SIZE
	.align		4
.L_69:
        /*00b4*/ 	.byte	0x04, 0x11
        /*00b6*/ 	.short	(.L_71 - .L_70)
	.align		4
.L_70:
        /*00b8*/ 	.word	index@(_Z35group_norm_nhwc_fwd_one_pass_kernelI11Fp32IOBf16WLi64ELi64ELi512EEv26Group_norm_nhwc_fwd_params)
        /*00bc*/ 	.word	0x00000000


	//----- nvinfo : EIATTR_REGCOUNT
	.align		4
.L_71:
        /*00c0*/ 	.byte	0x04, 0x2f
        /*00c2*/ 	.short	(.L_73 - .L_72)
	.align		4
.L_72:
        /*00c4*/ 	.word	index@(_Z35group_norm_nhwc_fwd_one_pass_kernelI11Fp32IOFp32WLi512ELi64ELi512EEv26Group_norm_nhwc_fwd_params)
        /*00c8*/ 	.word	0x00000080


	//----- nvinfo : EIATTR_FRAME_SIZE
	.align		4
.L_73:
        /*00cc*/ 	.byte	0x04, 0x11
        /*00ce*/ 	.short	(.L_75 - .L_74)
	.align		4
.L_74:
        /*00d0*/ 	.word	index@(_Z35group_norm_nhwc_fwd_one_pass_kernelI11Fp32IOFp32WLi512ELi64ELi512EEv26Group_norm_nhwc_fwd_params)
        /*00d4*/ 	.word	0x00000000


	//----- nvinfo : EIATTR_REGCOUNT
	.align		4
.L_75:
        /*00d8*/ 	.byte	0x04, 0x2f
        /*00da*/ 	.short	(.L_77 - .L_76)
	.align		4
.L_76:
        /*00dc*/ 	.word	index@(_Z35group_norm_nhwc_fwd_one_pass_kernelI11Fp32IOFp32WLi256ELi64ELi512EEv26Group_norm_nhwc_fwd_params)
        /*00e0*/ 	.word	0x00000065


	//----- nvinfo : EIATTR_FRAME_SIZE
	.align		4
.L_77:
        /*00e4*/ 	.byte	0x04, 0x11
        /*00e6*/ 	.short	(.L_79 - .L_78)
	.align		4
.L_78:
        /*00e8*/ 	.word	index@(_Z35group_norm_nhwc_fwd_one_pass_kernelI11Fp32IOFp32WLi256ELi64ELi512EEv26Group_norm_nhwc_fwd_params)
        /*00ec*/ 	.word	0x00000000


	//----- nvinfo : EIATTR_REGCOUNT
	.align		4
.L_79:
        /*00f0*/ 	.byte	0x04, 0x2f
        /*00f2*/ 	.short	(.L_81 - .L_80)
	.align		4
.L_80:
        /*00f4*/ 	.word	index@(_Z35group_norm_nhwc_fwd_one_pass_kernelI11Fp32IOFp32WLi128ELi64ELi512EEv26Group_norm_nhwc_fwd_params)
        /*00f8*/ 	.word	0x0000003e


	//----- nvinfo : EIATTR_FRAME_SIZE
	.align		4
.L_81:
        /*00fc*/ 	.byte	0x04, 0x11
        /*00fe*/ 	.short	(.L_83 - .L_82)
	.align		4
.L_82:
        /*0100*/ 	.word	index@(_Z35group_norm_nhwc_fwd_one_pass_kernelI11Fp32IOFp32WLi128ELi64ELi512EEv26Group_norm_nhwc_fwd_params)
        /*0104*/ 	.word	0x00000000


	//----- nvinfo : EIATTR_REGCOUNT
	.align		4
.L_83:
        /*0108*/ 	.byte	0x04, 0x2f
        /*010a*/ 	.short	(.L_85 - .L_84)
	.align		4
.L_84:
        /*010c*/ 	.word	index@(_Z35group_norm_nhwc_fwd_one_pass_kernelI11Fp32IOFp32WLi64ELi64ELi512EEv26Group_norm_nhwc_fwd_params)
        /*0110*/ 	.word	0x00000020


	//----- nvinfo : EIATTR_FRAME_SIZE
	.align		4
.L_85:
        /*0114*/ 	.byte	0x04, 0x11
        /*0116*/ 	.short	(.L_87 - .L_86)
	.align		4
.L_86:
        /*0118*/ 	.word	index@(_Z35group_norm_nhwc_fwd_one_pass_kernelI11Fp32IOFp32WLi64ELi64ELi512EEv26Group_norm_nhwc_fwd_params)
        /*011c*/ 	.word	0x00000000


	//----- nvinfo : EIATTR_REGCOUNT
	.align		4
.L_87:
        /*0120*/ 	.byte	0x04, 0x2f
        /*0122*/ 	.short	(.L_89 - .L_88)
	.align		4
.L_88:
        /*0124*/ 	.word	index@(_Z35group_norm_nhwc_fwd_one_pass_kernelI11Fp16IOFp16WLi512ELi64ELi512EEv26Group_norm_nhwc_fwd_params)
        /*0128*/ 	.word	0x00000080


	//----- nvinfo : EIATTR_FRAME_SIZE
	.align		4
.L_89:
        /*012c*/ 	.byte	0x04, 0x11
        /*012e*/ 	.short	(.L_91 - .L_90)
	.align		4
.L_90:
        /*0130*/ 	.word	index@(_Z35group_norm_nhwc_fwd_one_pass_kernelI11Fp16IOFp16WLi512ELi64ELi512EEv26Group_norm_nhwc_fwd_params)
        /*0134*/ 	.word	0x00000018


	//----- nvinfo : EIATTR_REGCOUNT
	.align		4
.L_91:
        /*0138*/ 	.byte	0x04, 0x2f
        /*013a*/ 	.short	(.L_93 - .L_92)
	.align		4
.L_92:
        /*013c*/ 	.word	index@(_Z35group_norm_nhwc_fwd_one_pass_kernelI11Fp16IOFp16WLi256ELi64ELi512EEv26Group_norm_nhwc_fwd_params)
        /*0140*/ 	.word	0x00000054


	//----- nvinfo : EIATTR_FRAME_SIZE
	.align		4
.L_93:
        /*0144*/ 	.byte	0x04, 0x11
        /*0146*/ 	.short	(.L_95 - .L_94)
	.align		4
.L_94:
        /*0148*/ 	.word	index@(_Z35group_norm_nhwc_fwd_one_pass_kernelI11Fp16IOFp16WLi256ELi64ELi512EEv26Group_norm_nhwc_fwd_params)
        /*014c*/ 	.word	0x00000000


	//----- nvinfo : EIATTR_REGCOUNT
	.align		4
.L_95:
        /*0150*/ 	.byte	0x04, 0x2f
        /*0152*/ 	.short	(.L_97 - .L_96)
	.align		4
.L_96:
        /*0154*/ 	.word	index@(_Z35group_norm_nhwc_fwd_one_pass_kernelI11Fp16IOFp16WLi128ELi64ELi512EEv26Group_norm_nhwc_fwd_params)
        /*0158*/ 	.word	0x00000028


	//----- nvinfo : EIATTR_FRAME_SIZE
	.align		4
.L_97:
        /*015c*/ 	.byte	0x04, 0x11
        /*015e*/ 	.short	(.L_99 - .L_98)
	.align		4
.L_98:
        /*0160*/ 	.word	index@(_Z35group_norm_nhwc_fwd_one_pass_kernelI11Fp16IOFp16WLi128ELi64ELi512EEv26Group_norm_nhwc_fwd_params)
        /*0164*/ 	.word	0x00000000


	//----- nvinfo : EIATTR_REGCOUNT
	.align		4
.L_99:
        /*0168*/ 	.byte	0x04, 0x2f
        /*016a*/ 	.short	(.L_101 - .L_100)
	.align		4
.L_100:
        /*016c*/ 	.word	index@(_Z35group_norm_nhwc_fwd_one_pass_kernelI11Fp16IOFp16WLi64ELi64ELi512EEv26Group_norm_nhwc_fwd_params)
        /*0170*/ 	.word	0x00000020


	//----- nvinfo : EIATTR_FRAME_SIZE
	.align		4
.L_101:
        /*0174*/ 	.byte	0x04, 0x11
        /*0176*/ 	.short	(.L_103 - .L_102)
	.align		4
.L_102:
        /*0178*/ 	.word	index@(_Z35group_norm_nhwc_fwd_one_pass_kernelI11Fp16IOFp16WLi64ELi64ELi512EEv26Group_norm_nhwc_fwd_params)
        /*017c*/ 	.word	0x00000000


	//----- nvinfo : EIATTR_REGCOUNT
	.align		4
.L_103:
        /*0180*/ 	.byte	0x04, 0x2f
        /*0182*/ 	.short	(.L_105 - .L_104)
	.align		4
.L_104:
        /*0184*/ 	.word	index@(_Z35group_norm_nhwc_fwd_one_pass_kernelI11Fp16IOBf16WLi512ELi64ELi512EEv26Group_norm_nhwc_fwd_params)
        /*0188*/ 	.word	0x00000080


	//----- nvinfo : EIATTR_FRAME_SIZE
	.align		4
.L_105:
        /*018c*/ 	.byte	0x04, 0x11
        /*018e*/ 	.short	(.L_107 - .L_106)
	.align		4
.L_106:
        /*0190*/ 	.word	index@(_Z35group_norm_nhwc_fwd_one_pass_kernelI11Fp16IOBf16WLi512ELi64ELi512EEv26Group_norm_nhwc_fwd_params)
        /*0194*/ 	.word	0x00000018


	//----- nvinfo : EIATTR_REGCOUNT
	.align		4
.L_107:
        /*0198*/ 	.byte	0x04, 0x2f
        /*019a*/ 	.short	(.L_109 - .L_108)
	.align		4
.L_108:
        /*019c*/ 	.word	index@(_Z35group_norm_nhwc_fwd_one_pass_kernelI11Fp16IOBf16WLi256ELi64ELi512EEv26Group_norm_nhwc_fwd_params)
        /*01a0*/ 	.word	0x00000054


	//----- nvinfo : EIATTR_FRAME_SIZE
	.align		4
.L_109:
        /*01a4*/ 	.byte	0x04, 0x11
        /*01a6*/ 	.short	(.L_111 - .L_110)
	.align		4
.L_110:
        /*01a8*/ 	.word	index@(_Z35group_norm_nhwc_fwd_one_pass_kernelI11Fp16IOBf16WLi256ELi64ELi512EEv26Group_norm_nhwc_fwd_params)
        /*01ac*/ 	.word	0x00000000


	//----- nvinfo : EIATTR_REGCOUNT
	.align		4
.L_111:
        /*01b0*/ 	.byte	0x04, 0x2f
        /*01b2*/ 	.short	(.L_113 - .L_112)
	.align		4
.L_112:
        /*01b4*/ 	.word	index@(_Z35group_norm_nhwc_fwd_one_pass_kernelI11Fp16IOBf16WLi128ELi64ELi512EEv26Group_norm_nhwc_fwd_params)
        /*01b8*/ 	.word	0x00000028


	//----- nvinfo : EIATTR_FRAME_SIZE
	.align		4
.L_113:
        /*01bc*/ 	.byte	0x04, 0x11
        /*01be*/ 	.short	(.L_115 - .L_114)
	.align		4
.L_114:
        /*01c0*/ 	.word	index@(_Z35group_norm_nhwc_fwd_one_pass_kernelI11Fp16IOBf16WLi128ELi64ELi512EEv26Group_norm_nhwc_fwd_params)
        /*01c4*/ 	.word	0x00000000


	//----- nvinfo : EIATTR_REGCOUNT
	.align		4
.L_115:
        /*01c8*/ 	.byte	0x04, 0x2f
        /*01ca*/ 	.short	(.L_117 - .L_116)
	.align		4
.L_116:
        /*01cc*/ 	.word	index@(_Z35group_norm_nhwc_fwd_one_pass_kernelI11Fp16IOBf16WLi64ELi64ELi512EEv26Group_norm_nhwc_fwd_params)
        /*01d0*/ 	.word	0x00000020


	//----- nvinfo : EIATTR_FRAME_SIZE
	.align		4
.L_117:
        /*01d4*/ 	.byte	0x04, 0x11
        /*01d6*/ 	.short	(.L_119 - .L_118)
	.align		4
.L_118:
        /*01d8*/ 	.word	index@(_Z35group_norm_nhwc_fwd_one_pass_kernelI11Fp16IOBf16WLi64ELi64ELi512EEv26Group_norm_nhwc_fwd_params)
        /*01dc*/ 	.word	0x00000000


	//----- nvinfo : EIATTR_REGCOUNT
	.align		4
.L_119:
        /*01e0*/ 	.byte	0x04, 0x2f
        /*01e2*/ 	.short	(.L_121 - .L_120)
	.align		4
.L_120:
        /*01e4*/ 	.word	index@(_Z35group_norm_nhwc_fwd_one_pass_kernelI11Fp16IOFp32WLi512ELi64ELi512EEv26Group_norm_nhwc_fwd_params)
        /*01e8*/ 	.word	0x00000080


	//----- nvinfo : EIATTR_FRAME_SIZE
	.align		4
.L_121:
        /*01ec*/ 	.byte	0x04, 0x11
        /*01ee*/ 	.short	(.L_123 - .L_122)
	.align		4
.L_122:
        /*01f0*/ 	.word	index@(_Z35group_norm_nhwc_fwd_one_pass_kernelI11Fp16IOFp32WLi512ELi64ELi512EEv26Group_norm_nhwc_fwd_params)
        /*01f4*/ 	.word	0x00000018


	//----- nvinfo : EIATTR_REGCOUNT
	.align		4
.L_123:
        /*01f8*/ 	.byte	0x04, 0x2f
        /*01fa*/ 	.short	(.L_125 - .L_124)
	.align		4
.L_124:
        /*01fc*/ 	.word	index@(_Z35group_norm_nhwc_fwd_one_pass_kernelI11Fp16IOFp32WLi256ELi64ELi512EEv26Group_norm_nhwc_fwd_params)
        /*0200*/ 	.word	0x00000051


	//----- nvinfo : EIATTR_FRAME_SIZE
	.align		4
.L_125:
        /*0204*/ 	.byte	0x04, 0x11
        /*0206*/ 	.short	(.L_127 - .L_126)
	.align		4
.L_126:
        /*0208*/ 	.word	index@(_Z35group_norm_nhwc_fwd_one_pass_kernelI11Fp16IOFp32WLi256ELi64ELi512EEv26Group_norm_nhwc_fwd_params)
        /*020c*/ 	.word	0x00000000


	//----- nvinfo : EIATTR_REGCOUNT
	.align		4
.L_127:
        /*0210*/ 	.byte	0x04, 0x2f
        /*0212*/ 	.short	(.L_129 - .L_128)
	.align		4
.L_128:
        /*0214*/ 	.word	index@(_Z35group_norm_nhwc_fwd_one_pass_kernelI11Fp16IOFp32WLi128ELi64ELi512EEv26Group_norm_nhwc_fwd_params)
        /*0218*/ 	.word	0x0000003f


	//----- nvinfo : EIATTR_FRAME_SIZE
	.align		4
.L_129:
        /*021c*/ 	.byte	0x04, 0x11
        /*021e*/ 	.short	(.L_131 - .L_130)
	.align		4
.L_130:
        /*0220*/ 	.word	index@(_Z35group_norm_nhwc_fwd_one_pass_kernelI11Fp16IOFp32WLi128ELi64ELi512EEv26Group_norm_nhwc_fwd_params)
        /*0224*/ 	.word	0x00000000


	//----- nvinfo : EIATTR_REGCOUNT
	.align		4
.L_131:
        /*0228*/ 	.byte	0x04, 0x2f
        /*022a*/ 	.short	(.L_133 - .L_132)
	.align		4
.L_132:
        /*022c*/ 	.word	index@(_Z35group_norm_nhwc_fwd_one_pass_kernelI11Fp16IOFp32WLi64ELi64ELi512EEv26Group_norm_nhwc_fwd_params)
        /*0230*/ 	.word	0x00000020


	//----- nvinfo : EIATTR_FRAME_SIZE
	.align		4
.L_133:
        /*0234*/ 	.byte	0x04, 0x11
        /*0236*/ 	.short	(.L_135 - .L_134)
	.align		4
.L_134:
        /*0238*/ 	.word	index@(_Z35group_norm_nhwc_fwd_one_pass_kernelI11Fp16IOFp32WLi64ELi64ELi512EEv26Group_norm_nhwc_fwd_params)
        /*023c*/ 	.word	0x00000000


	//----- nvinfo : EIATTR_REGCOUNT
	.align		4
.L_135:
        /*0240*/ 	.byte	0x04, 0x2f
        /*0242*/ 	.short	(.L_137 - .L_136)
	.align		4
.L_136:
        /*0244*/ 	.word	index@(_Z35group_norm_nhwc_fwd_one_pass_kernelI11Bf16IOFp16WLi512ELi64ELi512EEv26Group_norm_nhwc_fwd_params)
        /*0248*/ 	.word	0x00000080


	//----- nvinfo : EIATTR_FRAME_SIZE
	.align		4
.L_137:
        /*024c*/ 	.byte	0x04, 0x11
        /*024e*/ 	.short	(.L_139 - .L_138)
	.align		4
.L_138:
        /*0250*/ 	.word	index@(_Z35group_norm_nhwc_fwd_one_pass_kernelI11Bf16IOFp16WLi512ELi64ELi512EEv26Group_norm_nhwc_fwd_params)
        /*0254*/ 	.word	0x00000018


	//----- nvinfo : EIATTR_REGCOUNT
	.align		4
.L_139:
        /*0258*/ 	.byte	0x04, 0x2f
        /*025a*/ 	.short	(.L_141 - .L_140)
	.align		4
.L_140:
        /*025c*/ 	.word	index@(_Z35group_norm_nhwc_fwd_one_pass_kernelI11Bf16IOFp16WLi256ELi64ELi512EEv26Group_norm_nhwc_fwd_params)
        /*0260*/ 	.word	0x00000052


	//----- nvinfo : EIATTR_FRAME_SIZE
	.align		4
.L_141:
        /*0264*/ 	.byte	0x04, 0x11
        /*0266*/ 	.short	(.L_143 - .L_142)
	.align		4
.L_142:
        /*0268*/ 	.word	index@(_Z35group_norm_nhwc_fwd_one_pass_kernelI11Bf16IOFp16WLi256ELi64ELi512EEv26Group_norm_nhwc_fwd_params)
        /*026c*/ 	.word	0x00000000


	//----- nvinfo : EIATTR_REGCOUNT
	.align		4
.L_143:
        /*0270*/ 	.byte	0x04, 0x2f
        /*0272*/ 	.short	(.L_145 - .L_144)
	.align		4
.L_144:
        /*0274*/ 	.word	index@(_Z35group_norm_nhwc_fwd_one_pass_kernelI11Bf16IOFp16WLi128ELi64ELi512EEv26Group_norm_nhwc_fwd_params)
        /*0278*/ 	.word	0x00000028


	//----- nvinfo : EIATTR_FRAME_SIZE
	.align		4
.L_145:
        /*027c*/ 	.byte	0x04, 0x11
        /*027e*/ 	.short	(.L_147 - .L_146)
	.align		4
.L_146:
        /*0280*/ 	.word	index@(_Z35group_norm_nhwc_fwd_one_pass_kernelI11Bf16IOFp16WLi128ELi64ELi512EEv26Group_norm_nhwc_fwd_params)
        /*0284*/ 	.word	0x00000000


	//----- nvinfo : EIATTR_REGCOUNT
	.align		4
.L_147:
        /*0288*/ 	.byte	0x04, 0x2f
        /*028a*/ 	.short	(.L_149 - .L_148)
	.align		4
.L_148:
        /*028c*/ 	.word	index@(_Z35group_norm_nhwc_fwd_one_pass_kernelI11Bf16IOFp16WLi64ELi64ELi512EEv26Group_norm_nhwc_fwd_params)
        /*0290*/ 	.word	0x00000020


	//----- nvinfo : EIATTR_FRAME_SIZE
	.align		4
.L_149:
        /*0294*/ 	.byte	0x04, 0x11
        /*0296*/ 	.short	(.L_151 - .L_150)
	.align		4
.L_150:
        /*0298*/ 	.word	index@(_Z35group_norm_nhwc_fwd_one_pass_kernelI11Bf16IOFp16WLi64ELi64ELi512EEv26Group_norm_nhwc_fwd_params)
        /*029c*/ 	.word	0x00000000


	//----- nvinfo : EIATTR_REGCOUNT
	.align		4
.L_151:
        /*02a0*/ 	.byte	0x04, 0x2f
        /*02a2*/ 	.short	(.L_153 - .L_152)
	.align		4
.L_152:
        /*02a4*/ 	.word	index@(_Z35group_norm_nhwc_fwd_one_pass_kernelI11Bf16IOBf16WLi512ELi64ELi512EEv26Group_norm_nhwc_fwd_params)
        /*02a8*/ 	.word	0x00000080


	//----- nvinfo : EIATTR_FRAME_SIZE
	.align		4
.L_153:
        /*02ac*/ 	.byte	0x04, 0x11
        /*02ae*/ 	.short	(.L_155 - .L_154)
	.align		4
.L_154:
        /*02b0*/ 	.word	index@(_Z35group_norm_nhwc_fwd_one_pass_kernelI11Bf16IOBf16WLi512ELi64ELi512EEv26Group_norm_nhwc_fwd_params)
        /*02b4*/ 	.word	0x00000018


	//----- nvinfo : EIATTR_REGCOUNT
	.align		4
.L_155:
        /*02b8*/ 	.byte	0x04, 0x2f
        /*02ba*/ 	.short	(.L_157 - .L_156)
	.align		4
.L_156:
        /*02bc*/ 	.word	index@(_Z35group_norm_nhwc_fwd_one_pass_kernelI11Bf16IOBf16WLi256ELi64ELi512EEv26Group_norm_nhwc_fwd_params)
        /*02c0*/ 	.word	0x00000052


	//----- nvinfo : EIATTR_FRAME_SIZE
	.align		4
.L_157:
        /*02c4*/ 	.byte	0x04, 0x11
        /*02c6*/ 	.short	(.L_159 - .L_158)
	.align		4
.L_158:
        /*02c8*/ 	.word	index@(_Z35group_norm_nhwc_fwd_one_pass_kernelI11Bf16IOBf16WLi256ELi64ELi512EEv26Group_norm_nhwc_fwd_params)
        /*02cc*/ 	.word	0x00000000


	//----- nvinfo : EIATTR_REGCOUNT
	.align		4
.L_159:
        /*02d0*/ 	.byte	0x04, 0x2f
        /*02d2*/ 	.short	(.L_161 - .L_160)
	.align		4
.L_160:
        /*02d4*/ 	.word	index@(_Z35group_norm_nhwc_fwd_one_pass_kernelI11Bf16IOBf16WLi128ELi64ELi512EEv26Group_norm_nhwc_fwd_params)
        /*02d8*/ 	.word	0x00000028


	//----- nvinfo : EIATTR_FRAME_SIZE
	.align		4
.L_161:
        /*02dc*/ 	.byte	0x04, 0x11
        /*02de*/ 	.short	(.L_163 - .L_162)
	.align		4
.L_162:
        /*02e0*/ 	.word	index@(_Z35group_norm_nhwc_fwd_one_pass_kernelI11Bf16IOBf16WLi128ELi64ELi512EEv26Group_norm_nhwc_fwd_params)
        /*02e4*/ 	.word	0x00000000


	//----- nvinfo : EIATTR_REGCOUNT
	.align		4
.L_163:
        /*02e8*/ 	.byte	0x04, 0x2f
        /*02ea*/ 	.short	(.L_165 - .L_164)
	.align		4
.L_164:
        /*02ec*/ 	.word	index@(_Z35group_norm_nhwc_fwd_one_pass_kernelI11Bf16IOBf16WLi64ELi64ELi512EEv26Group_norm_nhwc_fwd_params)
        /*02f0*/ 	.word	0x00000020


	//----- nvinfo : EIATTR_FRAME_SIZE
	.align		4
.L_165:
        /*02f4*/ 	.byte	0x04, 0x11
        /*02f6*/ 	.short	(.L_167 - .L_166)
	.align		4
.L_166:
        /*02f8*/ 	.word	index@(_Z35group_norm_nhwc_fwd_one_pass_kernelI11Bf16IOBf16WLi64ELi64ELi512EEv26Group_norm_nhwc_fwd_params)
        /*02fc*/ 	.word	0x00000000


	//----- nvinfo : EIATTR_REGCOUNT
	.align		4
.L_167:
        /*0300*/ 	.byte	0x04, 0x2f
        /*0302*/ 	.short	(.L_169 - .L_168)
	.align		4
.L_168:
        /*0304*/ 	.word	index@(_Z35group_norm_nhwc_fwd_one_pass_kernelI11Bf16IOFp32WLi512ELi64ELi512EEv26Group_norm_nhwc_fwd_params)
        /*0308*/ 	.word	0x00000080


	//----- nvinfo : EIATTR_FRAME_SIZE
	.align		4
.L_169:
        /*030c*/ 	.byte	0x04, 0x11
        /*030e*/ 	.short	(.L_171 - .L_170)
	.align		4
.L_170:
        /*0310*/ 	.word	index@(_Z35group_norm_nhwc_fwd_one_pass_kernelI11Bf16IOFp32WLi512ELi64ELi512EEv26Group_norm_nhwc_fwd_params)
        /*0314*/ 	.word	0x00000018


	//----- nvinfo : EIATTR_REGCOUNT
	.align		4
.L_171:
        /*0318*/ 	.byte	0x04, 0x2f
        /*031a*/ 	.short	(.L_173 - .L_172)
	.align		4
.L_172:
        /*031c*/ 	.word	index@(_Z35group_norm_nhwc_fwd_one_pass_kernelI11Bf16IOFp32WLi256ELi64ELi512EEv26Group_norm_nhwc_fwd_params)
        /*0320*/ 	.word	0x00000052


	//----- nvinfo : EIATTR_FRAME_SIZE
	.align		4
.L_173:
        /*0324*/ 	.byte	0x04, 0x11
        /*0326*/ 	.short	(.L_175 - .L_174)
	.align		4
.L_174:
        /*0328*/ 	.word	index@(_Z35group_norm_nhwc_fwd_one_pass_kernelI11Bf16IOFp32WLi256ELi64ELi512EEv26Group_norm_nhwc_fwd_params)
        /*032c*/ 	.word	0x00000000


	//----- nvinfo : EIATTR_REGCOUNT
	.align		4
.L_175:
        /*0330*/ 	.byte	0x04, 0x2f
        /*0332*/ 	.short	(.L_177 - .L_176)
	.align		4
.L_176:
        /*0334*/ 	.word	index@(_Z35group_norm_nhwc_fwd_one_pass_kernelI11Bf16IOFp32WLi128ELi64ELi512EEv26Group_norm_nhwc_fwd_params)
        /*0338*/ 	.word	0x0000003f


	//----- nvinfo : EIATTR_FRAME_SIZE
	.align		4
.L_177:
        /*033c*/ 	.byte	0x04, 0x11
        /*033e*/ 	.short	(.L_179 - .L_178)
	.align		4
.L_178:
        /*0340*/ 	.word	index@(_Z35group_norm_nhwc_fwd_one_pass_kernelI11Bf16IOFp32WLi128ELi64ELi512EEv26Group_norm_nhwc_fwd_params)
        /*0344*/ 	.word	0x00000000


	//----- nvinfo : EIATTR_REGCOUNT
	.align		4
.L_179:
        /*0348*/ 	.byte	0x04, 0x2f
        /*034a*/ 	.short	(.L_181 - .L_180)
	.align		4
.L_180:
        /*034c*/ 	.word	index@(_Z35group_norm_nhwc_fwd_one_pass_kernelI11Bf16IOFp32WLi64ELi64ELi512EEv26Group_norm_nhwc_fwd_params)
        /*0350*/ 	.word	0x00000020


	//----- nvinfo : EIATTR_FRAME_SIZE
	.align		4
.L_181:
        /*0354*/ 	.byte	0x04, 0x11
        /*0356*/ 	.short	(.L_183 - .L_182)
	.align		4
.L_182:
        /*0358*/ 	.word	index@(_Z35group_norm_nhwc_fwd_one_pass_kernelI11Bf16IOFp32WLi64ELi64ELi512EEv26Group_norm_nhwc_fwd_params)
        /*035c*/ 	.word	0x00000000


	//----- nvinfo : EIATTR_REGCOUNT
	.align		4
.L_183:
        /*0360*/ 	.byte	0x04, 0x2f
        /*0362*/ 	.short	(.L_185 - .L_184)
	.align		4
.L_184:
        /*0364*/ 	.word	index@(_Z35group_norm_nhwc_bwd_one_pass_kernelI11Fp32IOFp16WLi512ELi64ELi512EEv26Group_norm_nhwc_bwd_params)
        /*0368*/ 	.word	0x00000020


	//----- nvinfo : EIATTR_FRAME_SIZE
	.align		4
.L_185:
        /*036c*/ 	.byte	0x04, 0x11
        /*036e*/ 	.short	(.L_187 - .L_186)
	.align		4
.L_186:
        /*0370*/ 	.word	index@(_Z35group_norm_nhwc_bwd_one_pass_kernelI11Fp32IOFp16WLi512ELi64ELi512EEv26Group_norm_nhwc_bwd_params)
        /*0374*/ 	.word	0x000003a8


	//----- nvinfo : EIATTR_REGCOUNT
	.align		4
.L_187:
        /*0378*/ 	.byte	0x04, 0x2f
        /*037a*/ 	.short	(.L_189 - .L_188)
	.align		4
.L_188:
        /*037c*/ 	.word	index@(_Z35group_norm_nhwc_bwd_one_pass_kernelI11Fp32IOFp16WLi256ELi64ELi512EEv26Group_norm_nhwc_bwd_params)
        /*0380*/ 	.word	0x00000080


	//----- nvinfo : EIATTR_FRAME_SIZE
	.align		4
.L_189:
        /*0384*/ 	.byte	0x04, 0x11
        /*0386*/ 	.short	(.L_191 - .L_190)
	.align		4
.L_190:
        /*0388*/ 	.word	index@(_Z35group_norm_nhwc_bwd_one_pass_kernelI11Fp32IOFp16WLi256ELi64ELi512EEv26Group_norm_nhwc_bwd_params)
        /*038c*/ 	.word	0x00000000


	//----- nvinfo : EIATTR_REGCOUNT
	.align		4
.L_191:
        /*0390*/ 	.byte	0x04, 0x2f
        /*0392*/ 	.short	(.L_193 - .L_192)
	.align		4
.L_192:
        /*0394*/ 	.word	index@(_Z35group_norm_nhwc_bwd_one_pass_kernelI11Fp32IOFp16WLi128ELi64ELi512EEv26Group_norm_nhwc_bwd_params)
        /*0398*/ 	.word	0x00000061


	//----- nvinfo : EIATTR_FRAME_SIZE
	.align		4
.L_193:
        /*039c*/ 	.byte	0x04, 0x11
        /*039e*/ 	.short	(.L_195 - .L_194)
	.align		4
.L_194:
        /*03a0*/ 	.word	index@(_Z35group_norm_nhwc_bwd_one_pass_kernelI11Fp32IOFp16WLi128ELi64ELi512EEv26Group_norm_nhwc_bwd_params)
        /*03a4*/ 	.word	0x00000000


	//----- nvinfo : EIATTR_REGCOUNT
	.align		4
.L_195:
        /*03a8*/ 	.byte	0x04, 0x2f
        /*03aa*/ 	.short	(.L_197 - .L_196)
	.align		4
.L_196:
        /*03ac*/ 	.word	index@(_Z35group_norm_nhwc_bwd_one_pass_kernelI11Fp32IOFp16WLi64ELi64ELi512EEv26Group_norm_nhwc_bwd_params)
        /*03b0*/ 	.word	0x00000040


	//----- nvinfo : EIATTR_FRAME_SIZE
	.align		4
.L_197:
        /*03b4*/ 	.byte	0x04, 0x11
        /*03b6*/ 	.short	(.L_199 - .L_198)
	.align		4
.L_198:
        /*03b8*/ 	.word	index@(_Z35group_norm_nhwc_bwd_one_pass_kernelI11Fp32IOFp16WLi64ELi64ELi512EEv26Group_norm_nhwc_bwd_params)
        /*03bc*/ 	.word	0x00000008


	//----- nvinfo : EIATTR_REGCOUNT
	.align		4
.L_199:
        /*03c0*/ 	.byte	0x04, 0x2f
        /*03c2*/ 	.short	(.L_201 - .L_200)
	.align		4
.L_200:
        /*03c4*/ 	.word	index@(_Z35group_norm_nhwc_bwd_one_pass_kernelI11Fp32IOBf16WLi512ELi64ELi512EEv26Group_norm_nhwc_bwd_params)
        /*03c8*/ 	.word	0x00000020


	//----- nvinfo : EIATTR_FRAME_SIZE
	.align		4
.L_201:
        /*03cc*/ 	.byte	0x04, 0x11
        /*03ce*/ 	.short	(.L_203 - .L_202)
	.align		4
.L_202:
        /*03d0*/ 	.word	index@(_Z35group_norm_nhwc_bwd_one_pass_kernelI11Fp32IOBf16WLi512ELi64ELi512EEv26Group_norm_nhwc_bwd_params)
        /*03d4*/ 	.word	0x000003a8


	//----- nvinfo : EIATTR_REGCOUNT
	.align		4
.L_203:
        /*03d8*/ 	.byte	0x04, 0x2f
        /*03da*/ 	.short	(.L_205 - .L_204)
	.align		4
.L_204:
        /*03dc*/ 	.word	index@(_Z35group_norm_nhwc_bwd_one_pass_kernelI11Fp32IOBf16WLi256ELi64ELi512EEv26Group_norm_nhwc_bwd_params)
        /*03e0*/ 	.word	0x00000080


	//----- nvinfo : EIATTR_FRAME_SIZE
	.align		4
.L_205:
        /*03e4*/ 	.byte	0x04, 0x11
        /*03e6*/ 	.short	(.L_207 - .L_206)
	.align		4
.L_206:
        /*03e8*/ 	.word	index@(_Z35group_norm_nhwc_bwd_one_pass_kernelI11Fp32IOBf16WLi256ELi64ELi512EEv26Group_norm_nhwc_bwd_params)
        /*03ec*/ 	.word	0x00000000


	//----- nvinfo : EIATTR_REGCOUNT
	.align		4
.L_207:
        /*03f0*/ 	.byte	0x04, 0x2f
        /*03f2*/ 	.short	(.L_209 - .L_208)
	.align		4
.L_208:
        /*03f4*/ 	.word	index@(_Z35group_norm_nhwc_bwd_one_pass_kernelI11Fp32IOBf16WLi128ELi64ELi512EEv26Group_norm_nhwc_bwd_params)
        /*03f8*/ 	.word	0x00000061


	//----- nvinfo : EIATTR_FRAME_SIZE
	.align		4
.L_209:
        /*03fc*/ 	.byte	0x04, 0x11
        /*03fe*/ 	.short	(.L_211 - .L_210)
	.align		4
.L_210:
        /*0400*/ 	.word	index@(_Z35group_norm_nhwc_bwd_one_pass_kernelI11Fp32IOBf16WLi128ELi64ELi512EEv26Group_norm_nhwc_bwd_params)
        /*0404*/ 	.word	0x00000000


	//----- nvinfo : EIATTR_REGCOUNT
	.align		4
.L_211:
        /*0408*/ 	.byte	0x04, 0x2f
        /*040a*/ 	.short	(.L_213 - .L_212)
	.align		4
.L_212:
        /*040c*/ 	.word	index@(_Z35group_norm_nhwc_bwd_one_pass_kernelI11Fp32IOBf16WLi64ELi64ELi512EEv26Group_norm_nhwc_bwd_params)
        /*0410*/ 	.word	0x00000040


	//----- nvinfo : EIATTR_FRAME_SIZE
	.align		4
.L_213:
        /*0414*/ 	.byte	0x04, 0x11
        /*0416*/ 	.short	(.L_215 - .L_214)
	.align		4
.L_214:
        /*0418*/ 	.word	index@(_Z35group_norm_nhwc_bwd_one_pass_kernelI11Fp32IOBf16WLi64ELi64ELi512EEv26Group_norm_nhwc_bwd_params)
        /*041c*/ 	.word	0x00000008


	//----- nvinfo : EIATTR_REGCOUNT
	.align		4
.L_215:
        /*0420*/ 	.byte	0x04, 0x2f
        /*0422*/ 	.short	(.L_217 - .L_216)
	.align		4
.L_216:
        /*0424*/ 	.word	index@(_Z35group_norm_nhwc_bwd_one_pass_kernelI11Fp32IOFp32WLi512ELi64ELi512EEv26Group_norm_nhwc_bwd_params)
        /*0428*/ 	.word	0x00000020


	//----- nvinfo : EIATTR_FRAME_SIZE
	.align		4
.L_217:
        /*042c*/ 	.byte	0x04, 0x11
        /*042e*/ 	.short	(.L_219 - .L_218)
	.align		4
.L_218:
        /*0430*/ 	.word	index@(_Z35group_norm_nhwc_bwd_one_pass_kernelI11Fp32IOFp32WLi512ELi64ELi512EEv26Group_norm_nhwc_bwd_params)
        /*0434*/ 	.word	0x000003a8


	//----- nvinfo : EIATTR_REGCOUNT
	.align		4
.L_219:
        /*0438*/ 	.byte	0x04, 0x2f
        /*043a*/ 	.short	(.L_221 - .L_220)
	.align		4
.L_220:
        /*043c*/ 	.word	index@(_Z35group_norm_nhwc_bwd_one_pass_kernelI11Fp32IOFp32WLi256ELi64ELi512EEv26Group_norm_nhwc_bwd_params)
        /*0440*/ 	.word	0x00000080


	//----- nvinfo : EIATTR_FRAME_SIZE
	.align		4
.L_221:
        /*0444*/ 	.byte	0x04, 0x11
        /*0446*/ 	.short	(.L_223 - .L_222)
	.align		4
.L_222:
        /*0448*/ 	.word	index@(_Z35group_norm_nhwc_bwd_one_pass_kernelI11Fp32IOFp32WLi256ELi64ELi512EEv26Group_norm_nhwc_bwd_params)
        /*044c*/ 	.word	0x00000000


	//----- nvinfo : EIATTR_REGCOUNT
	.align		4
.L_223:
        /*0450*/ 	.byte	0x04, 0x2f
        /*0452*/ 	.short	(.L_225 - .L_224)
	.align		4
.L_224:
        /*0454*/ 	.word	index@(_Z35group_norm_nhwc_bwd_one_pass_kernelI11Fp32IOFp32WLi128ELi64ELi512EEv26Group_norm_nhwc_bwd_params)
        /*0458*/ 	.word	0x00000061


	//----- nvinfo : EIATTR_FRAME_SIZE
	.align		4
.L_225:
        /*045c*/ 	.byte	0x04, 0x11
        /*045e*/ 	.short	(.L_227 - .L_226)
	.align		4
.L_226:
        /*0460*/ 	.word	index@(_Z35group_norm_nhwc_bwd_one_pass_kernelI11Fp32IOFp32WLi128ELi64ELi512EEv26Group_norm_nhwc_bwd_params)
        /*0464*/ 	.word	0x00000000


	//----- nvinfo : EIATTR_REGCOUNT
	.align		4
.L_227:
        /*0468*/ 	.byte	0x04, 0x2f
        /*046a*/ 	.short	(.L_229 - .L_228)
	.align		4
.L_228:
        /*046c*/ 	.word	index@(_Z35group_norm_nhwc_bwd_one_pass_kernelI11Fp32IOFp32WLi64ELi64ELi512EEv26Group_norm_nhwc_bwd_params)
        /*0470*/ 	.word	0x00000040


	//----- nvinfo : EIATTR_FRAME_SIZE
	.align		4
.L_229:
        /*0474*/ 	.byte	0x04, 0x11
        /*0476*/ 	.short	(.L_231 - .L_230)
	.align		4
.L_230:
        /*0478*/ 	.word	index@(_Z35group_norm_nhwc_bwd_one_pass_kernelI11Fp32IOFp32WLi64ELi64ELi512EEv26Group_norm_nhwc_bwd_params)
        /*047c*/ 	.word	0x00000000


	//----- nvinfo : EIATTR_REGCOUNT
	.align		4
.L_231:
        /*0480*/ 	.byte	0x04, 0x2f
        /*0482*/ 	.short	(.L_233 - .L_232)
	.align		4
.L_232:
        /*0484*/ 	.word	index@(_Z35group_norm_nhwc_bwd_one_pass_kernelI11Fp16IOFp16WLi512ELi64ELi512EEv26Group_norm_nhwc_bwd_params)
        /*0488*/ 	.word	0x00000080


	//----- nvinfo : EIATTR_FRAME_SIZE
	.align		4
.L_233:
        /*048c*/ 	.byte	0x04, 0x11
        /*048e*/ 	.short	(.L_235 - .L_234)
	.align		4
.L_234:
        /*0490*/ 	.word	index@(_Z35group_norm_nhwc_bwd_one_pass_kernelI11Fp16IOFp16WLi512ELi64ELi512EEv26Group_norm_nhwc_bwd_params)
        /*0494*/ 	.word	0x000000a0


	//----- nvinfo : EIATTR_REGCOUNT
	.align		4
.L_235:
        /*0498*/ 	.byte	0x04, 0x2f
        /*049a*/ 	.short	(.L_237 - .L_236)
	.align		4
.L_236:
        /*049c*/ 	.word	index@(_Z35group_norm_nhwc_bwd_one_pass_kernelI11Fp16IOFp16WLi256ELi64ELi512EEv26Group_norm_nhwc_bwd_params)
        /*04a0*/ 	.word	0x00000080


	//----- nvinfo : EIATTR_FRAME_SIZE
	.align		4
.L_237:
        /*04a4*/ 	.byte	0x04, 0x11
        /*04a6*/ 	.short	(.L_239 - .L_238)
	.align		4
.L_238:
        /*04a8*/ 	.word	index@(_Z35group_norm_nhwc_bwd_one_pass_kernelI11Fp16IOFp16WLi256ELi64ELi512EEv26Group_norm_nhwc_bwd_params)
        /*04ac*/ 	.word	0x00000000


	//----- nvinfo : EIATTR_REGCOUNT
	.align		4
.L_239:
        /*04b0*/ 	.byte	0x04, 0x2f
        /*04b2*/ 	.short	(.L_241 - .L_240)
	.align		4
.L_240:
        /*04b4*/ 	.word	index@(_Z35group_norm_nhwc_bwd_one_pass_kernelI11Fp16IOFp16WLi128ELi64ELi512EEv26Group_norm_nhwc_bwd_params)
        /*04b8*/ 	.word	0x00000040


	//----- nvinfo : EIATTR_FRAME_SIZE
	.align		4
.L_241:
        /*04bc*/ 	.byte	0x04, 0x11
        /*04be*/ 	.short	(.L_243 - .L_242)
	.align		4
.L_242:
        /*04c0*/ 	.word	index@(_Z35group_norm_nhwc_bwd_one_pass_kernelI11Fp16IOFp16WLi128ELi64ELi512EEv26Group_norm_nhwc_bwd_params)
        /*04c4*/ 	.word	0x00000008


	//----- nvinfo : EIATTR_REGCOUNT
	.align		4
.L_243:
        /*04c8*/ 	.byte	0x04, 0x2f
        /*04ca*/ 	.short	(.L_245 - .L_244)
	.align		4
.L_244:
        /*04cc*/ 	.word	index@(_Z35group_norm_nhwc_bwd_one_pass_kernelI11Fp16IOFp16WLi64ELi64ELi512EEv26Group_norm_nhwc_bwd_params)
        /*04d0*/ 	.word	0x00000040


	//----- nvinfo : EIATTR_FRAME_SIZE
	.align		4
.L_245:
        /*04d4*/ 	.byte	0x04, 0x11
        /*04d6*/ 	.short	(.L_247 - .L_246)
	.align		4
.L_246:
        /*04d8*/ 	.word	index@(_Z35group_norm_nhwc_bwd_one_pass_kernelI11Fp16IOFp16WLi64ELi64ELi512EEv26Group_norm_nhwc_bwd_params)
        /*04dc*/ 	.word	0x00000000


	//----- nvinfo : EIATTR_REGCOUNT
	.align		4
.L_247:
        /*04e0*/ 	.byte	0x04, 0x2f
        /*04e2*/ 	.short	(.L_249 - .L_248)
	.align		4
.L_248:
        /*04e4*/ 	.word	index@(_Z35group_norm_nhwc_bwd_one_pass_kernelI11Fp16IOBf16WLi512ELi64ELi512EEv26Group_norm_nhwc_bwd_params)
        /*04e8*/ 	.word	0x00000080


	//----- nvinfo : EIATTR_FRAME_SIZE
	.align		4
.L_249:
        /*04ec*/ 	.byte	0x04, 0x11
        /*04ee*/ 	.short	(.L_251 - .L_250)
	.align		4
.L_250:
        /*04f0*/ 	.word	index@(_Z35group_norm_nhwc_bwd_one_pass_kernelI11Fp16IOBf16WLi512ELi64ELi512EEv26Group_norm_nhwc_bwd_params)
        /*04f4*/ 	.word	0x000000a0


	//----- nvinfo : EIATTR_REGCOUNT
	.align		4
.L_251:
        /*04f8*/ 	.byte	0x04, 0x2f
        /*04fa*/ 	.short	(.L_253 - .L_252)
	.align		4
.L_252:
        /*04fc*/ 	.word	index@(_Z35group_norm_nhwc_bwd_one_pass_kernelI11Fp16IOBf16WLi256ELi64ELi512EEv26Group_norm_nhwc_bwd_params)
        /*0500*/ 	.word	0x00000080


	//----- nvinfo : EIATTR_FRAME_SIZE
	.align		4
.L_253:
        /*0504*/ 	.byte	0x04, 0x11
        /*0506*/ 	.short	(.L_255 - .L_254)
	.align		4
.L_254:
        /*0508*/ 	.word	index@(_Z35group_norm_nhwc_bwd_one_pass_kernelI11Fp16IOBf16WLi256ELi64ELi512EEv26Group_norm_nhwc_bwd_params)
        /*050c*/ 	.word	0x00000000


	//----- nvinfo : EIATTR_REGCOUNT
	.align		4
.L_255:
        /*0510*/ 	.byte	0x04, 0x2f
        /*0512*/ 	.short	(.L_257 - .L_256)
	.align		4
.L_256:
        /*0514*/ 	.word	index@(_Z35group_norm_nhwc_bwd_one_pass_kernelI11Fp16IOBf16WLi128ELi64ELi512EEv26Group_norm_nhwc_bwd_params)
        /*0518*/ 	.word	0x00000040


	//----- nvinfo : EIATTR_FRAME_SIZE
	.align		4
.L_257:
        /*051c*/ 	.byte	0x04, 0x11
        /*051e*/ 	.short	(.L_259 - .L_258)
	.align		4
.L_258:
        /*0520*/ 	.word	index@(_Z35group_norm_nhwc_bwd_one_pass_kernelI11Fp16IOBf16WLi128ELi64ELi512EEv26Group_norm_nhwc_bwd_params)
        /*0524*/ 	.word	0x00000008


	//----- nvinfo : EIATTR_REGCOUNT
	.align		4
.L_259:
        /*0528*/ 	.byte	0x04, 0x2f
        /*052a*/ 	.short	(.L_261 - .L_260)
	.align		4
.L_260:
        /*052c*/ 	.word	index@(_Z35group_norm_nhwc_bwd_one_pass_kernelI11Fp16IOBf16WLi64ELi64ELi512EEv26Group_norm_nhwc_bwd_params)
        /*0530*/ 	.word	0x00000040


	//----- nvinfo : EIATTR_FRAME_SIZE
	.align		4
.L_261:
        /*0534*/ 	.byte	0x04, 0x11
        /*0536*/ 	.short	(.L_263 - .L_262)
	.align		4
.L_262:
        /*0538*/ 	.word	index@(_Z35group_norm_nhwc_bwd_one_pass_kernelI11Fp16IOBf16WLi64ELi64ELi512EEv26Group_norm_nhwc_bwd_params)
        /*053c*/ 	.word	0x00000000


	//----- nvinfo : EIATTR_REGCOUNT
	.align		4
.L_263:
        /*0540*/ 	.byte	0x04, 0x2f
        /*0542*/ 	.short	(.L_265 - .L_264)
	.align		4
.L_264:
        /*0544*/ 	.word	index@(_Z35group_norm_nhwc_bwd_one_pass_kernelI11Fp16IOFp32WLi512ELi64ELi512EEv26Group_norm_nhwc_bwd_params)
        /*0548*/ 	.word	0x00000080


	//----- nvinfo : EIATTR_FRAME_SIZE
	.align		4
.L_265:
        /*054c*/ 	.byte	0x04, 0x11
        /*054e*/ 	.short	(.L_267 - .L_266)
	.align		4
.L_266:
        /*0550*/ 	.word	index@(_Z35group_norm_nhwc_bwd_one_pass_kernelI11Fp16IOFp32WLi512ELi64ELi512EEv26Group_norm_nhwc_bwd_params)
        /*0554*/ 	.word	0x000000a0


	//----- nvinfo : EIATTR_REGCOUNT
	.align		4
.L_267:
        /*0558*/ 	.byte	0x04, 0x2f
        /*055a*/ 	.short	(.L_269 - .L_268)
	.align		4
.L_268:
        /*055c*/ 	.word	index@(_Z35group_norm_nhwc_bwd_one_pass_kernelI11Fp16IOFp32WLi256ELi64ELi512EEv26Group_norm_nhwc_bwd_params)
        /*0560*/ 	.word	0x00000080


	//----- nvinfo : EIATTR_FRAME_SIZE
	.align		4
.L_269:
        /*0564*/ 	.byte	0x04, 0x11
        /*0566*/ 	.short	(.L_271 - .L_270)
	.align		4
.L_270:
        /*0568*/ 	.word	index@(_Z35group_norm_nhwc_bwd_one_pass_kernelI11Fp16IOFp32WLi256ELi64ELi512EEv26Group_norm_nhwc_bwd_params)
        /*056c*/ 	.word	0x00000000


	//----- nvinfo : EIATTR_REGCOUNT
	.align		4
.L_271:
        /*0570*/ 	.byte	0x04, 0x2f
        /*0572*/ 	.short	(.L_273 - .L_272)
	.align		4
.L_272:
        /*0574*/ 	.word	index@(_Z35group_norm_nhwc_bwd_one_pass_kernelI11Fp16IOFp32WLi128ELi64ELi512EEv26Group_norm_nhwc_bwd_params)
        /*0578*/ 	.word	0x00000040


	//----- nvinfo : EIATTR_FRAME_SIZE
	.align		4
.L_273:
        /*057c*/ 	.byte	0x04, 0x11
        /*057e*/ 	.short	(.L_275 - .L_274)
	.align		4
.L_274:
        /*0580*/ 	.word	index@(_Z35group_norm_nhwc_bwd_one_pass_kernelI11Fp16IOFp32WLi128ELi64ELi512EEv26Group_norm_nhwc_bwd_params)
        /*0584*/ 	.word	0x00000008


	//----- nvinfo : EIATTR_REGCOUNT
	.align		4
.L_275:
        /*0588*/ 	.byte	0x04, 0x2f
        /*058a*/ 	.short	(.L_277 - .L_276)
	.align		4
.L_276:
        /*058c*/ 	.word	index@(_Z35group_norm_nhwc_bwd_one_pass_kernelI11Fp16IOFp32WLi64ELi64ELi512EEv26Group_norm_nhwc_bwd_params)
        /*0590*/ 	.word	0x00000040


	//----- nvinfo : EIATTR_FRAME_SIZE
	.align		4
.L_277:
        /*0594*/ 	.byte	0x04, 0x11
        /*0596*/ 	.short	(.L_279 - .L_278)
	.align		4
.L_278:
        /*0598*/ 	.word	index@(_Z35group_norm_nhwc_bwd_one_pass_kernelI11Fp16IOFp32WLi64ELi64ELi512EEv26Group_norm_nhwc_bwd_params)
        /*059c*/ 	.word	0x00000000


	//----- nvinfo : EIATTR_REGCOUNT
	.align		4
.L_279:
        /*05a0*/ 	.byte	0x04, 0x2f
        /*05a2*/ 	.short	(.L_281 - .L_280)
	.align		4
.L_280:
        /*05a4*/ 	.word	index@(_Z35group_norm_nhwc_bwd_one_pass_kernelI11Bf16IOFp16WLi512ELi64ELi512EEv26Group_norm_nhwc_bwd_params)
        /*05a8*/ 	.word	0x00000080


	//----- nvinfo : EIATTR_FRAME_SIZE
	.align		4
.L_281:
        /*05ac*/ 	.byte	0x04, 0x11
        /*05ae*/ 	.short	(.L_283 - .L_282)
	.align		4
.L_282:
        /*05b0*/ 	.word	index@(_Z35group_norm_nhwc_bwd_one_pass_kernelI11Bf16IOFp16WLi512ELi64ELi512EEv26Group_norm_nhwc_bwd_params)
        /*05b4*/ 	.word	0x000000a8


	//----- nvinfo : EIATTR_REGCOUNT
	.align		4
.L_283:
        /*05b8*/ 	.byte	0x04, 0x2f
        /*05ba*/ 	.short	(.L_285 - .L_284)
	.align		4
.L_284:
        /*05bc*/ 	.word	index@(_Z35group_norm_nhwc_bwd_one_pass_kernelI11Bf16IOFp16WLi256ELi64ELi512EEv26Group_norm_nhwc_bwd_params)
        /*05c0*/ 	.word	0x00000080


	//----- nvinfo : EIATTR_FRAME_SIZE
	.align		4
.L_285:
        /*05c4*/ 	.byte	0x04, 0x11
        /*05c6*/ 	.short	(.L_287 - .L_286)
	.align		4
.L_286:
        /*05c8*/ 	.word	index@(_Z35group_norm_nhwc_bwd_one_pass_kernelI11Bf16IOFp16WLi256ELi64ELi512EEv26Group_norm_nhwc_bwd_params)
        /*05cc*/ 	.word	0x00000000


	//----- nvinfo : EIATTR_REGCOUNT
	.align		4
.L_287:
        /*05d0*/ 	.byte	0x04, 0x2f
        /*05d2*/ 	.short	(.L_289 - .L_288)
	.align		4
.L_288:
        /*05d4*/ 	.word	index@(_Z35group_norm_nhwc_bwd_one_pass_kernelI11Bf16IOFp16WLi128ELi64ELi512EEv26Group_norm_nhwc_bwd_params)
        /*05d8*/ 	.word	0x00000040


	//----- nvinfo : EIATTR_FRAME_SIZE
	.align		4
.L_289:
        /*05dc*/ 	.byte	0x04, 0x11
        /*05de*/ 	.short	(.L_291 - .L_290)
	.align		4
.L_290:
        /*05e0*/ 	.word	index@(_Z35group_norm_nhwc_bwd_one_pass_kernelI11Bf16IOFp16WLi128ELi64ELi512EEv26Group_norm_nhwc_bwd_params)
        /*05e4*/ 	.word	0x00000008


	//----- nvinfo : EIATTR_REGCOUNT
	.align		4
.L_291:
        /*05e8*/ 	.byte	0x04, 0x2f
        /*05ea*/ 	.short	(.L_293 - .L_292)
	.align		4
.L_292:
        /*05ec*/ 	.word	index@(_Z35group_norm_nhwc_bwd_one_pass_kernelI11Bf16IOFp16WLi64ELi64ELi512EEv26Group_norm_nhwc_bwd_params)
        /*05f0*/ 	.word	0x00000040


	//----- nvinfo : EIATTR_FRAME_SIZE
	.align		4
.L_293:
        /*05f4*/ 	.byte	0x04, 0x11
        /*05f6*/ 	.short	(.L_295 - .L_294)
	.align		4
.L_294:
        /*05f8*/ 	.word	index@(_Z35group_norm_nhwc_bwd_one_pass_kernelI11Bf16IOFp16WLi64ELi64ELi512EEv26Group_norm_nhwc_bwd_params)
        /*05fc*/ 	.word	0x00000000


	//----- nvinfo : EIATTR_REGCOUNT
	.align		4
.L_295:
        /*0600*/ 	.byte	0x04, 0x2f
        /*0602*/ 	.short	(.L_297 - .L_296)
	.align		4
.L_296:
        /*0604*/ 	.word	index@(_Z35group_norm_nhwc_bwd_one_pass_kernelI11Bf16IOBf16WLi512ELi64ELi512EEv26Group_norm_nhwc_bwd_params)
        /*0608*/ 	.word	0x00000080


	//----- nvinfo : EIATTR_FRAME_SIZE
	.align		4
.L_297:
        /*060c*/ 	.byte	0x04, 0x11
        /*060e*/ 	.short	(.L_299 - .L_298)
	.align		4
.L_298:
        /*0610*/ 	.word	index@(_Z35group_norm_nhwc_bwd_one_pass_kernelI11Bf16IOBf16WLi512ELi64ELi512EEv26Group_norm_nhwc_bwd_params)
        /*0614*/ 	.word	0x000000a8


	//----- nvinfo : EIATTR_REGCOUNT
	.align		4
.L_299:
        /*0618*/ 	.byte	0x04, 0x2f
        /*061a*/ 	.short	(.L_301 - .L_300)
	.align		4
.L_300:
        /*061c*/ 	.word	index@(_Z35group_norm_nhwc_bwd_one_pass_kernelI11Bf16IOBf16WLi256ELi64ELi512EEv26Group_norm_nhwc_bwd_params)
        /*0620*/ 	.word	0x00000080


	//----- nvinfo : EIATTR_FRAME_SIZE
	.align		4
.L_301:
        /*0624*/ 	.byte	0x04, 0x11
        /*0626*/ 	.short	(.L_303 - .L_302)
	.align		4
.L_302:
        /*0628*/ 	.word	index@(_Z35group_norm_nhwc_bwd_one_pass_kernelI11Bf16IOBf16WLi256ELi64ELi512EEv26Group_norm_nhwc_bwd_params)
        /*062c*/ 	.word	0x00000000


	//----- nvinfo : EIATTR_REGCOUNT
	.align		4
.L_303:
        /*0630*/ 	.byte	0x04, 0x2f
        /*0632*/ 	.short	(.L_305 - .L_304)
	.align		4
.L_304:
        /*0634*/ 	.word	index@(_Z35group_norm_nhwc_bwd_one_pass_kernelI11Bf16IOBf16WLi128ELi64ELi512EEv26Group_norm_nhwc_bwd_params)
        /*0638*/ 	.word	0x00000040


	//----- nvinfo : EIATTR_FRAME_SIZE
	.align		4
.L_305:
        /*063c*/ 	.byte	0x04, 0x11
        /*063e*/ 	.short	(.L_307 - .L_306)
	.align		4
.L_306:
        /*0640*/ 	.word	index@(_Z35group_norm_nhwc_bwd_one_pass_kernelI11Bf16IOBf16WLi128ELi64ELi512EEv26Group_norm_nhwc_bwd_params)
        /*0644*/ 	.word	0x00000008


	//----- nvinfo : EIATTR_REGCOUNT
	.align		4
.L_307:
        /*0648*/ 	.byte	0x04, 0x2f
        /*064a*/ 	.short	(.L_309 - .L_308)
	.align		4
.L_308:
        /*064c*/ 	.word	index@(_Z35group_norm_nhwc_bwd_one_pass_kernelI11Bf16IOBf16WLi64ELi64ELi512EEv26Group_norm_nhwc_bwd_params)
        /*0650*/ 	.word	0x00000040


	//----- nvinfo : EIATTR_FRAME_SIZE
	.align		4
.L_309:
        /*0654*/ 	.byte	0x04, 0x11
        /*0656*/ 	.short	(.L_311 - .L_310)
	.align		4
.L_310:
        /*0658*/ 	.word	index@(_Z35group_norm_nhwc_bwd_one_pass_kernelI11Bf16IOBf16WLi64ELi64ELi512EEv26Group_norm_nhwc_bwd_params)
        /*065c*/ 	.word	0x00000000


	//----- nvinfo : EIATTR_REGCOUNT
	.align		4
.L_311:
        /*0660*/ 	.byte	0x04, 0x2f
        /*0662*/ 	.short	(.L_313 - .L_312)
	.align		4
.L_312:
        /*0664*/ 	.word	index@(_Z35group_norm_nhwc_bwd_one_pass_kernelI11Bf16IOFp32WLi512ELi64ELi512EEv26Group_norm_nhwc_bwd_params)
        /*0668*/ 	.word	0x00000080


	//----- nvinfo : EIATTR_FRAME_SIZE
	.align		4
.L_313:
        /*066c*/ 	.byte	0x04, 0x11
        /*066e*/ 	.short	(.L_315 - .L_314)
	.align		4
.L_314:
        /*0670*/ 	.word	index@(_Z35group_norm_nhwc_bwd_one_pass_kernelI11Bf16IOFp32WLi512ELi64ELi512EEv26Group_norm_nhwc_bwd_params)
        /*0674*/ 	.word	0x000000a8


	//----- nvinfo : EIATTR_REGCOUNT
	.align		4
.L_315:
        /*0678*/ 	.byte	0x04, 0x2f
        /*067a*/ 	.short	(.L_317 - .L_316)
	.align		4
.L_316:
        /*067c*/ 	.word	index@(_Z35group_norm_nhwc_bwd_one_pass_kernelI11Bf16IOFp32WLi256ELi64ELi512EEv26Group_norm_nhwc_bwd_params)
        /*0680*/ 	.word	0x00000080


	//----- nvinfo : EIATTR_FRAME_SIZE
	.align		4
.L_317:
        /*0684*/ 	.byte	0x04, 0x11
        /*0686*/ 	.short	(.L_319 - .L_318)
	.align		4
.L_318:
        /*0688*/ 	.word	index@(_Z35group_norm_nhwc_bwd_one_pass_kernelI11Bf16IOFp32WLi256ELi64ELi512EEv26Group_norm_nhwc_bwd_params)
        /*068c*/ 	.word	0x00000000


	//----- nvinfo : EIATTR_REGCOUNT
	.align		4
.L_319:
        /*0690*/ 	.byte	0x04, 0x2f
        /*0692*/ 	.short	(.L_321 - .L_320)
	.align		4
.L_320:
        /*0694*/ 	.word	index@(_Z35group_norm_nhwc_bwd_one_pass_kernelI11Bf16IOFp32WLi128ELi64ELi512EEv26Group_norm_nhwc_bwd_params)
        /*0698*/ 	.word	0x00000040


	//----- nvinfo : EIATTR_FRAME_SIZE
	.align		4
.L_321:
        /*069c*/ 	.byte	0x04, 0x11
        /*069e*/ 	.short	(.L_323 - .L_322)
	.align		4
.L_322:
        /*06a0*/ 	.word	index@(_Z35group_norm_nhwc_bwd_one_pass_kernelI11Bf16IOFp32WLi128ELi64ELi512EEv26Group_norm_nhwc_bwd_params)
        /*06a4*/ 	.word	0x00000008


	//----- nvinfo : EIATTR_REGCOUNT
	.align		4
.L_323:
        /*06a8*/ 	.byte	0x04, 0x2f
        /*06aa*/ 	.short	(.L_325 - .L_324)
	.align		4
.L_324:
        /*06ac*/ 	.word	index@(_Z35group_norm_nhwc_bwd_one_pass_kernelI11Bf16IOFp32WLi64ELi64ELi512EEv26Group_norm_nhwc_bwd_params)
        /*06b0*/ 	.word	0x00000040


	//----- nvinfo : EIATTR_FRAME_SIZE
	.align		4
.L_325:
        /*06b4*/ 	.byte	0x04, 0x11
        /*06b6*/ 	.short	(.L_327 - .L_326)
	.align		4
.L_326:
        /*06b8*/ 	.word	index@(_Z35group_norm_nhwc_bwd_one_pass_kernelI11Bf16IOFp32WLi64ELi64ELi512EEv26Group_norm_nhwc_bwd_params)
        /*06bc*/ 	.word	0x00000000


	//----- nvinfo : EIATTR_REGCOUNT
	.align		4
.L_327:
        /*06c0*/ 	.byte	0x04, 0x2f
        /*06c2*/ 	.short	(.L_329 - .L_328)
	.align		4
.L_328:
        /*06c4*/ 	.word	index@(_ZN3cub17CUB_300001_SM_8006detail11EmptyKernelIvEEvv)
        /*06c8*/ 	.word	0x00000004


	//----- nvinfo : EIATTR_FRAME_SIZE
	.align		4
.L_329:
        /*06cc*/ 	.byte	0x04, 0x11
        /*06ce*/ 	.short	(.L_331 - .L_330)
	.align		4
.L_330:
        /*06d0*/ 	.word	index@(_ZN3cub17CUB_300001_SM_8006detail11EmptyKernelIvEEvv)
        /*06d4*/ 	.word	0x00000000


	//----- nvinfo : EIATTR_MIN_STACK_SIZE
	.align		4
.L_331:
        /*06d8*/ 	.byte	0x04, 0x12
        /*06da*/ 	.short	(.L_333 - .L_332)
	.align		4
.L_332:
        /*06dc*/ 	.word	index@(_ZN3cub17CUB_300001_SM_8006detail11EmptyKernelIvEEvv)
        /*06e0*/ 	.word	0x00000000


	//----- nvinfo : EIATTR_MIN_STACK_SIZE
	.align		4
.L_333:
        /*06e4*/ 	.byte	0x04, 0x12
        /*06e6*/ 	.short	(.L_335 - .L_334)
	.align		4
.L_334:
        /*06e8*/ 	.word	index@(_Z35group_norm_nhwc_bwd_one_pass_kernelI11Bf16IOFp32WLi64ELi64ELi512EEv26Group_norm_nhwc_bwd_params)
        /*06ec*/ 	.word	0x00000000


	//----- nvinfo : EIATTR_MIN_STACK_SIZE
	.align		4
.L_335:
        /*06f0*/ 	.byte	0x04, 0x12
        /*06f2*/ 	.short	(.L_337 - .L_336)
	.align		4
.L_336:
        /*06f4*/ 	.word	index@(_Z35group_norm_nhwc_bwd_one_pass_kernelI11Bf16IOFp32WLi128ELi64ELi512EEv26Group_norm_nhwc_bwd_params)
        /*06f8*/ 	.word	0x00000008


	//----- nvinfo : EIATTR_MIN_STACK_SIZE
	.align		4
.L_337:
        /*06fc*/ 	.byte	0x04, 0x12
        /*06fe*/ 	.short	(.L_339 - .L_338)
	.align		4
.L_338:
        /*0700*/ 	.word	index@(_Z35group_norm_nhwc_bwd_one_pass_kernelI11Bf16IOFp32WLi256ELi64ELi512EEv26Group_norm_nhwc_bwd_params)
        /*0704*/ 	.word	0x00000000


	//----- nvinfo : EIATTR_MIN_STACK_SIZE
	.align		4
.L_339:
        /*0708*/ 	.byte	0x04, 0x12
        /*070a*/ 	.short	(.L_341 - .L_340)
	.align		4
.L_340:
        /*070c*/ 	.word	index@(_Z35group_norm_nhwc_bwd_one_pass_kernelI11Bf16IOFp32WLi512ELi64ELi512EEv26Group_norm_nhwc_bwd_params)
        /*0710*/ 	.word	0x000000a8


	//----- nvinfo : EIATTR_MIN_STACK_SIZE
	.align		4
.L_341:
        /*0714*/ 	.byte	0x04, 0x12
        /*0716*/ 	.short	(.L_343 - .L_342)
	.align		4
.L_342:
        /*0718*/ 	.word	index@(_Z35group_norm_nhwc_bwd_one_pass_kernelI11Bf16IOBf16WLi64ELi64ELi512EEv26Group_norm_nhwc_bwd_params)
        /*071c*/ 	.word	0x00000000


	//----- nvinfo : EIATTR_MIN_STACK_SIZE
	.align		4
.L_343:
        /*0720*/ 	.byte	0x04, 0x12
        /*0722*/ 	.short	(.L_345 - .L_344)
	.align		4
.L_344:
        /*0724*/ 	.word	index@(_Z35group_norm_nhwc_bwd_one_pass_kernelI11Bf16IOBf16WLi128ELi64ELi512EEv26Group_norm_nhwc_bwd_params)
        /*0728*/ 	.word	0x00000008


	//----- nvinfo : EIATTR_MIN_STACK_SIZE
	.align		4
.L_345:
        /*072c*/ 	.byte	0x04, 0x12
        /*072e*/ 	.short	(.L_347 - .L_346)
	.align		4
.L_346:
        /*0730*/ 	.word	index@(_Z35group_norm_nhwc_bwd_one_pass_kernelI11Bf16IOBf16WLi256ELi64ELi512EEv26Group_norm_nhwc_bwd_params)
        /*0734*/ 	.word	0x00000000


	//----- nvinfo : EIATTR_MIN_STACK_SIZE
	.align		4
.L_347:
        /*0738*/ 	.byte	0x04, 0x12
        /*073a*/ 	.short	(.L_349 - .L_348)
	.align		4
.L_348:
        /*073c*/ 	.word	index@(_Z35group_norm_nhwc_bwd_one_pass_kernelI11Bf16IOBf16WLi512ELi64ELi512EEv26Group_norm_nhwc_bwd_params)
        /*0740*/ 	.word	0x000000a8


	//----- nvinfo : EIATTR_MIN_STACK_SIZE
	.align		4
.L_349:
        /*0744*/ 	.byte	0x04, 0x12
        /*0746*/ 	.short	(.L_351 - .L_350)
	.align		4
.L_350:
        /*0748*/ 	.word	index@(_Z35group_norm_nhwc_bwd_one_pass_kernelI11Bf16IOFp16WLi64ELi64ELi512EEv26Group_norm_nhwc_bwd_params)
        /*074c*/ 	.word	0x00000000


	//----- nvinfo : EIATTR_MIN_STACK_SIZE
	.align		4
.L_351:
        /*0750*/ 	.byte	0x04, 0x12
        /*0752*/ 	.short	(.L_353 - .L_352)
	.align		4
.L_352:
        /*0754*/ 	.word	index@(_Z35group_norm_nhwc_bwd_one_pass_kernelI11Bf16IOFp16WLi128ELi64ELi512EEv26Group_norm_nhwc_bwd_params)
        /*0758*/ 	.word	0x00000008


	//----- nvinfo : EIATTR_MIN_STACK_SIZE
	.align		4
.L_353:
        /*075c*/ 	.byte	0x04, 0x12
        /*075e*/ 	.short	(.L_355 - .L_354)
	.align		4
.L_354:
        /*0760*/ 	.word	index@(_Z35group_norm_nhwc_bwd_one_pass_kernelI11Bf16IOFp16WLi256ELi64ELi512EEv26Group_norm_nhwc_bwd_params)
        /*0764*/ 	.word	0x00000000


	//----- nvinfo : EIATTR_MIN_STACK_SIZE
	.align		4
.L_355:
        /*0768*/ 	.byte	0x04, 0x12
        /*076a*/ 	.short	(.L_357 - .L_356)
	.align		4
.L_356:
        /*076c*/ 	.word	index@(_Z35group_norm_nhwc_bwd_one_pass_kernelI11Bf16IOFp16WLi512ELi64ELi512EEv26Group_norm_nhwc_bwd_params)
        /*0770*/ 	.word	0x000000a8


	//----- nvinfo : EIATTR_MIN_STACK_SIZE
	.align		4
.L_357:
        /*0774*/ 	.byte	0x04, 0x12
        /*0776*/ 	.short	(.L_359 - .L_358)
	.align		4
.L_358:
        /*0778*/ 	.word	index@(_Z35group_norm_nhwc_bwd_one_pass_kernelI11Fp16IOFp32WLi64ELi64ELi512EEv26Group_norm_nhwc_bwd_params)
        /*077c*/ 	.word	0x00000000


	//----- nvinfo : EIATTR_MIN_STACK_SIZE
	.align		4
.L_359:
        /*0780*/ 	.byte	0x04, 0x12
        /*0782*/ 	.short	(.L_361 - .L_360)
	.align		4
.L_360:
        /*0784*/ 	.word	index@(_Z35group_norm_nhwc_bwd_one_pass_kernelI11Fp16IOFp32WLi128ELi64ELi512EEv26Group_norm_nhwc_bwd_params)
        /*0788*/ 	.word	0x00000008


	//----- nvinfo : EIATTR_MIN_STACK_SIZE
	.align		4
.L_361:
        /*078c*/ 	.byte	0x04, 0x12
        /*078e*/ 	.short	(.L_363 - .L_362)
	.align		4
.L_362:
        /*0790*/ 	.word	index@(_Z35group_norm_nhwc_bwd_one_pass_kernelI11Fp16IOFp32WLi256ELi64ELi512EEv26Group_norm_nhwc_bwd_params)
        /*0794*/ 	.word	0x00000000


	//----- nvinfo : EIATTR_MIN_STACK_SIZE
	.align		4
.L_363:
        /*0798*/ 	.byte	0x04, 0x12
        /*079a*/ 	.short	(.L_365 - .L_364)
	.align		4
.L_364:
        /*079c*/ 	.word	index@(_Z35group_norm_nhwc_bwd_one_pass_kernelI11Fp16IOFp32WLi512ELi64ELi512EEv26Group_norm_nhwc_bwd_params)
        /*07a0*/ 	.word	0x000000a0


	//----- nvinfo : EIATTR_MIN_STACK_SIZE
	.align		4
.L_365:
        /*07a4*/ 	.byte	0x04, 0x12
        /*07a6*/ 	.short	(.L_367 - .L_366)
	.align		4
.L_366:
        /*07a8*/ 	.word	index@(_Z35group_norm_nhwc_bwd_one_pass_kernelI11Fp16IOBf16WLi64ELi64ELi512EEv26Group_norm_nhwc_bwd_params)
        /*07ac*/ 	.word	0x00000000


	//----- nvinfo : EIATTR_MIN_STACK_SIZE
	.align		4
.L_367:
        /*07b0*/ 	.byte	0x04, 0x12
        /*07b2*/ 	.short	(.L_369 - .L_368)
	.align		4
.L_368:
        /*07b4*/ 	.word	index@(_Z35group_norm_nhwc_bwd_one_pass_kernelI11Fp16IOBf16WLi128ELi64ELi512EEv26Group_norm_nhwc_bwd_params)
        /*07b8*/ 	.word	0x00000008


	//----- nvinfo : EIATTR_MIN_STACK_SIZE
	.align		4
.L_369:
        /*07bc*/ 	.byte	0x04, 0x12
        /*07be*/ 	.short	(.L_371 - .L_370)
	.align		4
.L_370:
        /*07c0*/ 	.word	index@(_Z35group_norm_nhwc_bwd_one_pass_kernelI11Fp16IOBf16WLi256ELi64ELi512EEv26Group_norm_nhwc_bwd_params)
        /*07c4*/ 	.word	0x00000000


	//----- nvinfo : EIATTR_MIN_STACK_SIZE
	.align		4
.L_371:
        /*07c8*/ 	.byte	0x04, 0x12
        /*07ca*/ 	.short	(.L_373 - .L_372)
	.align		4
.L_372:
        /*07cc*/ 	.word	index@(_Z35group_norm_nhwc_bwd_one_pass_kernelI11Fp16IOBf16WLi512ELi64ELi512EEv26Group_norm_nhwc_bwd_params)
        /*07d0*/ 	.word	0x000000a0


	//----- nvinfo : EIATTR_MIN_STACK_SIZE
	.align		4
.L_373:
        /*07d4*/ 	.byte	0x04, 0x12
        /*07d6*/ 	.short	(.L_375 - .L_374)
	.align		4
.L_374:
        /*07d8*/ 	.word	index@(_Z35group_norm_nhwc_bwd_one_pass_kernelI11Fp16IOFp16WLi64ELi64ELi512EEv26Group_norm_nhwc_bwd_params)
        /*07dc*/ 	.word	0x00000000


	//----- nvinfo : EIATTR_MIN_STACK_SIZE
	.align		4
.L_375:
        /*07e0*/ 	.byte	0x04, 0x12
        /*07e2*/ 	.short	(.L_377 - .L_376)
	.align		4
.L_376:
        /*07e4*/ 	.word	index@(_Z35group_norm_nhwc_bwd_one_pass_kernelI11Fp16IOFp16WLi128ELi64ELi512EEv26Group_norm_nhwc_bwd_params)
        /*07e8*/ 	.word	0x00000008


	//----- nvinfo : EIATTR_MIN_STACK_SIZE
	.align		4
.L_377:
        /*07ec*/ 	.byte	0x04, 0x12
        /*07ee*/ 	.short	(.L_379 - .L_378)
	.align		4
.L_378:
        /*07f0*/ 	.word	index@(_Z35group_norm_nhwc_bwd_one_pass_kernelI11Fp16IOFp16WLi256ELi64ELi512EEv26Group_norm_nhwc_bwd_params)
        /*07f4*/ 	.word	0x00000000


	//----- nvinfo : EIATTR_MIN_STACK_SIZE
	.align		4
.L_379:
        /*07f8*/ 	.byte	0x04, 0x12
        /*07fa*/ 	.short	(.L_381 - .L_380)
	.align		4
.L_380:
        /*07fc*/ 	.word	index@(_Z35group_norm_nhwc_bwd_one_pass_kernelI11Fp16IOFp16WLi512ELi64ELi512EEv26Group_norm_nhwc_bwd_params)
        /*0800*/ 	.word	0x000000a0


	//----- nvinfo : EIATTR_MIN_STACK_SIZE
	.align		4
.L_381:
        /*0804*/ 	.byte	0x04, 0x12
        /*0806*/ 	.short	(.L_383 - .L_382)
	.align		4
.L_382:
        /*0808*/ 	.word	index@(_Z35group_norm_nhwc_bwd_one_pass_kernelI11Fp32IOFp32WLi64ELi64ELi512EEv26Group_norm_nhwc_bwd_params)
        /*080c*/ 	.word	0x00000000


	//----- nvinfo : EIATTR_MIN_STACK_SIZE
	.align		4
.L_383:
        /*0810*/ 	.byte	0x04, 0x12
        /*0812*/ 	.short	(.L_385 - .L_384)
	.align		4
.L_384:
        /*0814*/ 	.word	index@(_Z35group_norm_nhwc_bwd_one_pass_kernelI11Fp32IOFp32WLi128ELi64ELi512EEv26Group_norm_nhwc_bwd_params)
        /*0818*/ 	.word	0x00000000


	//----- nvinfo : EIATTR_MIN_STACK_SIZE
	.align		4
.L_385:
        /*081c*/ 	.byte	0x04, 0x12
        /*081e*/ 	.short	(.L_387 - .L_386)
	.align		4
.L_386:
        /*0820*/ 	.word	index@(_Z35group_norm_nhwc_bwd_one_pass_kernelI11Fp32IOFp32WLi256ELi64ELi512EEv26Group_norm_nhwc_bwd_params)
        /*0824*/ 	.word	0x00000000


	//----- nvinfo : EIATTR_MIN_STACK_SIZE
	.align		4
.L_387:
        /*0828*/ 	.byte	0x04, 0x12
        /*082a*/ 	.short	(.L_389 - .L_388)
	.align		4
.L_388:
        /*082c*/ 	.word	index@(_Z35group_norm_nhwc_bwd_one_pass_kernelI11Fp32IOFp32WLi512ELi64ELi512EEv26Group_norm_nhwc_bwd_params)
        /*0830*/ 	.word	0x000003a8


	//----- nvinfo : EIATTR_MIN_STACK_SIZE
	.align		4
.L_389:
        /*0834*/ 	.byte	0x04, 0x12
        /*0836*/ 	.short	(.L_391 - .L_390)
	.align		4
.L_390:
        /*0838*/ 	.word	index@(_Z35group_norm_nhwc_bwd_one_pass_kernelI11Fp32IOBf16WLi64ELi64ELi512EEv26Group_norm_nhwc_bwd_params)
        /*083c*/ 	.word	0x00000008


	//----- nvinfo : EIATTR_MIN_STACK_SIZE
	.align		4
.L_391:
        /*0840*/ 	.byte	0x04, 0x12
        /*0842*/ 	.short	(.L_393 - .L_392)
	.align		4
.L_392:
        /*0844*/ 	.word	index@(_Z35group_norm_nhwc_bwd_one_pass_kernelI11Fp32IOBf16WLi128ELi64ELi512EEv26Group_norm_nhwc_bwd_params)
        /*0848*/ 	.word	0x00000000


	//----- nvinfo : EIATTR_MIN_STACK_SIZE
	.align		4
.L_393:
        /*084c*/ 	.byte	0x04, 0x12
        /*084e*/ 	.short	(.L_395 - .L_394)
	.align		4
.L_394:
        /*0850*/ 	.word	index@(_Z35group_norm_nhwc_bwd_one_pass_kernelI11Fp32IOBf16WLi256ELi64ELi512EEv26Group_norm_nhwc_bwd_params)
        /*0854*/ 	.word	0x00000000


	//----- nvinfo : EIATTR_MIN_STACK_SIZE
	.align		4
.L_395:
        /*0858*/ 	.byte	0x04, 0x12
        /*085a*/ 	.short	(.L_397 - .L_396)
	.align		4
.L_396:
        /*085c*/ 	.word	index@(_Z35group_norm_nhwc_bwd_one_pass_kernelI11Fp32IOBf16WLi512ELi64ELi512EEv26Group_norm_nhwc_bwd_params)
        /*0860*/ 	.word	0x000003a8


	//----- nvinfo : EIATTR_MIN_STACK_SIZE
	.align		4
.L_397:
        /*0864*/ 	.byte	0x04, 0x12
        /*0866*/ 	.short	(.L_399 - .L_398)
	.align		4
.L_398:
        /*0868*/ 	.word	index@(_Z35group_norm_nhwc_bwd_one_pass_kernelI11Fp32IOFp16WLi64ELi64ELi512EEv26Group_norm_nhwc_bwd_params)
        /*086c*/ 	.word	0x00000008


	//----- nvinfo : EIATTR_MIN_STACK_SIZE
	.align		4
.L_399:
        /*0870*/ 	.byte	0x04, 0x12
        /*0872*/ 	.short	(.L_401 - .L_400)
	.align		4
.L_400:
        /*0874*/ 	.word	index@(_Z35group_norm_nhwc_bwd_one_pass_kernelI11Fp32IOFp16WLi128ELi64ELi512EEv26Group_norm_nhwc_bwd_params)
        /*0878*/ 	.word	0x00000000


	//----- nvinfo : EIATTR_MIN_STACK_SIZE
	.align		4
.L_401:
        /*087c*/ 	.byte	0x04, 0x12
        /*087e*/ 	.short	(.L_403 - .L_402)
	.align		4
.L_402:
        /*0880*/ 	.word	index@(_Z35group_norm_nhwc_bwd_one_pass_kernelI11Fp32IOFp16WLi256ELi64ELi512EEv26Group_norm_nhwc_bwd_params)
        /*0884*/ 	.word	0x00000000


	//----- nvinfo : EIATTR_MIN_STACK_SIZE
	.align		4
.L_403:
        /*0888*/ 	.byte	0x04, 0x12
        /*088a*/ 	.short	(.L_405 - .L_404)
	.align		4
.L_404:
        /*088c*/ 	.word	index@(_Z35group_norm_nhwc_bwd_one_pass_kernelI11Fp32IOFp16WLi512ELi64ELi512EEv26Group_norm_nhwc_bwd_params)
        /*0890*/ 	.word	0x000003a8


	//----- nvinfo : EIATTR_MIN_STACK_SIZE
	.align		4
.L_405:
        /*0894*/ 	.byte	0x04, 0x12
        /*0896*/ 	.short	(.L_407 - .L_406)
	.align		4
.L_406:
        /*0898*/ 	.word	index@(_Z35group_norm_nhwc_fwd_one_pass_kernelI11Bf16IOFp32WLi64ELi64ELi512EEv26Group_norm_nhwc_fwd_params)
        /*089c*/ 	.word	0x00000000


	//----- nvinfo : EIATTR_MIN_STACK_SIZE
	.align		4
.L_407:
        /*08a0*/ 	.byte	0x04, 0x12
        /*08a2*/ 	.short	(.L_409 - .L_408)
	.align		4
.L_408:
        /*08a4*/ 	.word	index@(_Z35group_norm_nhwc_fwd_one_pass_kernelI11Bf16IOFp32WLi128ELi64ELi512EEv26Group_norm_nhwc_fwd_params)
        /*08a8*/ 	.word	0x00000000


	//----- nvinfo : EIATTR_MIN_STACK_SIZE
	.align		4
.L_409:
        /*08ac*/ 	.byte	0x04, 0x12
        /*08ae*/ 	.short	(.L_411 - .L_410)
	.align		4
.L_410:
        /*08b0*/ 	.word	index@(_Z35group_norm_nhwc_fwd_one_pass_kernelI11Bf16IOFp32WLi256ELi64ELi512EEv26Group_norm_nhwc_fwd_params)
        /*08b4*/ 	.word	0x00000000


	//----- nvinfo : EIATTR_MIN_STACK_SIZE
	.align		4
.L_411:
        /*08b8*/ 	.byte	0x04, 0x12
        /*08ba*/ 	.short	(.L_413 - .L_412)
	.align		4
.L_412:
        /*08bc*/ 	.word	index@(_Z35group_norm_nhwc_fwd_one_pass_kernelI11Bf16IOFp32WLi512ELi64ELi512EEv26Group_norm_nhwc_fwd_params)
        /*08c0*/ 	.word	0x00000018


	//----- nvinfo : EIATTR_MIN_STACK_SIZE
	.align		4
.L_413:
        /*08c4*/ 	.byte	0x04, 0x12
        /*08c6*/ 	.short	(.L_415 - .L_414)
	.align		4
.L_414:
        /*08c8*/ 	.word	index@(_Z35group_norm_nhwc_fwd_one_pass_kernelI11Bf16IOBf16WLi64ELi64ELi512EEv26Group_norm_nhwc_fwd_params)
        /*08cc*/ 	.word	0x00000000


	//----- nvinfo : EIATTR_MIN_STACK_SIZE
	.align		4
.L_415:
        /*08d0*/ 	.byte	0x04, 0x12
        /*08d2*/ 	.short	(.L_417 - .L_416)
	.align		4
.L_416:
        /*08d4*/ 	.word	index@(_Z35group_norm_nhwc_fwd_one_pass_kernelI11Bf16IOBf16WLi128ELi64ELi512EEv26Group_norm_nhwc_fwd_params)
        /*08d8*/ 	.word	0x00000000


	//----- nvinfo : EIATTR_MIN_STACK_SIZE
	.align		4
.L_417:
        /*08dc*/ 	.byte	0x04, 0x12
        /*08de*/ 	.short	(.L_419 - .L_418)
	.align		4
.L_418:
        /*08e0*/ 	.word	index@(_Z35group_norm_nhwc_fwd_one_pass_kernelI11Bf16IOBf16WLi256ELi64ELi512EEv26Group_norm_nhwc_fwd_params)
        /*08e4*/ 	.word	0x00000000


	//----- nvinfo : EIATTR_MIN_STACK_SIZE
	.align		4
.L_419:
        /*08e8*/ 	.byte	0x04, 0x12
        /*08ea*/ 	.short	(.L_421 - .L_420)
	.align		4
.L_420:
        /*08ec*/ 	.word	index@(_Z35group_norm_nhwc_fwd_one_pass_kernelI11Bf16IOBf16WLi512ELi64ELi512EEv26Group_norm_nhwc_fwd_params)
        /*08f0*/ 	.word	0x00000018


	//----- nvinfo : EIATTR_MIN_STACK_SIZE
	.align		4
.L_421:
        /*08f4*/ 	.byte	0x04, 0x12
        /*08f6*/ 	.short	(.L_423 - .L_422)
	.align		4
.L_422:
        /*08f8*/ 	.word	index@(_Z35group_norm_nhwc_fwd_one_pass_kernelI11Bf16IOFp16WLi64ELi64ELi512EEv26Group_norm_nhwc_fwd_params)
        /*08fc*/ 	.word	0x00000000


	//----- nvinfo : EIATTR_MIN_STACK_SIZE
	.align		4
.L_423:
        /*0900*/ 	.byte	0x04, 0x12
        /*0902*/ 	.short	(.L_425 - .L_424)
	.align		4
.L_424:
        /*0904*/ 	.word	index@(_Z35group_norm_nhwc_fwd_one_pass_kernelI11Bf16IOFp16WLi128ELi64ELi512EEv26Group_norm_nhwc_fwd_params)
        /*0908*/ 	.word	0x00000000


	//----- nvinfo : EIATTR_MIN_STACK_SIZE
	.align		4
.L_425:
        /*090c*/ 	.byte	0x04, 0x12
        /*090e*/ 	.short	(.L_427 - .L_426)
	.align		4
.L_426:
        /*0910*/ 	.word	index@(_Z35group_norm_nhwc_fwd_one_pass_kernelI11Bf16IOFp16WLi256ELi64ELi512EEv26Group_norm_nhwc_fwd_params)
        /*0914*/ 	.word	0x00000000


	//----- nvinfo : EIATTR_MIN_STACK_SIZE
	.align		4
.L_427:
        /*0918*/ 	.byte	0x04, 0x12
        /*091a*/ 	.short	(.L_429 - .L_428)
	.align		4
.L_428:
        /*091c*/ 	.word	index@(_Z35group_norm_nhwc_fwd_one_pass_kernelI11Bf16IOFp16WLi512ELi64ELi512EEv26Group_norm_nhwc_fwd_params)
        /*0920*/ 	.word	0x00000018


	//----- nvinfo : EIATTR_MIN_STACK_SIZE
	.align		4
.L_429:
        /*0924*/ 	.byte	0x04, 0x12
        /*0926*/ 	.short	(.L_431 - .L_430)
	.align		4
.L_430:
        /*0928*/ 	.word	index@(_Z35group_norm_nhwc_fwd_one_pass_kernelI11Fp16IOFp32WLi64ELi64ELi512EEv26Group_norm_nhwc_fwd_params)
        /*092c*/ 	.word	0x00000000


	//----- nvinfo : EIATTR_MIN_STACK_SIZE
	.align		4
.L_431:
        /*0930*/ 	.byte	0x04, 0x12
        /*0932*/ 	.short	(.L_433 - .L_432)
	.align		4
.L_432:
        /*0934*/ 	.word	index@(_Z35group_norm_nhwc_fwd_one_pass_kernelI11Fp16IOFp32WLi128ELi64ELi512EEv26Group_norm_nhwc_fwd_params)
        /*0938*/ 	.word	0x00000000


	//----- nvinfo : EIATTR_MIN_STACK_SIZE
	.align		4
.L_433:
        /*093c*/ 	.byte	0x04, 0x12
        /*093e*/ 	.short	(.L_435 - .L_434)
	.align		4
.L_434:
        /*0940*/ 	.word	index@(_Z35group_norm_nhwc_fwd_one_pass_kernelI11Fp16IOFp32WLi256ELi64ELi512EEv26Group_norm_nhwc_fwd_params)
        /*0944*/ 	.word	0x00000000


	//----- nvinfo : EIATTR_MIN_STACK_SIZE
	.align		4
.L_435:
        /*0948*/ 	.byte	0x04, 0x12
        /*094a*/ 	.short	(.L_437 - .L_436)
	.align		4
.L_436:
        /*094c*/ 	.word	index@(_Z35group_norm_nhwc_fwd_one_pass_kernelI11Fp16IOFp32WLi512ELi64ELi512EEv26Group_norm_nhwc_fwd_params)
        /*0950*/ 	.word	0x00000018


	//----- nvinfo : EIATTR_MIN_STACK_SIZE
	.align		4
.L_437:
        /*0954*/ 	.byte	0x04, 0x12
        /*0956*/ 	.short	(.L_439 - .L_438)
	.align		4
.L_438:
        /*0958*/ 	.word	index@(_Z35group_norm_nhwc_fwd_one_pass_kernelI11Fp16IOBf16WLi64ELi64ELi512EEv26Group_norm_nhwc_fwd_params)
        /*095c*/ 	.word	0x00000000


	//----- nvinfo : EIATTR_MIN_STACK_SIZE
	.align		4
.L_439:
        /*0960*/ 	.byte	0x04, 0x12
        /*0962*/ 	.short	(.L_441 - .L_440)
	.align		4
.L_440:
        /*0964*/ 	.word	index@(_Z35group_norm_nhwc_fwd_one_pass_kernelI11Fp16IOBf16WLi128ELi64ELi512EEv26Group_norm_nhwc_fwd_params)
        /*0968*/ 	.word	0x00000000


	//----- nvinfo : EIATTR_MIN_STACK_SIZE
	.align		4
.L_441:
        /*096c*/ 	.byte	0x04, 0x12
        /*096e*/ 	.short	(.L_443 - .L_442)
	.align		4
.L_442:
        /*0970*/ 	.word	index@(_Z35group_norm_nhwc_fwd_one_pass_kernelI11Fp16IOBf16WLi256ELi64ELi512EEv26Group_norm_nhwc_fwd_params)
        /*0974*/ 	.word	0x00000000


	//----- nvinfo : EIATTR_MIN_STACK_SIZE
	.align		4
.L_443:
        /*0978*/ 	.byte	0x04, 0x12
        /*097a*/ 	.short	(.L_445 - .L_444)
	.align		4
.L_444:
        /*097c*/ 	.word	index@(_Z35group_norm_nhwc_fwd_one_pass_kernelI11Fp16IOBf16WLi512ELi64ELi512EEv26Group_norm_nhwc_fwd_params)
        /*0980*/ 	.word	0x00000018


	//----- nvinfo : EIATTR_MIN_STACK_SIZE
	.align		4
.L_445:
        /*0984*/ 	.byte	0x04, 0x12
        /*0986*/ 	.short	(.L_447 - .L_446)
	.align		4
.L_446:
        /*0988*/ 	.word	index@(_Z35group_norm_nhwc_fwd_one_pass_kernelI11Fp16IOFp16WLi64ELi64ELi512EEv26Group_norm_nhwc_fwd_params)
        /*098c*/ 	.word	0x00000000


	//----- nvinfo : EIATTR_MIN_STACK_SIZE
	.align		4
.L_447:
        /*0990*/ 	.byte	0x04, 0x12
        /*0992*/ 	.short	(.L_449 - .L_448)
	.align		4
.L_448:
        /*0994*/ 	.word	index@(_Z35group_norm_nhwc_fwd_one_pass_kernelI11Fp16IOFp16WLi128ELi64ELi512EEv26Group_norm_nhwc_fwd_params)
        /*0998*/ 	.word	0x00000000


	//----- nvinfo : EIATTR_MIN_STACK_SIZE
	.align		4
.L_449:
        /*099c*/ 	.byte	0x04, 0x12
        /*099e*/ 	.short	(.L_451 - .L_450)
	.align		4
.L_450:
        /*09a0*/ 	.word	index@(_Z35group_norm_nhwc_fwd_one_pass_kernelI11Fp16IOFp16WLi256ELi64ELi512EEv26Group_norm_nhwc_fwd_params)
        /*09a4*/ 	.word	0x00000000


	//----- nvinfo : EIATTR_MIN_STACK_SIZE
	.align		4
.L_451:
        /*09a8*/ 	.byte	0x04, 0x12
        /*09aa*/ 	.short	(.L_453 - .L_452)
	.align		4
.L_452:
        /*09ac*/ 	.word	index@(_Z35group_norm_nhwc_fwd_one_pass_kernelI11Fp16IOFp16WLi512ELi64ELi512EEv26Group_norm_nhwc_fwd_params)
        /*09b0*/ 	.word	0x00000018


	//----- nvinfo : EIATTR_MIN_STACK_SIZE
	.align		4
.L_453:
        /*09b4*/ 	.byte	0x04, 0x12
        /*09b6*/ 	.short	(.L_455 - .L_454)
	.align		4
.L_454:
        /*09b8*/ 	.word	index@(_Z35group_norm_nhwc_fwd_one_pass_kernelI11Fp32IOFp32WLi64ELi64ELi512EEv26Group_norm_nhwc_fwd_params)
        /*09bc*/ 	.word	0x00000000


	//----- nvinfo : EIATTR_MIN_STACK_SIZE
	.align		4
.L_455:
        /*09c0*/ 	.byte	0x04, 0x12
        /*09c2*/ 	.short	(.L_457 - .L_456)
	.align		4
.L_456:
        /*09c4*/ 	.word	index@(_Z35group_norm_nhwc_fwd_one_pass_kernelI11Fp32IOFp32WLi128ELi64ELi512EEv26Group_norm_nhwc_fwd_params)
        /*09c8*/ 	.word	0x00000000


	//----- nvinfo : EIATTR_MIN_STACK_SIZE
	.align		4
.L_457:
        /*09cc*/ 	.byte	0x04, 0x12
        /*09ce*/ 	.short	(.L_459 - .L_458)
	.align		4
.L_458:
        /*09d0*/ 	.word	index@(_Z35group_norm_nhwc_fwd_one_pass_kernelI11Fp32IOFp32WLi256ELi64ELi512EEv26Group_norm_nhwc_fwd_params)
        /*09d4*/ 	.word	0x00000000


	//----- nvinfo : EIATTR_MIN_STACK_SIZE
	.align		4
.L_459:
        /*09d8*/ 	.byte	0x04, 0x12
        /*09da*/ 	.short	(.L_461 - .L_460)
	.align		4
.L_460:
        /*09dc*/ 	.word	index@(_Z35group_norm_nhwc_fwd_one_pass_kernelI11Fp32IOFp32WLi512ELi64ELi512EEv26Group_norm_nhwc_fwd_params)
        /*09e0*/ 	.word	0x00000000


	//----- nvinfo : EIATTR_MIN_STACK_SIZE
	.align		4
.L_461:
        /*09e4*/ 	.byte	0x04, 0x12
        /*09e6*/ 	.short	(.L_463 - .L_462)
	.align		4
.L_462:
        /*09e8*/ 	.word	index@(_Z35group_norm_nhwc_fwd_one_pass_kernelI11Fp32IOBf16WLi64ELi64ELi512EEv26Group_norm_nhwc_fwd_params)
        /*09ec*/ 	.word	0x00000000


	//----- nvinfo : EIATTR_MIN_STACK_SIZE
	.align		4
.L_463:
        /*09f0*/ 	.byte	0x04, 0x12
        /*09f2*/ 	.short	(.L_465 - .L_464)
	.align		4
.L_464:
        /*09f4*/ 	.word	index@(_Z35group_norm_nhwc_fwd_one_pass_kernelI11Fp32IOBf16WLi128ELi64ELi512EEv26Group_norm_nhwc_fwd_params)
        /*09f8*/ 	.word	0x00000000


	//----- nvinfo : EIATTR_MIN_STACK_SIZE
	.align		4
.L_465:
        /*09fc*/ 	.byte	0x04, 0x12
        /*09fe*/ 	.short	(.L_467 - .L_466)
	.align		4
.L_466:
        /*0a00*/ 	.word	index@(_Z35group_norm_nhwc_fwd_one_pass_kernelI11Fp32IOBf16WLi256ELi64ELi512EEv26Group_norm_nhwc_fwd_params)
        /*0a04*/ 	.word	0x00000000


	//----- nvinfo : EIATTR_MIN_STACK_SIZE
	.align		4
.L_467:
        /*0a08*/ 	.byte	0x04, 0x12
        /*0a0a*/ 	.short	(.L_469 - .L_468)
	.align		4
.L_468:
        /*0a0c*/ 	.word	index@(_Z35group_norm_nhwc_fwd_one_pass_kernelI11Fp32IOBf16WLi512ELi64ELi512EEv26Group_norm_nhwc_fwd_params)
        /*0a10*/ 	.word	0x00000000


	//----- nvinfo : EIATTR_MIN_STACK_SIZE
	.align		4
.L_469:
        /*0a14*/ 	.byte	0x04, 0x12
        /*0a16*/ 	.short	(.L_471 - .L_470)
	.align		4
.L_470:
        /*0a18*/ 	.word	index@(_Z35group_norm_nhwc_fwd_one_pass_kernelI11Fp32IOFp16WLi64ELi64ELi512EEv26Group_norm_nhwc_fwd_params)
        /*0a1c*/ 	.word	0x00000000


	//----- nvinfo : EIATTR_MIN_STACK_SIZE
	.align		4
.L_471:
        /*0a20*/ 	.byte	0x04, 0x12
        /*0a22*/ 	.short	(.L_473 - .L_472)
	.align		4
.L_472:
        /*0a24*/ 	.word	index@(_Z35group_norm_nhwc_fwd_one_pass_kernelI11Fp32IOFp16WLi128ELi64ELi512EEv26Group_norm_nhwc_fwd_params)
        /*0a28*/ 	.word	0x00000000


	//----- nvinfo : EIATTR_MIN_STACK_SIZE
	.align		4
.L_473:
        /*0a2c*/ 	.byte	0x04, 0x12
        /*0a2e*/ 	.short	(.L_475 - .L_474)
	.align		4
.L_474:
        /*0a30*/ 	.word	index@(_Z35group_norm_nhwc_fwd_one_pass_kernelI11Fp32IOFp16WLi256ELi64ELi512EEv26Group_norm_nhwc_fwd_params)
        /*0a34*/ 	.word	0x00000000


	//----- nvinfo : EIATTR_MIN_STACK_SIZE
	.align		4
.L_475:
        /*0a38*/ 	.byte	0x04, 0x12
        /*0a3a*/ 	.short	(.L_477 - .L_476)
	.align		4
.L_476:
        /*0a3c*/ 	.word	index@(_Z35group_norm_nhwc_fwd_one_pass_kernelI11Fp32IOFp16WLi512ELi64ELi512EEv26Group_norm_nhwc_fwd_params)
        /*0a40*/ 	.word	0x00000000
.L_477:


//--------------------- .nv.info._ZN3cub17CUB_300001_SM_8006detail11EmptyKernelIvEEvv --------------------------
	.section	.nv.info._ZN3cub17CUB_300001_SM_8006detail11EmptyKernelIvEEvv,"",@"SHT_CUDA_INFO"
	.sectionflags	@""
	.align	4


	//----- nvinfo : EIATTR_CUDA_API_VERSION
	.align		4
        /*0000*/ 	.byte	0x04, 0x37
        /*0002*/ 	.short	(.L_479 - .L_478)
.L_478:
        /*0004*/ 	.word	0x00000082


	//----- nvinfo : EIATTR_SW2861232_WAR
	.align		4
.L_479:
        /*0008*/ 	.byte	0x01, 0x35
	.zero		2


	//----- nvinfo : EIATTR_MAXREG_COUNT
	.align		4
        /*000c*/ 	.byte	0x03, 0x1b
        /*000e*/ 	.short	0x00ff


	//----- nvinfo : EIATTR_MERCURY_ISA_VERSION
	.align		4
        /*0010*/ 	.byte	0x03, 0x5f
        /*0012*/ 	.short	0x0000


	//----- nvinfo : EIATTR_EXIT_INSTR_OFFSETS
	.align		4
        /*0014*/ 	.byte	0x04, 0x1c
        /*0016*/ 	.short	(.L_481 - .L_480)


	//   ....[0]....
.L_480:
        /*0018*/ 	.word	0x00000010
.L_481:


//--------------------- .nv.info._Z35group_norm_nhwc_bwd_one_pass_kernelI11Bf16IOFp32WLi64ELi64ELi512EEv26Group_norm_nhwc_bwd_params --------------------------
	.section	.nv.info._Z35group_norm_nhwc_bwd_one_pass_kernelI11Bf16IOFp32WLi64ELi64ELi512EEv26Group_norm_nhwc_bwd_params,"",@"SHT_CUDA_INFO"
	.sectionflags	@""
	.align	4


	//----- nvinfo : EIATTR_CUDA_API_VERSION
	.align		4
        /*0000*/ 	.byte	0x04, 0x37
        /*0002*/ 	.short	(.L_483 - .L_482)
.L_482:
        /*0004*/ 	.word	0x00000082


	//----- nvinfo : EIATTR_SW2861232_WAR
	.align		4
.L_483:
        /*0008*/ 	.byte	0x01, 0x35
	.zero		2


	//----- nvinfo : EIATTR_PARAM_CBANK
	.align		4
        /*000c*/ 	.byte	0x04, 0x0a
        /*000e*/ 	.short	(.L_485 - .L_484)
	.align		4
.L_484:
        /*0010*/ 	.word	index@(.nv.constant0._Z35group_norm_nhwc_bwd_one_pass_kernelI11Bf16IOFp32WLi64ELi64ELi512EEv26Group_norm_nhwc_bwd_params)
        /*0014*/ 	.short	0x0160
        /*0016*/ 	.short	0x00b8


	//----- nvinfo : EIATTR_CBANK_PARAM_SIZE
	.align		4
.L_485:
        /*0018*/ 	.byte	0x03, 0x19
        /*001a*/ 	.short	0x00b8


	//----- nvinfo : EIATTR_KPARAM_INFO
	.align		4
        /*001c*/ 	.byte	0x04, 0x17
        /*001e*/ 	.short	(.L_487 - .L_486)
.L_486:
        /*0020*/ 	.word	0x00000000
        /*0024*/ 	.short	0x0000
        /*0026*/ 	.short	0x0000
        /*0028*/ 	.byte	0x00, 0xf0, 0xe1, 0x02


	//----- nvinfo : EIATTR_MAXREG_COUNT
	.align		4
.L_487:
        /*002c*/ 	.byte	0x03, 0x1b
        /*002e*/ 	.short	0x0080


	//----- nvinfo : EIATTR_NUM_BARRIERS
	.align		4
        /*0030*/ 	.byte	0x02, 0x4c
        /*0032*/ 	.byte	0x01
	.zero		1


	//----- nvinfo : EIATTR_MERCURY_ISA_VERSION
	.align		4
        /*0034*/ 	.byte	0x03, 0x5f
        /*0036*/ 	.short	0x0000


	//----- nvinfo : EIATTR_INT_WARP_WIDE_INSTR_OFFSETS
	.align		4
        /*0038*/ 	.byte	0x04, 0x31
        /*003a*/ 	.short	(.L_489 - .L_488)


	//   ....[0]....
.L_488:
        /*003c*/ 	.word	0x00002090


	//   ....[1]....
        /*0040*/ 	.word	0x00003f70


	//----- nvinfo : EIATTR_COOP_GROUP_MASK_REGIDS
	.align		4
.L_489:
        /*0044*/ 	.byte	0x04, 0x29
        /*0046*/ 	.short	(.L_491 - .L_490)


	//   ....[0]....
.L_490:
        /*0048*/ 	.word	0xffffffff


	//   ....[1]....
        /*004c*/ 	.word	0xffffffff


	//   ....[2]....
        /*0050*/ 	.word	0xffffffff


	//   ....[3]....
        /*0054*/ 	.word	0xffffffff


	//   ....[4]....
        /*0058*/ 	.word	0xffffffff


	//   ....[5]....
        /*005c*/ 	.word	0xffffffff


	//   ....[6]....
        /*0060*/ 	.word	0xffffffff


	//   ....[7]....
        /*0064*/ 	.word	0xffffffff


	//   ....[8]....
        /*0068*/ 	.word	0xffffffff


	//   ....[9]....
        /*006c*/ 	.word	0xffffffff


	//----- nvinfo : EIATTR_COOP_GROUP_INSTR_OFFSETS
	.align		4
.L_491:
        /*0070*/ 	.byte	0x04, 0x28
        /*0072*/ 	.short	(.L_493 - .L_492)


	//   ....[0]....
.L_492:
        /*0074*/ 	.word	0x00001420


	//   ....[1]....
        /*0078*/ 	.word	0x00001450


	//   ....[2]....
        /*007c*/ 	.word	0x00001530


	//   ....[3]....
        /*0080*/ 	.word	0x00001560


	//   ....[4]....
        /*0084*/ 	.word	0x000015a0


	//   ....[5]....
        /*0088*/ 	.word	0x000015c0


	//   ....[6]....
        /*008c*/ 	.word	0x000015f0


	//   ....[7]....
        /*0090*/ 	.word	0x00001610


	//   ....[8]....
        /*0094*/ 	.word	0x00001640


	//   ....[9]....
        /*0098*/ 	.word	0x00001660


	//----- nvinfo : EIATTR_EXIT_INSTR_OFFSETS
	.align		4
.L_493:
        /*009c*/ 	.byte	0x04, 0x1c
        /*009e*/ 	.short	(.L_495 - .L_494)


	//   ....[0]....
.L_494:
        /*00a0*/ 	.word	0x00003fe0


	//   ....[1]....
        /*00a4*/ 	.word	0x00004120


	//   ....[2]....
        /*00a8*/ 	.word	0x00004370


	//----- nvinfo : EIATTR_MAX_THREADS
	.align		4
.L_495:
        /*00ac*/ 	.byte	0x04, 0x05
        /*00ae*/ 	.short	(.L_497 - .L_496)
.L_496:
        /*00b0*/ 	.word	0x00000200
        /*00b4*/ 	.word	0x00000001
        /*00b8*/ 	.word	0x00000001


	//----- nvinfo : EIATTR_CRS_STACK_SIZE
	.align		4
.L_497:
        /*00bc*/ 	.byte	0x04, 0x1e
        /*00be*/ 	.short	(.L_499 - .L_498)
.L_498:
        /*00c0*/ 	.word	0x00000000
.L_499:


//--------------------- .nv.info._Z35group_norm_nhwc_bwd_one_pass_kernelI11Bf16IOFp32WLi128ELi64ELi512EEv26Group_norm_nhwc_bwd_params --------------------------
	.section	.nv.info._Z35group_norm_nhwc_bwd_one_pass_kernelI11Bf16IOFp32WLi128ELi64ELi512EEv26Group_norm_nhwc_bwd_params,"",@"SHT_CUDA_INFO"
	.sectionflags	@""
	.align	4


	//----- nvinfo : EIATTR_CUDA_API_VERSION
	.align		4
        /*0000*/ 	.byte	0x04, 0x37
        /*0002*/ 	.short	(.L_501 - .L_500)
.L_500:
        /*0004*/ 	.word	0x00000082


	//----- nvinfo : EIATTR_SW2861232_WAR
	.align		4
.L_501:
        /*0008*/ 	.byte	0x01, 0x35
	.zero		2


	//----- nvinfo : EIATTR_PARAM_CBANK
	.align		4
        /*000c*/ 	.byte	0x04, 0x0a
        /*000e*/ 	.short	(.L_503 - .L_502)
	.align		4
.L_502:
        /*0010*/ 	.word	index@(.nv.constant0._Z35group_norm_nhwc_bwd_one_pass_kernelI11Bf16IOFp32WLi128ELi64ELi512EEv26Group_norm_nhwc_bwd_params)
        /*0014*/ 	.short	0x0160
        /*0016*/ 	.short	0x00b8


	//----- nvinfo : EIATTR_CBANK_PARAM_SIZE
	.align		4
.L_503:
        /*0018*/ 	.byte	0x03, 0x19
        /*001a*/ 	.short	0x00b8


	//----- nvinfo : EIATTR_KPARAM_INFO
	.align		4
        /*001c*/ 	.byte	0x04, 0x17
        /*001e*/ 	.short	(.L_505 - .L_504)
.L_504:
        /*0020*/ 	.word	0x00000000
        /*0024*/ 	.short	0x0000
        /*0026*/ 	.short	0x0000
        /*0028*/ 	.byte	0x00, 0xf0, 0xe1, 0x02


	//----- nvinfo : EIATTR_MAXREG_COUNT
	.align		4
.L_505:
        /*002c*/ 	.byte	0x03, 0x1b
        /*002e*/ 	.short	0x0080


	//----- nvinfo : EIATTR_NUM_BARRIERS
	.align		4
        /*0030*/ 	.byte	0x02, 0x4c
        /*0032*/ 	.byte	0x01
	.zero		1


	//----- nvinfo : EIATTR_ANNOTATIONS
	.align		4
        /*0034*/ 	.byte	0x04, 0x55
        /*0036*/ 	.short	(.L_507 - .L_506)


	//   ....[0]....
.L_506:
        /*0038*/ 	.word	0x00000001
        /*003c*/ 	.byte	0x60, 0x02, 0x00, 0x00, 0x01, 0x00, 0x00, 0x00, 0x30, 0x2d, 0x00, 0x00


	//----- nvinfo : EIATTR_MERCURY_ISA_VERSION
	.align		4
.L_507:
        /*0048*/ 	.byte	0x03, 0x5f
        /*004a*/ 	.short	0x0000


	//----- nvinfo : EIATTR_INT_WARP_WIDE_INSTR_OFFSETS
	.align		4
        /*004c*/ 	.byte	0x04, 0x31
        /*004e*/ 	.short	(.L_509 - .L_508)


	//   ....[0]....
.L_508:
        /*0050*/ 	.word	0x00002f30


	//   ....[1]....
        /*0054*/ 	.word	0x00005aa0


	//----- nvinfo : EIATTR_COOP_GROUP_MASK_REGIDS
	.align		4
.L_509:
        /*0058*/ 	.byte	0x04, 0x29
        /*005a*/ 	.short	(.L_511 - .L_510)


	//   ....[0]....
.L_510:
        /*005c*/ 	.word	0xffffffff


	//   ....[1]....
        /*0060*/ 	.word	0xffffffff


	//   ....[2]....
        /*0064*/ 	.word	0xffffffff


	//   ....[3]....
        /*0068*/ 	.word	0xffffffff


	//   ....[4]....
        /*006c*/ 	.word	0xffffffff


	//   ....[5]....
        /*0070*/ 	.word	0xffffffff


	//   ....[6]....
        /*0074*/ 	.word	0xffffffff


	//   ....[7]....
        /*0078*/ 	.word	0xffffffff


	//   ....[8]....
        /*007c*/ 	.word	0xffffffff


	//   ....[9]....
        /*0080*/ 	.word	0xffffffff


	//----- nvinfo : EIATTR_COOP_GROUP_INSTR_OFFSETS
	.align		4
.L_511:
        /*0084*/ 	.byte	0x04, 0x28
        /*0086*/ 	.short	(.L_513 - .L_512)


	//   ....[0]....
.L_512:
        /*0088*/ 	.word	0x000022e0


	//   ....[1]....
        /*008c*/ 	.word	0x00002320


	//   ....[2]....
        /*0090*/ 	.word	0x000023d0


	//   ....[3]....
        /*0094*/ 	.word	0x000023e0


	//   ....[4]....
        /*0098*/ 	.word	0x00002410


	//   ....[5]....
        /*009c*/ 	.word	0x00002430


	//   ....[6]....
        /*00a0*/ 	.word	0x00002460


	//   ....[7]....
        /*00a4*/ 	.word	0x00002480


	//   ....[8]....
        /*00a8*/ 	.word	0x000024b0


	//   ....[9]....
        /*00ac*/ 	.word	0x000024d0


	//----- nvinfo : EIATTR_EXIT_INSTR_OFFSETS
	.align		4
.L_513:
        /*00b0*/ 	.byte	0x04, 0x1c
        /*00b2*/ 	.short	(.L_515 - .L_514)


	//   ....[0]....
.L_514:
        /*00b4*/ 	.word	0x00005b10


	//   ....[1]....
        /*00b8*/ 	.word	0x00005c50


	//   ....[2]....
        /*00bc*/ 	.word	0x00005ea0


	//----- nvinfo : EIATTR_MAX_THREADS
	.align		4
.L_515:
        /*00c0*/ 	.byte	0x04, 0x05
        /*00c2*/ 	.short	(.L_517 - .L_516)
.L_516:
        /*00c4*/ 	.word	0x00000200
        /*00c8*/ 	.word	0x00000001
        /*00cc*/ 	.word	0x00000001


	//----- nvinfo : EIATTR_CRS_STACK_SIZE
	.align		4
.L_517:
        /*00d0*/ 	.byte	0x04, 0x1e
        /*00d2*/ 	.short	(.L_519 - .L_518)
.L_518:
        /*00d4*/ 	.word	0x00000000
.L_519:


//--------------------- .nv.info._Z35group_norm_nhwc_bwd_one_pass_kernelI11Bf16IOFp32WLi256ELi64ELi512EEv26Group_norm_nhwc_bwd_params --------------------------
	.section	.nv.info._Z35group_norm_nhwc_bwd_one_pass_kernelI11Bf16IOFp32WLi256ELi64ELi512EEv26Group_norm_nhwc_bwd_params,"",@"SHT_CUDA_INFO"
	.sectionflags	@""
	.align	4


	//----- nvinfo : EIATTR_CUDA_API_VERSION
	.align		4
        /*0000*/ 	.byte	0x04, 0x37
        /*0002*/ 	.short	(.L_521 - .L_520)
.L_520:
        /*0004*/ 	.word	0x00000082


	//----- nvinfo : EIATTR_SW2861232_WAR
	.align		4
.L_521:
        /*0008*/ 	.byte	0x01, 0x35
	.zero		2


	//----- nvinfo : EIATTR_PARAM_CBANK
	.align		4
        /*000c*/ 	.byte	0x04, 0x0a
        /*000e*/ 	.short	(.L_523 - .L_522)
	.align		4
.L_522:
        /*0010*/ 	.word	index@(.nv.constant0._Z35group_norm_nhwc_bwd_one_pass_kernelI11Bf16IOFp32WLi256ELi64ELi512EEv26Group_norm_nhwc_bwd_params)
        /*0014*/ 	.short	0x0160
        /*0016*/ 	.short	0x00b8


	//----- nvinfo : EIATTR_CBANK_PARAM_SIZE
	.align		4
.L_523:
        /*0018*/ 	.byte	0x03, 0x19
        /*001a*/ 	.short	0x00b8


	//----- nvinfo : EIATTR_KPARAM_INFO
	.align		4
        /*001c*/ 	.byte	0x04, 0x17
        /*001e*/ 	.short	(.L_525 - .L_524)
.L_524:
        /*0020*/ 	.word	0x00000000
        /*0024*/ 	.short	0x0000
        /*0026*/ 	.short	0x0000
        /*0028*/ 	.byte	0x00, 0xf0, 0xe1, 0x02


	//----- nvinfo : EIATTR_MAXREG_COUNT
	.align		4
.L_525:
        /*002c*/ 	.byte	0x03, 0x1b
        /*002e*/ 	.short	0x0080


	//----- nvinfo : EIATTR_NUM_BARRIERS
	.align		4
        /*0030*/ 	.byte	0x02, 0x4c
        /*0032*/ 	.byte	0x01
	.zero		1


	//----- nvinfo : EIATTR_MERCURY_ISA_VERSION
	.align		4
        /*0034*/ 	.byte	0x03, 0x5f
        /*0036*/ 	.short	0x0000


	//----- nvinfo : EIATTR_INT_WARP_WIDE_INSTR_OFFSETS
	.align		4
        /*0038*/ 	.byte	0x04, 0x31
        /*003a*/ 	.short	(.L_527 - .L_526)


	//   ....[0]....
.L_526:
        /*003c*/ 	.word	0x00004db0


	//   ....[1]....
        /*0040*/ 	.word	0x00009120


	//----- nvinfo : EIATTR_COOP_GROUP_MASK_REGIDS
	.align		4
.L_527:
        /*0044*/ 	.byte	0x04, 0x29
        /*0046*/ 	.short	(.L_529 - .L_528)


	//   ....[0]....
.L_528:
        /*0048*/ 	.word	0xffffffff


	//   ....[1]....
        /*004c*/ 	.word	0xffffffff


	//   ....[2]....
        /*0050*/ 	.word	0xffffffff


	//   ....[3]....
        /*0054*/ 	.word	0xffffffff


	//   ....[4]....
        /*0058*/ 	.word	0xffffffff


	//   ....[5]....
        /*005c*/ 	.word	0xffffffff


	//   ....[6]....
        /*0060*/ 	.word	0xffffffff


	//   ....[7]....
        /*0064*/ 	.word	0xffffffff


	//   ....[8]....
        /*0068*/ 	.word	0xffffffff


	//   ....[9]....
        /*006c*/ 	.word	0xffffffff


	//----- nvinfo : EIATTR_COOP_GROUP_INSTR_OFFSETS
	.align		4
.L_529:
        /*0070*/ 	.byte	0x04, 0x28
        /*0072*/ 	.short	(.L_531 - .L_530)


	//   ....[0]....
.L_530:
        /*0074*/ 	.word	0x00004090


	//   ....[1]....
        /*0078*/ 	.word	0x000040c0


	//   ....[2]....
        /*007c*/ 	.word	0x000041a0


	//   ....[3]....
        /*0080*/ 	.word	0x000041d0


	//   ....[4]....
        /*0084*/ 	.word	0x000042d0


	//   ....[5]....
        /*0088*/ 	.word	0x000042e0


	//   ....[6]....
        /*008c*/ 	.word	0x00004310


	//   ....[7]....
        /*0090*/ 	.word	0x00004330


	//   ....[8]....
        /*0094*/ 	.word	0x00004360


	//   ....[9]....
        /*0098*/ 	.word	0x00004380


	//----- nvinfo : EIATTR_EXIT_INSTR_OFFSETS
	.align		4
.L_531:
        /*009c*/ 	.byte	0x04, 0x1c
        /*009e*/ 	.short	(.L_533 - .L_532)


	//   ....[0]....
.L_532:
        /*00a0*/ 	.word	0x00009190


	//   ....[1]....
        /*00a4*/ 	.word	0x000092d0


	//   ....[2]....
        /*00a8*/ 	.word	0x00009520


	//----- nvinfo : EIATTR_MAX_THREADS
	.align		4
.L_533:
        /*00ac*/ 	.byte	0x04, 0x05
        /*00ae*/ 	.short	(.L_535 - .L_534)
.L_534:
        /*00b0*/ 	.word	0x00000200
        /*00b4*/ 	.word	0x00000001
        /*00b8*/ 	.word	0x00000001


	//----- nvinfo : EIATTR_CRS_STACK_SIZE
	.align		4
.L_535:
        /*00bc*/ 	.byte	0x04, 0x1e
        /*00be*/ 	.short	(.L_537 - .L_536)
.L_536:
        /*00c0*/ 	.word	0x00000000
.L_537:


//--------------------- .nv.info._Z35group_norm_nhwc_bwd_one_pass_kernelI11Bf16IOFp32WLi512ELi64ELi512EEv26Group_norm_nhwc_bwd_params --------------------------
	.section	.nv.info._Z35group_norm_nhwc_bwd_one_pass_kernelI11Bf16IOFp32WLi512ELi64ELi512EEv26Group_norm_nhwc_bwd_params,"",@"SHT_CUDA_INFO"
	.sectionflags	@""
	.align	4


	//----- nvinfo : EIATTR_CUDA_API_VERSION
	.align		4
        /*0000*/ 	.byte	0x04, 0x37
        /*0002*/ 	.short	(.L_539 - .L_538)
.L_538:
        /*0004*/ 	.word	0x00000082


	//----- nvinfo : EIATTR_SW2861232_WAR
	.align		4
.L_539:
        /*0008*/ 	.byte	0x01, 0x35
	.zero		2


	//----- nvinfo : EIATTR_PARAM_CBANK
	.align		4
        /*000c*/ 	.byte	0x04, 0x0a
        /*000e*/ 	.short	(.L_541 - .L_540)
	.align		4
.L_540:
        /*0010*/ 	.word	index@(.nv.constant0._Z35group_norm_nhwc_bwd_one_pass_kernelI11Bf16IOFp32WLi512ELi64ELi512EEv26Group_norm_nhwc_bwd_params)
        /*0014*/ 	.short	0x0160
        /*0016*/ 	.short	0x00b8


	//----- nvinfo : EIATTR_CBANK_PARAM_SIZE
	.align		4
.L_541:
        /*0018*/ 	.byte	0x03, 0x19
        /*001a*/ 	.short	0x00b8


	//----- nvinfo : EIATTR_KPARAM_INFO
	.align		4
        /*001c*/ 	.byte	0x04, 0x17
        /*001e*/ 	.short	(.L_543 - .L_542)
.L_542:
        /*0020*/ 	.word	0x00000000
        /*0024*/ 	.short	0x0000
        /*0026*/ 	.short	0x0000
        /*0028*/ 	.byte	0x00, 0xf0, 0xe1, 0x02


	//----- nvinfo : EIATTR_MAXREG_COUNT
	.align		4
.L_543:
        /*002c*/ 	.byte	0x03, 0x1b
        /*002e*/ 	.short	0x0080


	//----- nvinfo : EIATTR_NUM_BARRIERS
	.align		4
        /*0030*/ 	.byte	0x02, 0x4c
        /*0032*/ 	.byte	0x01
	.zero		1


	//----- nvinfo : EIATTR_ANNOTATIONS
	.align		4
        /*0034*/ 	.byte	0x04, 0x55
        /*0036*/ 	.short	(.L_545 - .L_544)


	//   ....[0]....
.L_544:
        /*0038*/ 	.word	0x00000001
        /*003c*/ 	.byte	0xd0, 0x01, 0x00, 0x00, 0x01, 0x00, 0x00, 0x00, 0x10, 0x02, 0x00, 0x00, 0x01, 0x00, 0x00, 0x00
        /* <DEDUP_REMOVED lines=61> */
        /*041c*/ 	.byte	0x80, 0x0f, 0x01, 0x00


	//----- nvinfo : EIATTR_MERCURY_ISA_VERSION
	.align		4
.L_545:
        /*0420*/ 	.byte	0x03, 0x5f
        /*0422*/ 	.short	0x0000


	//----- nvinfo : EIATTR_INT_WARP_WIDE_INSTR_OFFSETS
	.align		4
        /*0424*/ 	.byte	0x04, 0x31
        /*0426*/ 	.short	(.L_547 - .L_546)


	//   ....[0]....
.L_546:
        /*0428*/ 	.word	0x000091f0


	//   ....[1]....
        /*042c*/ 	.word	0x00011230


	//----- nvinfo : EIATTR_COOP_GROUP_MASK_REGIDS
	.align		4
.L_547:
        /*0430*/ 	.byte	0x04, 0x29
        /*0432*/ 	.short	(.L_549 - .L_548)


	//   ....[0]....
.L_548:
        /*0434*/ 	.word	0xffffffff


	//   ....[1]....
        /*0438*/ 	.word	0xffffffff


	//   ....[2]....
        /*043c*/ 	.word	0xffffffff


	//   ....[3]....
        /*0440*/ 	.word	0xffffffff


	//   ....[4]....
        /*0444*/ 	.word	0xffffffff


	//   ....[5]....
        /*0448*/ 	.word	0xffffffff


	//   ....[6]....
        /*044c*/ 	.word	0xffffffff


	//   ....[7]....
        /*0450*/ 	.word	0xffffffff


	//   ....[8]....
        /*0454*/ 	.word	0xffffffff


	//   ....[9]....
        /*0458*/ 	.word	0xffffffff


	//----- nvinfo : EIATTR_COOP_GROUP_INSTR_OFFSETS
	.align		4
.L_549:
        /*045c*/ 	.byte	0x04, 0x28
        /*045e*/ 	.short	(.L_551 - .L_550)


	//   ....[0]....
.L_550:
        /*0460*/ 	.word	0x000084b0


	//   ....[1]....
        /*0464*/ 	.word	0x000084e0


	//   ....[2]....
        /*0468*/ 	.word	0x00008590


	//   ....[3]....
        /*046c*/ 	.word	0x000085b0


	//   ....[4]....
        /*0470*/ 	.word	0x000085e0


	//   ....[5]....
        /*0474*/ 	.word	0x00008600


	//   ....[6]....
        /*0478*/ 	.word	0x00008630


	//   ....[7]....
        /*047c*/ 	.word	0x00008650


	//   ....[8]....
        /*0480*/ 	.word	0x00008680


	//   ....[9]....
        /*0484*/ 	.word	0x000086a0


	//----- nvinfo : EIATTR_EXIT_INSTR_OFFSETS
	.align		4
.L_551:
        /*0488*/ 	.byte	0x04, 0x1c
        /*048a*/ 	.short	(.L_553 - .L_552)


	//   ....[0]....
.L_552:
        /*048c*/ 	.word	0x000112a0


	//   ....[1]....
        /*0490*/ 	.word	0x000113e0


	//   ....[2]....
        /*0494*/ 	.word	0x00011630


	//----- nvinfo : EIATTR_MAX_THREADS
	.align		4
.L_553:
        /*0498*/ 	.byte	0x04, 0x05
        /*049a*/ 	.short	(.L_555 - .L_554)
.L_554:
        /*049c*/ 	.word	0x00000200
        /*04a0*/ 	.word	0x00000001
        /*04a4*/ 	.word	0x00000001


	//----- nvinfo : EIATTR_CRS_STACK_SIZE
	.align		4
.L_555:
        /*04a8*/ 	.byte	0x04, 0x1e
        /*04aa*/ 	.short	(.L_557 - .L_556)
.L_556:
        /*04ac*/ 	.word	0x00000000
.L_557:


//--------------------- .nv.info._Z35group_norm_nhwc_bwd_one_pass_kernelI11Bf16IOBf16WLi64ELi64ELi512EEv26Group_norm_nhwc_bwd_params --------------------------
	.section	.nv.info._Z35group_norm_nhwc_bwd_one_pass_kernelI11Bf16IOBf16WLi64ELi64ELi512EEv26Group_norm_nhwc_bwd_params,"",@"SHT_CUDA_INFO"
	.sectionflags	@""
	.align	4


	//----- nvinfo : EIATTR_CUDA_API_VERSION
	.align		4
        /*0000*/ 	.byte	0x04, 0x37
        /*0002*/ 	.short	(.L_559 - .L_558)
.L_558:
        /*0004*/ 	.word	0x00000082


	//----- nvinfo : EIATTR_SW2861232_WAR
	.align		4
.L_559:
        /*0008*/ 	.byte	0x01, 0x35
	.zero		2


	//----- nvinfo : EIATTR_PARAM_CBANK
	.align		4
        /*000c*/ 	.byte	0x04, 0x0a
        /*000e*/ 	.short	(.L_561 - .L_560)
	.align		4
.L_560:
        /*0010*/ 	.word	index@(.nv.constant0._Z35group_norm_nhwc_bwd_one_pass_kernelI11Bf16IOBf16WLi64ELi64ELi512EEv26Group_norm_nhwc_bwd_params)
        /*0014*/ 	.short	0x0160
        /*0016*/ 	.short	0x00b8


	//----- nvinfo : EIATTR_CBANK_PARAM_SIZE
	.align		4
.L_561:
        /*0018*/ 	.byte	0x03, 0x19
        /*001a*/ 	.short	0x00b8


	//----- nvinfo : EIATTR_KPARAM_INFO
	.align		4
        /*001c*/ 	.byte	0x04, 0x17
        /*001e*/ 	.short	(.L_563 - .L_562)
.L_562:
        /*0020*/ 	.word	0x00000000
        /*0024*/ 	.short	0x0000
        /*0026*/ 	.short	0x0000
        /*0028*/ 	.byte	0x00, 0xf0, 0xe1, 0x02


	//----- nvinfo : EIATTR_MAXREG_COUNT
	.align		4
.L_563:
        /*002c*/ 	.byte	0x03, 0x1b
        /*002e*/ 	.short	0x0080


	//----- nvinfo : EIATTR_NUM_BARRIERS
	.align		4
        /*0030*/ 	.byte	0x02, 0x4c
        /*0032*/ 	.byte	0x01
	.zero		1


	//----- nvinfo : EIATTR_MERCURY_ISA_VERSION
	.align		4
        /*0034*/ 	.byte	0x03, 0x5f
        /*0036*/ 	.short	0x0000


	//----- nvinfo : EIATTR_INT_WARP_WIDE_INSTR_OFFSETS
	.align		4
        /*0038*/ 	.byte	0x04, 0x31
        /*003a*/ 	.short	(.L_565 - .L_564)


	//   ....[0]....
.L_564:
        /*003c*/ 	.word	0x00002100


	//   ....[1]....
        /*0040*/ 	.word	0x00003fe0


	//----- nvinfo : EIATTR_COOP_GROUP_MASK_REGIDS
	.align		4
.L_565:
        /*0044*/ 	.byte	0x04, 0x29
        /*0046*/ 	.short	(.L_567 - .L_566)


	//   ....[0]....
.L_566:
        /*0048*/ 	.word	0xffffffff


	//   ....[1]....
        /*004c*/ 	.word	0xffffffff


	//   ....[2]....
        /*0050*/ 	.word	0xffffffff


	//   ....[3]....
        /*0054*/ 	.word	0xffffffff


	//   ....[4]....
        /*0058*/ 	.word	0xffffffff


	//   ....[5]....
        /*005c*/ 	.word	0xffffffff


	//   ....[6]....
        /*0060*/ 	.word	0xffffffff


	//   ....[7]....
        /*0064*/ 	.word	0xffffffff


	//   ....[8]....
        /*0068*/ 	.word	0xffffffff


	//   ....[9]....
        /*006c*/ 	.word	0xffffffff


	//----- nvinfo : EIATTR_COOP_GROUP_INSTR_OFFSETS
	.align		4
.L_567:
        /*0070*/ 	.byte	0x04, 0x28
        /*0072*/ 	.short	(.L_569 - .L_568)


	//   ....[0]....
.L_568:
        /*0074*/ 	.word	0x00001490


	//   ....[1]....
        /*0078*/ 	.word	0x000014c0


	//   ....[2]....
        /*007c*/ 	.word	0x000015b0


	//   ....[3]....
        /*0080*/ 	.word	0x000015d0


	//   ....[4]....
        /*0084*/ 	.word	0x00001610


	//   ....[5]....
        /*0088*/ 	.word	0x00001630


	//   ....[6]....
        /*008c*/ 	.word	0x00001660


	//   ....[7]....
        /*0090*/ 	.word	0x00001680


	//   ....[8]....
        /*0094*/ 	.word	0x000016b0


	//   ....[9]....
        /*0098*/ 	.word	0x000016d0


	//----- nvinfo : EIATTR_EXIT_INSTR_OFFSETS
	.align		4
.L_569:
        /*009c*/ 	.byte	0x04, 0x1c
        /*009e*/ 	.short	(.L_571 - .L_570)


	//   ....[0]....
.L_570:
        /*00a0*/ 	.word	0x00004050


	//   ....[1]....
        /*00a4*/ 	.word	0x00004190


	//   ....[2]....
        /*00a8*/ 	.word	0x00004410


	//----- nvinfo : EIATTR_MAX_THREADS
	.align		4
.L_571:
        /*00ac*/ 	.byte	0x04, 0x05
        /*00ae*/ 	.short	(.L_573 - .L_572)
.L_572:
        /*00b0*/ 	.word	0x00000200
        /*00b4*/ 	.word	0x00000001
        /*00b8*/ 	.word	0x00000001


	//----- nvinfo : EIATTR_CRS_STACK_SIZE
	.align		4
.L_573:
        /*00bc*/ 	.byte	0x04, 0x1e
        /*00be*/ 	.short	(.L_575 - .L_574)
.L_574:
        /*00c0*/ 	.word	0x00000000
.L_575:


//--------------------- .nv.info._Z35group_norm_nhwc_bwd_one_pass_kernelI11Bf16IOBf16WLi128ELi64ELi512EEv26Group_norm_nhwc_bwd_params --------------------------
	.section	.nv.info._Z35group_norm_nhwc_bwd_one_pass_kernelI11Bf16IOBf16WLi128ELi64ELi512EEv26Group_norm_nhwc_bwd_params,"",@"SHT_CUDA_INFO"
	.sectionflags	@""
	.align	4


	//----- nvinfo : EIATTR_CUDA_API_VERSION
	.align		4
        /*0000*/ 	.byte	0x04, 0x37
        /*0002*/ 	.short	(.L_577 - .L_576)
.L_576:
        /*0004*/ 	.word	0x00000082


	//----- nvinfo : EIATTR_SW2861232_WAR
	.align		4
.L_577:
        /*0008*/ 	.byte	0x01, 0x35
	.zero		2


	//----- nvinfo : EIATTR_PARAM_CBANK
	.align		4
        /*000c*/ 	.byte	0x04, 0x0a
        /*000e*/ 	.short	(.L_579 - .L_578)
	.align		4
.L_578:
        /*0010*/ 	.word	index@(.nv.constant0._Z35group_norm_nhwc_bwd_one_pass_kernelI11Bf16IOBf16WLi128ELi64ELi512EEv26Group_norm_nhwc_bwd_params)
        /*0014*/ 	.short	0x0160
        /*0016*/ 	.short	0x00b8


	//----- nvinfo : EIATTR_CBANK_PARAM_SIZE
	.align		4
.L_579:
        /*0018*/ 	.byte	0x03, 0x19
        /*001a*/ 	.short	0x00b8


	//----- nvinfo : EIATTR_KPARAM_INFO
	.align		4
        /*001c*/ 	.byte	0x04, 0x17
        /*001e*/ 	.short	(.L_581 - .L_580)
.L_580:
        /*0020*/ 	.word	0x00000000
        /*0024*/ 	.short	0x0000
        /*0026*/ 	.short	0x0000
        /*0028*/ 	.byte	0x00, 0xf0, 0xe1, 0x02


	//----- nvinfo : EIATTR_MAXREG_COUNT
	.align		4
.L_581:
        /*002c*/ 	.byte	0x03, 0x1b
        /*002e*/ 	.short	0x0080


	//----- nvinfo : EIATTR_NUM_BARRIERS
	.align		4
        /*0030*/ 	.byte	0x02, 0x4c
        /*0032*/ 	.byte	0x01
	.zero		1


	//----- nvinfo : EIATTR_ANNOTATIONS
	.align		4
        /*0034*/ 	.byte	0x04, 0x55
        /*0036*/ 	.short	(.L_583 - .L_582)


	//   ....[0]....
.L_582:
        /*0038*/ 	.word	0x00000001
        /*003c*/ 	.byte	0x60, 0x02, 0x00, 0x00, 0x01, 0x00, 0x00, 0x00, 0xa0, 0x2d, 0x00, 0x00


	//----- nvinfo : EIATTR_MERCURY_ISA_VERSION
	.align		4
.L_583:
        /*0048*/ 	.byte	0x03, 0x5f
        /*004a*/ 	.short	0x0000


	//----- nvinfo : EIATTR_INT_WARP_WIDE_INSTR_OFFSETS
	.align		4
        /*004c*/ 	.byte	0x04, 0x31
        /*004e*/ 	.short	(.L_585 - .L_584)


	//   ....[0]....
.L_584:
        /*0050*/ 	.word	0x00002fa0


	//   ....[1]....
        /*0054*/ 	.word	0x00005b10


	//----- nvinfo : EIATTR_COOP_GROUP_MASK_REGIDS
	.align		4
.L_585:
        /*0058*/ 	.byte	0x04, 0x29
        /*005a*/ 	.short	(.L_587 - .L_586)


	//   ....[0]....
.L_586:
        /*005c*/ 	.word	0xffffffff


	//   ....[1]....
        /*0060*/ 	.word	0xffffffff


	//   ....[2]....
        /*0064*/ 	.word	0xffffffff


	//   ....[3]....
        /*0068*/ 	.word	0xffffffff


	//   ....[4]....
        /*006c*/ 	.word	0xffffffff


	//   ....[5]....
        /*0070*/ 	.word	0xffffffff


	//   ....[6]....
        /*0074*/ 	.word	0xffffffff


	//   ....[7]....
        /*0078*/ 	.word	0xffffffff


	//   ....[8]....
        /*007c*/ 	.word	0xffffffff


	//   ....[9]....
        /*0080*/ 	.word	0xffffffff


	//----- nvinfo : EIATTR_COOP_GROUP_INSTR_OFFSETS
	.align		4
.L_587:
        /*0084*/ 	.byte	0x04, 0x28
        /*0086*/ 	.short	(.L_589 - .L_588)


	//   ....[0]....
.L_588:
        /*0088*/ 	.word	0x00002360


	//   ....[1]....
        /*008c*/ 	.word	0x00002390


	//   ....[2]....
        /*0090*/ 	.word	0x00002410


	//   ....[3]....
        /*0094*/ 	.word	0x00002430


	//   ....[4]....
        /*0098*/ 	.word	0x00002460


	//   ....[5]....
        /*009c*/ 	.word	0x00002480


	//   ....[6]....
        /*00a0*/ 	.word	0x000024b0


	//   ....[7]....
        /*00a4*/ 	.word	0x000024d0


	//   ....[8]....
        /*00a8*/ 	.word	0x00002500


	//   ....[9]....
        /*00ac*/ 	.word	0x00002520


	//----- nvinfo : EIATTR_EXIT_INSTR_OFFSETS
	.align		4
.L_589:
        /*00b0*/ 	.byte	0x04, 0x1c
        /*00b2*/ 	.short	(.L_591 - .L_590)


	//   ....[0]....
.L_590:
        /*00b4*/ 	.word	0x00005b80


	//   ....[1]....
        /*00b8*/ 	.word	0x00005cc0


	//   ....[2]....
        /*00bc*/ 	.word	0x00005f40


	//----- nvinfo : EIATTR_MAX_THREADS
	.align		4
.L_591:
        /*00c0*/ 	.byte	0x04, 0x05
        /*00c2*/ 	.short	(.L_593 - .L_592)
.L_592:
        /*00c4*/ 	.word	0x00000200
        /*00c8*/ 	.word	0x00000001
        /*00cc*/ 	.word	0x00000001


	//----- nvinfo : EIATTR_CRS_STACK_SIZE
	.align		4
.L_593:
        /*00d0*/ 	.byte	0x04, 0x1e
        /*00d2*/ 	.short	(.L_595 - .L_594)
.L_594:
        /*00d4*/ 	.word	0x00000000
.L_595:


//--------------------- .nv.info._Z35group_norm_nhwc_bwd_one_pass_kernelI11Bf16IOBf16WLi256ELi64ELi512EEv26Group_norm_nhwc_bwd_params --------------------------
	.section	.nv.info._Z35group_norm_nhwc_bwd_one_pass_kernelI11Bf16IOBf16WLi256ELi64ELi512EEv26Group_norm_nhwc_bwd_params,"",@"SHT_CUDA_INFO"
	.sectionflags	@""
	.align	4


	//----- nvinfo : EIATTR_CUDA_API_VERSION
	.align		4
        /*0000*/ 	.byte	0x04, 0x37
        /*0002*/ 	.short	(.L_597 - .L_596)
.L_596:
        /*0004*/ 	.word	0x00000082


	//----- nvinfo : EIATTR_SW2861232_WAR
	.align		4
.L_597:
        /*0008*/ 	.byte	0x01, 0x35
	.zero		2


	//----- nvinfo : EIATTR_PARAM_CBANK
	.align		4
        /*000c*/ 	.byte	0x04, 0x0a
        /*000e*/ 	.short	(.L_599 - .L_598)
	.align		4
.L_598:
        /*0010*/ 	.word	index@(.nv.constant0._Z35group_norm_nhwc_bwd_one_pass_kernelI11Bf16IOBf16WLi256ELi64ELi512EEv26Group_norm_nhwc_bwd_params)
        /*0014*/ 	.short	0x0160
        /*0016*/ 	.short	0x00b8


	//----- nvinfo : EIATTR_CBANK_PARAM_SIZE
	.align		4
.L_599:
        /*0018*/ 	.byte	0x03, 0x19
        /*001a*/ 	.short	0x00b8


	//----- nvinfo : EIATTR_KPARAM_INFO
	.align		4
        /*001c*/ 	.byte	0x04, 0x17
        /*001e*/ 	.short	(.L_601 - .L_600)
.L_600:
        /*0020*/ 	.word	0x00000000
        /*0024*/ 	.short	0x0000
        /*0026*/ 	.short	0x0000
        /*0028*/ 	.byte	0x00, 0xf0, 0xe1, 0x02


	//----- nvinfo : EIATTR_MAXREG_COUNT
	.align		4
.L_601:
        /*002c*/ 	.byte	0x03, 0x1b
        /*002e*/ 	.short	0x0080


	//----- nvinfo : EIATTR_NUM_BARRIERS
	.align		4
        /*0030*/ 	.byte	0x02, 0x4c
        /*0032*/ 	.byte	0x01
	.zero		1


	//----- nvinfo : EIATTR_MERCURY_ISA_VERSION
	.align		4
        /*0034*/ 	.byte	0x03, 0x5f
        /*0036*/ 	.short	0x0000


	//----- nvinfo : EIATTR_INT_WARP_WIDE_INSTR_OFFSETS
	.align		4
        /*0038*/ 	.byte	0x04, 0x31
        /*003a*/ 	.short	(.L_603 - .L_602)


	//   ....[0]....
.L_602:
        /*003c*/ 	.word	0x00004e10


	//   ....[1]....
        /*0040*/ 	.word	0x00009180


	//----- nvinfo : EIATTR_COOP_GROUP_MASK_REGIDS
	.align		4
.L_603:
        /*0044*/ 	.byte	0x04, 0x29
        /*0046*/ 	.short	(.L_605 - .L_604)


	//   ....[0]....
.L_604:
        /*0048*/ 	.word	0xffffffff


	//   ....[1]....
        /*004c*/ 	.word	0xffffffff


	//   ....[2]....
        /*0050*/ 	.word	0xffffffff


	//   ....[3]....
        /*0054*/ 	.word	0xffffffff


	//   ....[4]....
        /*0058*/ 	.word	0xffffffff


	//   ....[5]....
        /*005c*/ 	.word	0xffffffff


	//   ....[6]....
        /*0060*/ 	.word	0xffffffff


	//   ....[7]....
        /*0064*/ 	.word	0xffffffff


	//   ....[8]....
        /*0068*/ 	.word	0xffffffff


	//   ....[9]....
        /*006c*/ 	.word	0xffffffff


	//----- nvinfo : EIATTR_COOP_GROUP_INSTR_OFFSETS
	.align		4
.L_605:
        /*0070*/ 	.byte	0x04, 0x28
        /*0072*/ 	.short	(.L_607 - .L_606)


	//   ....[0]....
.L_606:
        /*0074*/ 	.word	0x000040e0


	//   ....[1]....
        /*0078*/ 	.word	0x00004110


	//   ....[2]....
        /*007c*/ 	.word	0x000041f0


	//   ....[3]....
        /*0080*/ 	.word	0x00004220


	//   ....[4]....
        /*0084*/ 	.word	0x00004320


	//   ....[5]....
        /*0088*/ 	.word	0x00004330


	//   ....[6]....
        /*008c*/ 	.word	0x00004370


	//   ....[7]....
        /*0090*/ 	.word	0x00004390


	//   ....[8]....
        /*0094*/ 	.word	0x000043c0


	//   ....[9]....
        /*0098*/ 	.word	0x000043e0


	//----- nvinfo : EIATTR_EXIT_INSTR_OFFSETS
	.align		4
.L_607:
        /*009c*/ 	.byte	0x04, 0x1c
        /*009e*/ 	.short	(.L_609 - .L_608)


	//   ....[0]....
.L_608:
        /*00a0*/ 	.word	0x000091f0


	//   ....[1]....
        /*00a4*/ 	.word	0x00009330


	//   ....[2]....
        /*00a8*/ 	.word	0x000095b0


	//----- nvinfo : EIATTR_MAX_THREADS
	.align		4
.L_609:
        /*00ac*/ 	.byte	0x04, 0x05
        /*00ae*/ 	.short	(.L_611 - .L_610)
.L_610:
        /*00b0*/ 	.word	0x00000200
        /*00b4*/ 	.word	0x00000001
        /*00b8*/ 	.word	0x00000001


	//----- nvinfo : EIATTR_CRS_STACK_SIZE
	.align		4
.L_611:
        /*00bc*/ 	.byte	0x04, 0x1e
        /*00be*/ 	.short	(.L_613 - .L_612)
.L_612:
        /*00c0*/ 	.word	0x00000000
.L_613:


//--------------------- .nv.info._Z35group_norm_nhwc_bwd_one_pass_kernelI11Bf16IOBf16WLi512ELi64ELi512EEv26Group_norm_nhwc_bwd_params --------------------------
	.section	.nv.info._Z35group_norm_nhwc_bwd_one_pass_kernelI11Bf16IOBf16WLi512ELi64ELi512EEv26Group_norm_nhwc_bwd_params,"",@"SHT_CUDA_INFO"
	.sectionflags	@""
	.align	4


	//----- nvinfo : EIATTR_CUDA_API_VERSION
	.align		4
        /*0000*/ 	.byte	0x04, 0x37
        /*0002*/ 	.short	(.L_615 - .L_614)
.L_614:
        /*0004*/ 	.word	0x00000082


	//----- nvinfo : EIATTR_SW2861232_WAR
	.align		4
.L_615:
        /*0008*/ 	.byte	0x01, 0x35
	.zero		2


	//----- nvinfo : EIATTR_PARAM_CBANK
	.align		4
        /*000c*/ 	.byte	0x04, 0x0a
        /*000e*/ 	.short	(.L_617 - .L_616)
	.align		4
.L_616:
        /*0010*/ 	.word	index@(.nv.constant0._Z35group_norm_nhwc_bwd_one_pass_kernelI11Bf16IOBf16WLi512ELi64ELi512EEv26Group_norm_nhwc_bwd_params)
        /*0014*/ 	.short	0x0160
        /*0016*/ 	.short	0x00b8


	//----- nvinfo : EIATTR_CBANK_PARAM_SIZE
	.align		4
.L_617:
        /*0018*/ 	.byte	0x03, 0x19
        /*001a*/ 	.short	0x00b8


	//----- nvinfo : EIATTR_KPARAM_INFO
	.align		4
        /*001c*/ 	.byte	0x04, 0x17
        /*001e*/ 	.short	(.L_619 - .L_618)
.L_618:
        /*0020*/ 	.word	0x00000000
        /*0024*/ 	.short	0x0000
        /*0026*/ 	.short	0x0000
        /*0028*/ 	.byte	0x00, 0xf0, 0xe1, 0x02


	//----- nvinfo : EIATTR_MAXREG_COUNT
	.align		4
.L_619:
        /*002c*/ 	.byte	0x03, 0x1b
        /*002e*/ 	.short	0x0080


	//----- nvinfo : EIATTR_NUM_BARRIERS
	.align		4
        /*0030*/ 	.byte	0x02, 0x4c
        /*0032*/ 	.byte	0x01
	.zero		1


	//----- nvinfo : EIATTR_ANNOTATIONS
	.align		4
        /*0034*/ 	.byte	0x04, 0x55
        /*0036*/ 	.short	(.L_621 - .L_620)


	//   ....[0]....
.L_620:
        /* <DEDUP_REMOVED lines=64> */


	//----- nvinfo : EIATTR_MERCURY_ISA_VERSION
	.align		4
.L_621:
        /*0420*/ 	.byte	0x03, 0x5f
        /*0422*/ 	.short	0x0000


	//----- nvinfo : EIATTR_INT_WARP_WIDE_INSTR_OFFSETS
	.align		4
        /*0424*/ 	.byte	0x04, 0x31
        /*0426*/ 	.short	(.L_623 - .L_622)


	//   ....[0]....
.L_622:
        /*0428*/ 	.word	0x00009270


	//   ....[1]....
        /*042c*/ 	.word	0x000112b0


	//----- nvinfo : EIATTR_COOP_GROUP_MASK_REGIDS
	.align		4
.L_623:
        /*0430*/ 	.byte	0x04, 0x29
        /*0432*/ 	.short	(.L_625 - .L_624)


	//   ....[0]....
.L_624:
        /*0434*/ 	.word	0xffffffff


	//   ....[1]....
        /*0438*/ 	.word	0xffffffff


	//   ....[2]....
        /*043c*/ 	.word	0xffffffff


	//   ....[3]....
        /*0440*/ 	.word	0xffffffff


	//   ....[4]....
        /*0444*/ 	.word	0xffffffff


	//   ....[5]....
        /*0448*/ 	.word	0xffffffff


	//   ....[6]....
        /*044c*/ 	.word	0xffffffff


	//   ....[7]....
        /*0450*/ 	.word	0xffffffff


	//   ....[8]....
        /*0454*/ 	.word	0xffffffff


	//   ....[9]....
        /*0458*/ 	.word	0xffffffff


	//----- nvinfo : EIATTR_COOP_GROUP_INSTR_OFFSETS
	.align		4
.L_625:
        /*045c*/ 	.byte	0x04, 0x28
        /*045e*/ 	.short	(.L_627 - .L_626)


	//   ....[0]....
.L_626:
        /*0460*/ 	.word	0x00008530


	//   ....[1]....
        /*0464*/ 	.word	0x00008560


	//   ....[2]....
        /*0468*/ 	.word	0x00008610


	//   ....[3]....
        /*046c*/ 	.word	0x00008630


	//   ....[4]....
        /*0470*/ 	.word	0x00008660


	//   ....[5]....
        /*0474*/ 	.word	0x00008680


	//   ....[6]....
        /*0478*/ 	.word	0x000086b0


	//   ....[7]....
        /*047c*/ 	.word	0x000086d0


	//   ....[8]....
        /*0480*/ 	.word	0x00008700


	//   ....[9]....
        /*0484*/ 	.word	0x00008720


	//----- nvinfo : EIATTR_EXIT_INSTR_OFFSETS
	.align		4
.L_627:
        /*0488*/ 	.byte	0x04, 0x1c
        /*048a*/ 	.short	(.L_629 - .L_628)


	//   ....[0]....
.L_628:
        /*048c*/ 	.word	0x00011320


	//   ....[1]....
        /*0490*/ 	.word	0x00011460


	//   ....[2]....
        /*0494*/ 	.word	0x000116e0


	//----- nvinfo : EIATTR_MAX_THREADS
	.align		4
.L_629:
        /*0498*/ 	.byte	0x04, 0x05
        /*049a*/ 	.short	(.L_631 - .L_630)
.L_630:
        /*049c*/ 	.word	0x00000200
        /*04a0*/ 	.word	0x00000001
        /*04a4*/ 	.word	0x00000001


	//----- nvinfo : EIATTR_CRS_STACK_SIZE
	.align		4
.L_631:
        /*04a8*/ 	.byte	0x04, 0x1e
        /*04aa*/ 	.short	(.L_633 - .L_632)
.L_632:
        /*04ac*/ 	.word	0x00000000
.L_633:


//--------------------- .nv.info._Z35group_norm_nhwc_bwd_one_pass_kernelI11Bf16IOFp16WLi64ELi64ELi512EEv26Group_norm_nhwc_bwd_params --------------------------
	.section	.nv.info._Z35group_norm_nhwc_bwd_one_pass_kernelI11Bf16IOFp16WLi64ELi64ELi512EEv26Group_norm_nhwc_bwd_params,"",@"SHT_CUDA_INFO"
	.sectionflags	@""
	.align	4


	//----- nvinfo : EIATTR_CUDA_API_VERSION
	.align		4
        /*0000*/ 	.byte	0x04, 0x37
        /*0002*/ 	.short	(.L_635 - .L_634)
.L_634:
        /*0004*/ 	.word	0x00000082


	//----- nvinfo : EIATTR_SW2861232_WAR
	.align		4
.L_635:
        /*0008*/ 	.byte	0x01, 0x35
	.zero		2


	//----- nvinfo : EIATTR_PARAM_CBANK
	.align		4
        /*000c*/ 	.byte	0x04, 0x0a
        /*000e*/ 	.short	(.L_637 - .L_636)
	.align		4
.L_636:
        /*0010*/ 	.word	index@(.nv.constant0._Z35group_norm_nhwc_bwd_one_pass_kernelI11Bf16IOFp16WLi64ELi64ELi512EEv26Group_norm_nhwc_bwd_params)
        /*0014*/ 	.short	0x0160
        /*0016*/ 	.short	0x00b8


	//----- nvinfo : EIATTR_CBANK_PARAM_SIZE
	.align		4
.L_637:
        /*0018*/ 	.byte	0x03, 0x19
        /*001a*/ 	.short	0x00b8


	//----- nvinfo : EIATTR_KPARAM_INFO
	.align		4
        /*001c*/ 	.byte	0x04, 0x17
        /*001e*/ 	.short	(.L_639 - .L_638)
.L_638:
        /*0020*/ 	.word	0x00000000
        /*0024*/ 	.short	0x0000
        /*0026*/ 	.short	0x0000
        /*0028*/ 	.byte	0x00, 0xf0, 0xe1, 0x02


	//----- nvinfo : EIATTR_MAXREG_COUNT
	.align		4
.L_639:
        /*002c*/ 	.byte	0x03, 0x1b
        /*002e*/ 	.short	0x0080


	//----- nvinfo : EIATTR_NUM_BARRIERS
	.align		4
        /*0030*/ 	.byte	0x02, 0x4c
        /*0032*/ 	.byte	0x01
	.zero		1


	//----- nvinfo : EIATTR_MERCURY_ISA_VERSION
	.align		4
        /*0034*/ 	.byte	0x03, 0x5f
        /*0036*/ 	.short	0x0000


	//----- nvinfo : EIATTR_INT_WARP_WIDE_INSTR_OFFSETS
	.align		4
        /*0038*/ 	.byte	0x04, 0x31
        /*003a*/ 	.short	(.L_641 - .L_640)


	//   ....[0]....
.L_640:
        /*003c*/ 	.word	0x00002100


	//   ....[1]....
        /*0040*/ 	.word	0x00003fe0


	//----- nvinfo : EIATTR_COOP_GROUP_MASK_REGIDS
	.align		4
.L_641:
        /*0044*/ 	.byte	0x04, 0x29
        /*0046*/ 	.short	(.L_643 - .L_642)


	//   ....[0]....
.L_642:
        /*0048*/ 	.word	0xffffffff


	//   ....[1]....
        /*004c*/ 	.word	0xffffffff


	//   ....[2]....
        /*0050*/ 	.word	0xffffffff


	//   ....[3]....
        /*0054*/ 	.word	0xffffffff


	//   ....[4]....
        /*0058*/ 	.word	0xffffffff


	//   ....[5]....
        /*005c*/ 	.word	0xffffffff


	//   ....[6]....
        /*0060*/ 	.word	0xffffffff


	//   ....[7]....
        /*0064*/ 	.word	0xffffffff


	//   ....[8]....
        /*0068*/ 	.word	0xffffffff


	//   ....[9]....
        /*006c*/ 	.word	0xffffffff


	//----- nvinfo : EIATTR_COOP_GROUP_INSTR_OFFSETS
	.align		4
.L_643:
        /*0070*/ 	.byte	0x04, 0x28
        /*0072*/ 	.short	(.L_645 - .L_644)


	//   ....[0]....
.L_644:
        /*0074*/ 	.word	0x00001490


	//   ....[1]....
        /*0078*/ 	.word	0x000014c0


	//   ....[2]....
        /*007c*/ 	.word	0x000015b0


	//   ....[3]....
        /*0080*/ 	.word	0x000015d0


	//   ....[4]....
        /*0084*/ 	.word	0x00001610


	//   ....[5]....
        /*0088*/ 	.word	0x00001630


	//   ....[6]....
        /*008c*/ 	.word	0x00001660


	//   ....[7]....
        /*0090*/ 	.word	0x00001680


	//   ....[8]....
        /*0094*/ 	.word	0x000016b0


	//   ....[9]....
        /*0098*/ 	.word	0x000016d0


	//----- nvinfo : EIATTR_EXIT_INSTR_OFFSETS
	.align		4
.L_645:
        /*009c*/ 	.byte	0x04, 0x1c
        /*009e*/ 	.short	(.L_647 - .L_646)


	//   ....[0]....
.L_646:
        /*00a0*/ 	.word	0x00004050


	//   ....[1]....
        /*00a4*/ 	.word	0x00004190


	//   ....[2]....
        /*00a8*/ 	.word	0x00004410


	//----- nvinfo : EIATTR_MAX_THREADS
	.align		4
.L_647:
        /*00ac*/ 	.byte	0x04, 0x05
        /*00ae*/ 	.short	(.L_649 - .L_648)
.L_648:
        /*00b0*/ 	.word	0x00000200
        /*00b4*/ 	.word	0x00000001
        /*00b8*/ 	.word	0x00000001


	//----- nvinfo : EIATTR_CRS_STACK_SIZE
	.align		4
.L_649:
        /*00bc*/ 	.byte	0x04, 0x1e
        /*00be*/ 	.short	(.L_651 - .L_650)
.L_650:
        /*00c0*/ 	.word	0x00000000
.L_651:


//--------------------- .nv.info._Z35group_norm_nhwc_bwd_one_pass_kernelI11Bf16IOFp16WLi128ELi64ELi512EEv26Group_norm_nhwc_bwd_params --------------------------
	.section	.nv.info._Z35group_norm_nhwc_bwd_one_pass_kernelI11Bf16IOFp16WLi128ELi64ELi512EEv26Group_norm_nhwc_bwd_params,"",@"SHT_CUDA_INFO"
	.sectionflags	@""
	.align	4


	//----- nvinfo : EIATTR_CUDA_API_VERSION
	.align		4
        /*0000*/ 	.byte	0x04, 0x37
        /*0002*/ 	.short	(.L_653 - .L_652)
.L_652:
        /*0004*/ 	.word	0x00000082


	//----- nvinfo : EIATTR_SW2861232_WAR
	.align		4
.L_653:
        /*0008*/ 	.byte	0x01, 0x35
	.zero		2


	//----- nvinfo : EIATTR_PARAM_CBANK
	.align		4
        /*000c*/ 	.byte	0x04, 0x0a
        /*000e*/ 	.short	(.L_655 - .L_654)
	.align		4
.L_654:
        /*0010*/ 	.word	index@(.nv.constant0._Z35group_norm_nhwc_bwd_one_pass_kernelI11Bf16IOFp16WLi128ELi64ELi512EEv26Group_norm_nhwc_bwd_params)
        /*0014*/ 	.short	0x0160
        /*0016*/ 	.short	0x00b8


	//----- nvinfo : EIATTR_CBANK_PARAM_SIZE
	.align		4
.L_655:
        /*0018*/ 	.byte	0x03, 0x19
        /*001a*/ 	.short	0x00b8


	//----- nvinfo : EIATTR_KPARAM_INFO
	.align		4
        /*001c*/ 	.byte	0x04, 0x17
        /*001e*/ 	.short	(.L_657 - .L_656)
.L_656:
        /*0020*/ 	.word	0x00000000
        /*0024*/ 	.short	0x0000
        /*0026*/ 	.short	0x0000
        /*0028*/ 	.byte	0x00, 0xf0, 0xe1, 0x02


	//----- nvinfo : EIATTR_MAXREG_COUNT
	.align		4
.L_657:
        /*002c*/ 	.byte	0x03, 0x1b
        /*002e*/ 	.short	0x0080


	//----- nvinfo : EIATTR_NUM_BARRIERS
	.align		4
        /*0030*/ 	.byte	0x02, 0x4c
        /*0032*/ 	.byte	0x01
	.zero		1


	//----- nvinfo : EIATTR_ANNOTATIONS
	.align		4
        /*0034*/ 	.byte	0x04, 0x55
        /*0036*/ 	.short	(.L_659 - .L_658)


	//   ....[0]....
.L_658:
        /*0038*/ 	.word	0x00000001
        /*003c*/ 	.byte	0x60, 0x02, 0x00, 0x00, 0x01, 0x00, 0x00, 0x00, 0xa0, 0x2d, 0x00, 0x00


	//----- nvinfo : EIATTR_MERCURY_ISA_VERSION
	.align		4
.L_659:
        /*0048*/ 	.byte	0x03, 0x5f
        /*004a*/ 	.short	0x0000


	//----- nvinfo : EIATTR_INT_WARP_WIDE_INSTR_OFFSETS
	.align		4
        /*004c*/ 	.byte	0x04, 0x31
        /*004e*/ 	.short	(.L_661 - .L_660)


	//   ....[0]....
.L_660:
        /*0050*/ 	.word	0x00002fa0


	//   ....[1]....
        /*0054*/ 	.word	0x00005b10


	//----- nvinfo : EIATTR_COOP_GROUP_MASK_REGIDS
	.align		4
.L_661:
        /*0058*/ 	.byte	0x04, 0x29
        /*005a*/ 	.short	(.L_663 - .L_662)


	//   ....[0]....
.L_662:
        /*005c*/ 	.word	0xffffffff


	//   ....[1]....
        /*0060*/ 	.word	0xffffffff


	//   ....[2]....
        /*0064*/ 	.word	0xffffffff


	//   ....[3]....
        /*0068*/ 	.word	0xffffffff


	//   ....[4]....
        /*006c*/ 	.word	0xffffffff


	//   ....[5]....
        /*0070*/ 	.word	0xffffffff


	//   ....[6]....
        /*0074*/ 	.word	0xffffffff


	//   ....[7]....
        /*0078*/ 	.word	0xffffffff


	//   ....[8]....
        /*007c*/ 	.word	0xffffffff


	//   ....[9]....
        /*0080*/ 	.word	0xffffffff


	//----- nvinfo : EIATTR_COOP_GROUP_INSTR_OFFSETS
	.align		4
.L_663:
        /*0084*/ 	.byte	0x04, 0x28
        /*0086*/ 	.short	(.L_665 - .L_664)


	//   ....[0]....
.L_664:
        /*0088*/ 	.word	0x00002360


	//   ....[1]....
        /*008c*/ 	.word	0x00002390


	//   ....[2]....
        /*0090*/ 	.word	0x00002410


	//   ....[3]....
        /*0094*/ 	.word	0x00002430


	//   ....[4]....
        /*0098*/ 	.word	0x00002460


	//   ....[5]....
        /*009c*/ 	.word	0x00002480


	//   ....[6]....
        /*00a0*/ 	.word	0x000024b0


	//   ....[7]....
        /*00a4*/ 	.word	0x000024d0


	//   ....[8]....
        /*00a8*/ 	.word	0x00002500


	//   ....[9]....
        /*00ac*/ 	.word	0x00002520


	//----- nvinfo : EIATTR_EXIT_INSTR_OFFSETS
	.align		4
.L_665:
        /*00b0*/ 	.byte	0x04, 0x1c
        /*00b2*/ 	.short	(.L_667 - .L_666)


	//   ....[0]....
.L_666:
        /*00b4*/ 	.word	0x00005b80


	//   ....[1]....
        /*00b8*/ 	.word	0x00005cc0


	//   ....[2]....
        /*00bc*/ 	.word	0x00005f40


	//----- nvinfo : EIATTR_MAX_THREADS
	.align		4
.L_667:
        /*00c0*/ 	.byte	0x04, 0x05
        /*00c2*/ 	.short	(.L_669 - .L_668)
.L_668:
        /*00c4*/ 	.word	0x00000200
        /*00c8*/ 	.word	0x00000001
        /*00cc*/ 	.word	0x00000001


	//----- nvinfo : EIATTR_CRS_STACK_SIZE
	.align		4
.L_669:
        /*00d0*/ 	.byte	0x04, 0x1e
        /*00d2*/ 	.short	(.L_671 - .L_670)
.L_670:
        /*00d4*/ 	.word	0x00000000
.L_671:


//--------------------- .nv.info._Z35group_norm_nhwc_bwd_one_pass_kernelI11Bf16IOFp16WLi256ELi64ELi512EEv26Group_norm_nhwc_bwd_params --------------------------
	.section	.nv.info._Z35group_norm_nhwc_bwd_one_pass_kernelI11Bf16IOFp16WLi256ELi64ELi512EEv26Group_norm_nhwc_bwd_params,"",@"SHT_CUDA_INFO"
	.sectionflags	@""
	.align	4


	//----- nvinfo : EIATTR_CUDA_API_VERSION
	.align		4
        /*0000*/ 	.byte	0x04, 0x37
        /*0002*/ 	.short	(.L_673 - .L_672)
.L_672:
        /*0004*/ 	.word	0x00000082


	//----- nvinfo : EIATTR_SW2861232_WAR
	.align		4
.L_673:
        /*0008*/ 	.byte	0x01, 0x35
	.zero		2


	//----- nvinfo : EIATTR_PARAM_CBANK
	.align		4
        /*000c*/ 	.byte	0x04, 0x0a
        /*000e*/ 	.short	(.L_675 - .L_674)
	.align		4
.L_674:
        /*0010*/ 	.word	index@(.nv.constant0._Z35group_norm_nhwc_bwd_one_pass_kernelI11Bf16IOFp16WLi256ELi64ELi512EEv26Group_norm_nhwc_bwd_params)
        /*0014*/ 	.short	0x0160
        /*0016*/ 	.short	0x00b8


	//----- nvinfo : EIATTR_CBANK_PARAM_SIZE
	.align		4
.L_675:
        /*0018*/ 	.byte	0x03, 0x19
        /*001a*/ 	.short	0x00b8


	//----- nvinfo : EIATTR_KPARAM_INFO
	.align		4
        /*001c*/ 	.byte	0x04, 0x17
        /*001e*/ 	.short	(.L_677 - .L_676)
.L_676:
        /*0020*/ 	.word	0x00000000
        /*0024*/ 	.short	0x0000
        /*0026*/ 	.short	0x0000
        /*0028*/ 	.byte	0x00, 0xf0, 0xe1, 0x02


	//----- nvinfo : EIATTR_MAXREG_COUNT
	.align		4
.L_677:
        /*002c*/ 	.byte	0x03, 0x1b
        /*002e*/ 	.short	0x0080


	//----- nvinfo : EIATTR_NUM_BARRIERS
	.align		4
        /*0030*/ 	.byte	0x02, 0x4c
        /*0032*/ 	.byte	0x01
	.zero		1


	//----- nvinfo : EIATTR_MERCURY_ISA_VERSION
	.align		4
        /*0034*/ 	.byte	0x03, 0x5f
        /*0036*/ 	.short	0x0000


	//----- nvinfo : EIATTR_INT_WARP_WIDE_INSTR_OFFSETS
	.align		4
        /*0038*/ 	.byte	0x04, 0x31
        /*003a*/ 	.short	(.L_679 - .L_678)


	//   ....[0]....
.L_678:
        /*003c*/ 	.word	0x00004e10


	//   ....[1]....
        /*0040*/ 	.word	0x00009180


	//----- nvinfo : EIATTR_COOP_GROUP_MASK_REGIDS
	.align		4
.L_679:
        /*0044*/ 	.byte	0x04, 0x29
        /*0046*/ 	.short	(.L_681 - .L_680)


	//   ....[0]....
.L_680:
        /*0048*/ 	.word	0xffffffff


	//   ....[1]....
        /*004c*/ 	.word	0xffffffff


	//   ....[2]....
        /*0050*/ 	.word	0xffffffff


	//   ....[3]....
        /*0054*/ 	.word	0xffffffff


	//   ....[4]....
        /*0058*/ 	.word	0xffffffff


	//   ....[5]....
        /*005c*/ 	.word	0xffffffff


	//   ....[6]....
        /*0060*/ 	.word	0xffffffff


	//   ....[7]....
        /*0064*/ 	.word	0xffffffff


	//   ....[8]....
        /*0068*/ 	.word	0xffffffff


	//   ....[9]....
        /*006c*/ 	.word	0xffffffff


	//----- nvinfo : EIATTR_COOP_GROUP_INSTR_OFFSETS
	.align		4
.L_681:
        /*0070*/ 	.byte	0x04, 0x28
        /*0072*/ 	.short	(.L_683 - .L_682)


	//   ....[0]....
.L_682:
        /*0074*/ 	.word	0x000040e0


	//   ....[1]....
        /*0078*/ 	.word	0x00004110


	//   ....[2]....
        /*007c*/ 	.word	0x000041f0


	//   ....[3]....
        /*0080*/ 	.word	0x00004220


	//   ....[4]....
        /*0084*/ 	.word	0x00004320


	//   ....[5]....
        /*0088*/ 	.word	0x00004330


	//   ....[6]....
        /*008c*/ 	.word	0x00004370


	//   ....[7]....
        /*0090*/ 	.word	0x00004390


	//   ....[8]....
        /*0094*/ 	.word	0x000043c0


	//   ....[9]....
        /*0098*/ 	.word	0x000043e0


	//----- nvinfo : EIATTR_EXIT_INSTR_OFFSETS
	.align		4
.L_683:
        /*009c*/ 	.byte	0x04, 0x1c
        /*009e*/ 	.short	(.L_685 - .L_684)


	//   ....[0]....
.L_684:
        /*00a0*/ 	.word	0x000091f0


	//   ....[1]....
        /*00a4*/ 	.word	0x00009330


	//   ....[2]....
        /*00a8*/ 	.word	0x000095b0


	//----- nvinfo : EIATTR_MAX_THREADS
	.align		4
.L_685:
        /*00ac*/ 	.byte	0x04, 0x05
        /*00ae*/ 	.short	(.L_687 - .L_686)
.L_686:
        /*00b0*/ 	.word	0x00000200
        /*00b4*/ 	.word	0x00000001
        /*00b8*/ 	.word	0x00000001


	//----- nvinfo : EIATTR_CRS_STACK_SIZE
	.align		4
.L_687:
        /*00bc*/ 	.byte	0x04, 0x1e
        /*00be*/ 	.short	(.L_689 - .L_688)
.L_688:
        /*00c0*/ 	.word	0x00000000
.L_689:


//--------------------- .nv.info._Z35group_norm_nhwc_bwd_one_pass_kernelI11Bf16IOFp16WLi512ELi64ELi512EEv26Group_norm_nhwc_bwd_params --------------------------
	.section	.nv.info._Z35group_norm_nhwc_bwd_one_pass_kernelI11Bf16IOFp16WLi512ELi64ELi512EEv26Group_norm_nhwc_bwd_params,"",@"SHT_CUDA_INFO"
	.sectionflags	@""
	.align	4


	//----- nvinfo : EIATTR_CUDA_API_VERSION
	.align		4
        /*0000*/ 	.byte	0x04, 0x37
        /*0002*/ 	.short	(.L_691 - .L_690)
.L_690:
        /*0004*/ 	.word	0x00000082


	//----- nvinfo : EIATTR_SW2861232_WAR
	.align		4
.L_691:
        /*0008*/ 	.byte	0x01, 0x35
	.zero		2


	//----- nvinfo : EIATTR_PARAM_CBANK
	.align		4
        /*000c*/ 	.byte	0x04, 0x0a
        /*000e*/ 	.short	(.L_693 - .L_692)
	.align		4
.L_692:
        /*0010*/ 	.word	index@(.nv.constant0._Z35group_norm_nhwc_bwd_one_pass_kernelI11Bf16IOFp16WLi512ELi64ELi512EEv26Group_norm_nhwc_bwd_params)
        /*0014*/ 	.short	0x0160
        /*0016*/ 	.short	0x00b8


	//----- nvinfo : EIATTR_CBANK_PARAM_SIZE
	.align		4
.L_693:
        /*0018*/ 	.byte	0x03, 0x19
        /*001a*/ 	.short	0x00b8


	//----- nvinfo : EIATTR_KPARAM_INFO
	.align		4
        /*001c*/ 	.byte	0x04, 0x17
        /*001e*/ 	.short	(.L_695 - .L_694)
.L_694:
        /*0020*/ 	.word	0x00000000
        /*0024*/ 	.short	0x0000
        /*0026*/ 	.short	0x0000
        /*0028*/ 	.byte	0x00, 0xf0, 0xe1, 0x02


	//----- nvinfo : EIATTR_MAXREG_COUNT
	.align		4
.L_695:
        /*002c*/ 	.byte	0x03, 0x1b
        /*002e*/ 	.short	0x0080


	//----- nvinfo : EIATTR_NUM_BARRIERS
	.align		4
        /*0030*/ 	.byte	0x02, 0x4c
        /*0032*/ 	.byte	0x01
	.zero		1


	//----- nvinfo : EIATTR_ANNOTATIONS
	.align		4
        /*0034*/ 	.byte	0x04, 0x55
        /*0036*/ 	.short	(.L_697 - .L_696)


	//   ....[0]....
.L_696:
        /* <DEDUP_REMOVED lines=64> */


	//----- nvinfo : EIATTR_MERCURY_ISA_VERSION
	.align		4
.L_697:
        /*0420*/ 	.byte	0x03, 0x5f
        /*0422*/ 	.short	0x0000


	//----- nvinfo : EIATTR_INT_WARP_WIDE_INSTR_OFFSETS
	.align		4
        /*0424*/ 	.byte	0x04, 0x31
        /*0426*/ 	.short	(.L_699 - .L_698)


	//   ....[0]....
.L_698:
        /*0428*/ 	.word	0x00009270


	//   ....[1]....
        /*042c*/ 	.word	0x000112b0


	//----- nvinfo : EIATTR_COOP_GROUP_MASK_REGIDS
	.align		4
.L_699:
        /*0430*/ 	.byte	0x04, 0x29
        /*0432*/ 	.short	(.L_701 - .L_700)


	//   ....[0]....
.L_700:
        /*0434*/ 	.word	0xffffffff


	//   ....[1]....
        /*0438*/ 	.word	0xffffffff


	//   ....[2]....
        /*043c*/ 	.word	0xffffffff


	//   ....[3]....
        /*0440*/ 	.word	0xffffffff


	//   ....[4]....
        /*0444*/ 	.word	0xffffffff


	//   ....[5]....
        /*0448*/ 	.word	0xffffffff


	//   ....[6]....
        /*044c*/ 	.word	0xffffffff


	//   ....[7]....
        /*0450*/ 	.word	0xffffffff


	//   ....[8]....
        /*0454*/ 	.word	0xffffffff


	//   ....[9]....
        /*0458*/ 	.word	0xffffffff


	//----- nvinfo : EIATTR_COOP_GROUP_INSTR_OFFSETS
	.align		4
.L_701:
        /*045c*/ 	.byte	0x04, 0x28
        /*045e*/ 	.short	(.L_703 - .L_702)


	//   ....[0]....
.L_702:
        /*0460*/ 	.word	0x00008530


	//   ....[1]....
        /*0464*/ 	.word	0x00008560


	//   ....[2]....
        /*0468*/ 	.word	0x00008610


	//   ....[3]....
        /*046c*/ 	.word	0x00008630


	//   ....[4]....
        /*0470*/ 	.word	0x00008660


	//   ....[5]....
        /*0474*/ 	.word	0x00008680


	//   ....[6]....
        /*0478*/ 	.word	0x000086b0


	//   ....[7]....
        /*047c*/ 	.word	0x000086d0


	//   ....[8]....
        /*0480*/ 	.word	0x00008700


	//   ....[9]....
        /*0484*/ 	.word	0x00008720


	//----- nvinfo : EIATTR_EXIT_INSTR_OFFSETS
	.align		4
.L_703:
        /*0488*/ 	.byte	0x04, 0x1c
        /*048a*/ 	.short	(.L_705 - .L_704)


	//   ....[0]....
.L_704:
        /*048c*/ 	.word	0x00011320


	//   ....[1]....
        /*0490*/ 	.word	0x00011460


	//   ....[2]....
        /*0494*/ 	.word	0x000116e0


	//----- nvinfo : EIATTR_MAX_THREADS
	.align		4
.L_705:
        /*0498*/ 	.byte	0x04, 0x05
        /*049a*/ 	.short	(.L_707 - .L_706)
.L_706:
        /*049c*/ 	.word	0x00000200
        /*04a0*/ 	.word	0x00000001
        /*04a4*/ 	.word	0x00000001


	//----- nvinfo : EIATTR_CRS_STACK_SIZE
	.align		4
.L_707:
        /*04a8*/ 	.byte	0x04, 0x1e
        /*04aa*/ 	.short	(.L_709 - .L_708)
.L_708:
        /*04ac*/ 	.word	0x00000000
.L_709:


//--------------------- .nv.info._Z35group_norm_nhwc_bwd_one_pass_kernelI11Fp16IOFp32WLi64ELi64ELi512EEv26Group_norm_nhwc_bwd_params --------------------------
	.section	.nv.info._Z35group_norm_nhwc_bwd_one_pass_kernelI11Fp16IOFp32WLi64ELi64ELi512EEv26Group_norm_nhwc_bwd_params,"",@"SHT_CUDA_INFO"
	.sectionflags	@""
	.align	4


	//----- nvinfo : EIATTR_CUDA_API_VERSION
	.align		4
        /*0000*/ 	.byte	0x04, 0x37
        /*0002*/ 	.short	(.L_711 - .L_710)
.L_710:
        /*0004*/ 	.word	0x00000082


	//----- nvinfo : EIATTR_SW2861232_WAR
	.align		4
.L_711:
        /*0008*/ 	.byte	0x01, 0x35
	.zero		2


	//----- nvinfo : EIATTR_PARAM_CBANK
	.align		4
        /*000c*/ 	.byte	0x04, 0x0a
        /*000e*/ 	.short	(.L_713 - .L_712)
	.align		4
.L_712:
        /*0010*/ 	.word	index@(.nv.constant0._Z35group_norm_nhwc_bwd_one_pass_kernelI11Fp16IOFp32WLi64ELi64ELi512EEv26Group_norm_nhwc_bwd_params)
        /*0014*/ 	.short	0x0160
        /*0016*/ 	.short	0x00b8


	//----- nvinfo : EIATTR_CBANK_PARAM_SIZE
	.align		4
.L_713:
        /*0018*/ 	.byte	0x03, 0x19
        /*001a*/ 	.short	0x00b8


	//----- nvinfo : EIATTR_KPARAM_INFO
	.align		4
        /*001c*/ 	.byte	0x04, 0x17
        /*001e*/ 	.short	(.L_715 - .L_714)
.L_714:
        /*0020*/ 	.word	0x00000000
        /*0024*/ 	.short	0x0000
        /*0026*/ 	.short	0x0000
        /*0028*/ 	.byte	0x00, 0xf0, 0xe1, 0x02


	//----- nvinfo : EIATTR_MAXREG_COUNT
	.align		4
.L_715:
        /*002c*/ 	.byte	0x03, 0x1b
        /*002e*/ 	.short	0x0080


	//----- nvinfo : EIATTR_NUM_BARRIERS
	.align		4
        /*0030*/ 	.byte	0x02, 0x4c
        /*0032*/ 	.byte	0x01
	.zero		1


	//----- nvinfo : EIATTR_MERCURY_ISA_VERSION
	.align		4
        /*0034*/ 	.byte	0x03, 0x5f
        /*0036*/ 	.short	0x0000


	//----- nvinfo : EIATTR_INT_WARP_WIDE_INSTR_OFFSETS
	.align		4
        /*0038*/ 	.byte	0x04, 0x31
        /*003a*/ 	.short	(.L_717 - .L_716)


	//   ....[0]....
.L_716:
        /*003c*/ 	.word	0x00002090


	//   ....[1]....
        /*0040*/ 	.word	0x00003f70


	//----- nvinfo : EIATTR_COOP_GROUP_MASK_REGIDS
	.align		4
.L_717:
        /*0044*/ 	.byte	0x04, 0x29
        /*0046*/ 	.short	(.L_719 - .L_718)


	//   ....[0]....
.L_718:
        /*0048*/ 	.word	0xffffffff


	//   ....[1]....
        /*004c*/ 	.word	0xffffffff


	//   ....[2]....
        /*0050*/ 	.word	0xffffffff


	//   ....[3]....
        /*0054*/ 	.word	0xffffffff


	//   ....[4]....
        /*0058*/ 	.word	0xffffffff


	//   ....[5]....
        /*005c*/ 	.word	0xffffffff


	//   ....[6]....
        /*0060*/ 	.word	0xffffffff


	//   ....[7]....
        /*0064*/ 	.word	0xffffffff


	//   ....[8]....
        /*0068*/ 	.word	0xffffffff


	//   ....[9]....
        /*006c*/ 	.word	0xffffffff


	//----- nvinfo : EIATTR_COOP_GROUP_INSTR_OFFSETS
	.align		4
.L_719:
        /*0070*/ 	.byte	0x04, 0x28
        /*0072*/ 	.short	(.L_721 - .L_720)


	//   ....[0]....
.L_720:
        /*0074*/ 	.word	0x00001420


	//   ....[1]....
        /*0078*/ 	.word	0x00001450


	//   ....[2]....
        /*007c*/ 	.word	0x00001530


	//   ....[3]....
        /*0080*/ 	.word	0x00001560


	//   ....[4]....
        /*0084*/ 	.word	0x000015a0


	//   ....[5]....
        /*0088*/ 	.word	0x000015c0


	//   ....[6]....
        /*008c*/ 	.word	0x000015f0


	//   ....[7]....
        /*0090*/ 	.word	0x00001610


	//   ....[8]....
        /*0094*/ 	.word	0x00001640


	//   ....[9]....
        /*0098*/ 	.word	0x00001660


	//----- nvinfo : EIATTR_EXIT_INSTR_OFFSETS
	.align		4
.L_721:
        /*009c*/ 	.byte	0x04, 0x1c
        /*009e*/ 	.short	(.L_723 - .L_722)


	//   ....[0]....
.L_722:
        /*00a0*/ 	.word	0x00003fe0


	//   ....[1]....
        /*00a4*/ 	.word	0x00004120


	//   ....[2]....
        /*00a8*/ 	.word	0x00004370


	//----- nvinfo : EIATTR_MAX_THREADS
	.align		4
.L_723:
        /*00ac*/ 	.byte	0x04, 0x05
        /*00ae*/ 	.short	(.L_725 - .L_724)
.L_724:
        /*00b0*/ 	.word	0x00000200
        /*00b4*/ 	.word	0x00000001
        /*00b8*/ 	.word	0x00000001


	//----- nvinfo : EIATTR_CRS_STACK_SIZE
	.align		4
.L_725:
        /*00bc*/ 	.byte	0x04, 0x1e
        /*00be*/ 	.short	(.L_727 - .L_726)
.L_726:
        /*00c0*/ 	.word	0x00000000
.L_727:


//--------------------- .nv.info._Z35group_norm_nhwc_bwd_one_pass_kernelI11Fp16IOFp32WLi128ELi64ELi512EEv26Group_norm_nhwc_bwd_params --------------------------
	.section	.nv.info._Z35group_norm_nhwc_bwd_one_pass_kernelI11Fp16IOFp32WLi128ELi64ELi512EEv26Group_norm_nhwc_bwd_params,"",@"SHT_CUDA_INFO"
	.sectionflags	@""
	.align	4


	//----- nvinfo : EIATTR_CUDA_API_VERSION
	.align		4
        /*0000*/ 	.byte	0x04, 0x37
        /*0002*/ 	.short	(.L_729 - .L_728)
.L_728:
        /*0004*/ 	.word	0x00000082


	//----- nvinfo : EIATTR_SW2861232_WAR
	.align		4
.L_729:
        /*0008*/ 	.byte	0x01, 0x35
	.zero		2


	//----- nvinfo : EIATTR_PARAM_CBANK
	.align		4
        /*000c*/ 	.byte	0x04, 0x0a
        /*000e*/ 	.short	(.L_731 - .L_730)
	.align		4
.L_730:
        /*0010*/ 	.word	index@(.nv.constant0._Z35group_norm_nhwc_bwd_one_pass_kernelI11Fp16IOFp32WLi128ELi64ELi512EEv26Group_norm_nhwc_bwd_params)
        /*0014*/ 	.short	0x0160
        /*0016*/ 	.short	0x00b8


	//----- nvinfo : EIATTR_CBANK_PARAM_SIZE
	.align		4
.L_731:
        /*0018*/ 	.byte	0x03, 0x19
        /*001a*/ 	.short	0x00b8


	//----- nvinfo : EIATTR_KPARAM_INFO
	.align		4
        /*001c*/ 	.byte	0x04, 0x17
        /*001e*/ 	.short	(.L_733 - .L_732)
.L_732:
        /*0020*/ 	.word	0x00000000
        /*0024*/ 	.short	0x0000
        /*0026*/ 	.short	0x0000
        /*0028*/ 	.byte	0x00, 0xf0, 0xe1, 0x02


	//----- nvinfo : EIATTR_MAXREG_COUNT
	.align		4
.L_733:
        /*002c*/ 	.byte	0x03, 0x1b
        /*002e*/ 	.short	0x0080


	//----- nvinfo : EIATTR_NUM_BARRIERS
	.align		4
        /*0030*/ 	.byte	0x02, 0x4c
        /*0032*/ 	.byte	0x01
	.zero		1


	//----- nvinfo : EIATTR_ANNOTATIONS
	.align		4
        /*0034*/ 	.byte	0x04, 0x55
        /*0036*/ 	.short	(.L_735 - .L_734)


	//   ....[0]....
.L_734:
        /*0038*/ 	.word	0x00000001
        /*003c*/ 	.byte	0x60, 0x02, 0x00, 0x00, 0x01, 0x00, 0x00, 0x00, 0x30, 0x2d, 0x00, 0x00


	//----- nvinfo : EIATTR_MERCURY_ISA_VERSION
	.align		4
.L_735:
        /*0048*/ 	.byte	0x03, 0x5f
        /*004a*/ 	.short	0x0000


	//----- nvinfo : EIATTR_INT_WARP_WIDE_INSTR_OFFSETS
	.align		4
        /*004c*/ 	.byte	0x04, 0x31
        /*004e*/ 	.short	(.L_737 - .L_736)


	//   ....[0]....
.L_736:
        /*0050*/ 	.word	0x00002f30


	//   ....[1]....
        /*0054*/ 	.word	0x00005aa0


	//----- nvinfo : EIATTR_COOP_GROUP_MASK_REGIDS
	.align		4
.L_737:
        /*0058*/ 	.byte	0x04, 0x29
        /*005a*/ 	.short	(.L_739 - .L_738)


	//   ....[0]....
.L_738:
        /*005c*/ 	.word	0xffffffff


	//   ....[1]....
        /*0060*/ 	.word	0xffffffff


	//   ....[2]....
        /*0064*/ 	.word	0xffffffff


	//   ....[3]....
        /*0068*/ 	.word	0xffffffff


	//   ....[4]....
        /*006c*/ 	.word	0xffffffff


	//   ....[5]....
        /*0070*/ 	.word	0xffffffff


	//   ....[6]....
        /*0074*/ 	.word	0xffffffff


	//   ....[7]....
        /*0078*/ 	.word	0xffffffff


	//   ....[8]....
        /*007c*/ 	.word	0xffffffff


	//   ....[9]....
        /*0080*/ 	.word	0xffffffff


	//----- nvinfo : EIATTR_COOP_GROUP_INSTR_OFFSETS
	.align		4
.L_739:
        /*0084*/ 	.byte	0x04, 0x28
        /*0086*/ 	.short	(.L_741 - .L_740)


	//   ....[0]....
.L_740:
        /*0088*/ 	.word	0x000022e0


	//   ....[1]....
        /*008c*/ 	.word	0x00002300


	//   ....[2]....
        /*0090*/ 	.word	0x00002350


	//   ....[3]....
        /*0094*/ 	.word	0x00002360


	//   ....[4]....
        /*0098*/ 	.word	0x00002390


	//   ....[5]....
        /*009c*/ 	.word	0x000023b0


	//   ....[6]....
        /*00a0*/ 	.word	0x000023e0


	//   ....[7]....
        /*00a4*/ 	.word	0x00002400


	//   ....[8]....
        /*00a8*/ 	.word	0x00002430


	//   ....[9]....
        /*00ac*/ 	.word	0x00002450


	//----- nvinfo : EIATTR_EXIT_INSTR_OFFSETS
	.align		4
.L_741:
        /*00b0*/ 	.byte	0x04, 0x1c
        /*00b2*/ 	.short	(.L_743 - .L_742)


	//   ....[0]....
.L_742:
        /*00b4*/ 	.word	0x00005b10


	//   ....[1]....
        /*00b8*/ 	.word	0x00005c50


	//   ....[2]....
        /*00bc*/ 	.word	0x00005ea0


	//----- nvinfo : EIATTR_MAX_THREADS
	.align		4
.L_743:
        /*00c0*/ 	.byte	0x04, 0x05
        /*00c2*/ 	.short	(.L_745 - .L_744)
.L_744:
        /*00c4*/ 	.word	0x00000200
        /*00c8*/ 	.word	0x00000001
        /*00cc*/ 	.word	0x00000001


	//----- nvinfo : EIATTR_CRS_STACK_SIZE
	.align		4
.L_745:
        /*00d0*/ 	.byte	0x04, 0x1e
        /*00d2*/ 	.short	(.L_747 - .L_746)
.L_746:
        /*00d4*/ 	.word	0x00000000
.L_747:


//--------------------- .nv.info._Z35group_norm_nhwc_bwd_one_pass_kernelI11Fp16IOFp32WLi256ELi64ELi512EEv26Group_norm_nhwc_bwd_params --------------------------
	.section	.nv.info._Z35group_norm_nhwc_bwd_one_pass_kernelI11Fp16IOFp32WLi256ELi64ELi512EEv26Group_norm_nhwc_bwd_params,"",@"SHT_CUDA_INFO"
	.sectionflags	@""
	.align	4


	//----- nvinfo : EIATTR_CUDA_API_VERSION
	.align		4
        /*0000*/ 	.byte	0x04, 0x37
        /*0002*/ 	.short	(.L_749 - .L_748)
.L_748:
        /*0004*/ 	.word	0x00000082


	//----- nvinfo : EIATTR_SW2861232_WAR
	.align		4
.L_749:
        /*0008*/ 	.byte	0x01, 0x35
	.zero		2


	//----- nvinfo : EIATTR_PARAM_CBANK
	.align		4
        /*000c*/ 	.byte	0x04, 0x0a
        /*000e*/ 	.short	(.L_751 - .L_750)
	.align		4
.L_750:
        /*0010*/ 	.word	index@(.nv.constant0._Z35group_norm_nhwc_bwd_one_pass_kernelI11Fp16IOFp32WLi256ELi64ELi512EEv26Group_norm_nhwc_bwd_params)
        /*0014*/ 	.short	0x0160
        /*0016*/ 	.short	0x00b8


	//----- nvinfo : EIATTR_CBANK_PARAM_SIZE
	.align		4
.L_751:
        /*0018*/ 	.byte	0x03, 0x19
        /*001a*/ 	.short	0x00b8


	//----- nvinfo : EIATTR_KPARAM_INFO
	.align		4
        /*001c*/ 	.byte	0x04, 0x17
        /*001e*/ 	.short	(.L_753 - .L_752)
.L_752:
        /*0020*/ 	.word	0x00000000
        /*0024*/ 	.short	0x0000
        /*0026*/ 	.short	0x0000
        /*0028*/ 	.byte	0x00, 0xf0, 0xe1, 0x02


	//----- nvinfo : EIATTR_MAXREG_COUNT
	.align		4
.L_753:
        /*002c*/ 	.byte	0x03, 0x1b
        /*002e*/ 	.short	0x0080


	//----- nvinfo : EIATTR_NUM_BARRIERS
	.align		4
        /*0030*/ 	.byte	0x02, 0x4c
        /*0032*/ 	.byte	0x01
	.zero		1


	//----- nvinfo : EIATTR_MERCURY_ISA_VERSION
	.align		4
        /*0034*/ 	.byte	0x03, 0x5f
        /*0036*/ 	.short	0x0000


	//----- nvinfo : EIATTR_INT_WARP_WIDE_INSTR_OFFSETS
	.align		4
        /*0038*/ 	.byte	0x04, 0x31
        /*003a*/ 	.short	(.L_755 - .L_754)


	//   ....[0]....
.L_754:
        /*003c*/ 	.word	0x00004db0


	//   ....[1]....
        /*0040*/ 	.word	0x00009120


	//----- nvinfo : EIATTR_COOP_GROUP_MASK_REGIDS
	.align		4
.L_755:
        /*0044*/ 	.byte	0x04, 0x29
        /*0046*/ 	.short	(.L_757 - .L_756)


	//   ....[0]....
.L_756:
        /*0048*/ 	.word	0xffffffff


	//   ....[1]....
        /*004c*/ 	.word	0xffffffff


	//   ....[2]....
        /*0050*/ 	.word	0xffffffff


	//   ....[3]....
        /*0054*/ 	.word	0xffffffff


	//   ....[4]....
        /*0058*/ 	.word	0xffffffff


	//   ....[5]....
        /*005c*/ 	.word	0xffffffff


	//   ....[6]....
        /*0060*/ 	.word	0xffffffff


	//   ....[7]....
        /*0064*/ 	.word	0xffffffff


	//   ....[8]....
        /*0068*/ 	.word	0xffffffff


	//   ....[9]....
        /*006c*/ 	.word	0xffffffff


	//----- nvinfo : EIATTR_COOP_GROUP_INSTR_OFFSETS
	.align		4
.L_757:
        /*0070*/ 	.byte	0x04, 0x28
        /*0072*/ 	.short	(.L_759 - .L_758)


	//   ....[0]....
.L_758:
        /*0074*/ 	.word	0x00004090


	//   ....[1]....
        /*0078*/ 	.word	0x000040c0


	//   ....[2]....
        /*007c*/ 	.word	0x000041a0


	//   ....[3]....
        /*0080*/ 	.word	0x000041d0


	//   ....[4]....
        /*0084*/ 	.word	0x000042d0


	//   ....[5]....
        /*0088*/ 	.word	0x000042e0


	//   ....[6]....
        /*008c*/ 	.word	0x00004310


	//   ....[7]....
        /*0090*/ 	.word	0x00004330


	//   ....[8]....
        /*0094*/ 	.word	0x00004360


	//   ....[9]....
        /*0098*/ 	.word	0x00004380


	//----- nvinfo : EIATTR_EXIT_INSTR_OFFSETS
	.align		4
.L_759:
        /*009c*/ 	.byte	0x04, 0x1c
        /*009e*/ 	.short	(.L_761 - .L_760)


	//   ....[0]....
.L_760:
        /*00a0*/ 	.word	0x00009190


	//   ....[1]....
        /*00a4*/ 	.word	0x000092d0


	//   ....[2]....
        /*00a8*/ 	.word	0x00009520


	//----- nvinfo : EIATTR_MAX_THREADS
	.align		4
.L_761:
        /*00ac*/ 	.byte	0x04, 0x05
        /*00ae*/ 	.short	(.L_763 - .L_762)
.L_762:
        /*00b0*/ 	.word	0x00000200
        /*00b4*/ 	.word	0x00000001
        /*00b8*/ 	.word	0x00000001


	//----- nvinfo : EIATTR_CRS_STACK_SIZE
	.align		4
.L_763:
        /*00bc*/ 	.byte	0x04, 0x1e
        /*00be*/ 	.short	(.L_765 - .L_764)
.L_764:
        /*00c0*/ 	.word	0x00000000
.L_765:


//--------------------- .nv.info._Z35group_norm_nhwc_bwd_one_pass_kernelI11Fp16IOFp32WLi512ELi64ELi512EEv26Group_norm_nhwc_bwd_params --------------------------
	.section	.nv.info._Z35group_norm_nhwc_bwd_one_pass_kernelI11Fp16IOFp32WLi512ELi64ELi512EEv26Group_norm_nhwc_bwd_params,"",@"SHT_CUDA_INFO"
	.sectionflags	@""
	.align	4


	//----- nvinfo : EIATTR_CUDA_API_VERSION
	.align		4
        /*0000*/ 	.byte	0x04, 0x37
        /*0002*/ 	.short	(.L_767 - .L_766)
.L_766:
        /*0004*/ 	.word	0x00000082


	//----- nvinfo : EIATTR_SW2861232_WAR
	.align		4
.L_767:
        /*0008*/ 	.byte	0x01, 0x35
	.zero		2


	//----- nvinfo : EIATTR_PARAM_CBANK
	.align		4
        /*000c*/ 	.byte	0x04, 0x0a
        /*000e*/ 	.short	(.L_769 - .L_768)
	.align		4
.L_768:
        /*0010*/ 	.word	index@(.nv.constant0._Z35group_norm_nhwc_bwd_one_pass_kernelI11Fp16IOFp32WLi512ELi64ELi512EEv26Group_norm_nhwc_bwd_params)
        /*0014*/ 	.short	0x0160
        /*0016*/ 	.short	0x00b8


	//----- nvinfo : EIATTR_CBANK_PARAM_SIZE
	.align		4
.L_769:
        /*0018*/ 	.byte	0x03, 0x19
        /*001a*/ 	.short	0x00b8


	//----- nvinfo : EIATTR_KPARAM_INFO
	.align		4
        /*001c*/ 	.byte	0x04, 0x17
        /*001e*/ 	.short	(.L_771 - .L_770)
.L_770:
        /*0020*/ 	.word	0x00000000
        /*0024*/ 	.short	0x0000
        /*0026*/ 	.short	0x0000
        /*0028*/ 	.byte	0x00, 0xf0, 0xe1, 0x02


	//----- nvinfo : EIATTR_MAXREG_COUNT
	.align		4
.L_771:
        /*002c*/ 	.byte	0x03, 0x1b
        /*002e*/ 	.short	0x0080


	//----- nvinfo : EIATTR_NUM_BARRIERS
	.align		4
        /*0030*/ 	.byte	0x02, 0x4c
        /*0032*/ 	.byte	0x01
	.zero		1


	//----- nvinfo : EIATTR_ANNOTATIONS
	.align		4
        /*0034*/ 	.byte	0x04, 0x55
        /*0036*/ 	.short	(.L_773 - .L_772)


	//   ....[0]....
.L_772:
        /* <DEDUP_REMOVED lines=61> */


	//----- nvinfo : EIATTR_MERCURY_ISA_VERSION
	.align		4
.L_773:
        /*03f0*/ 	.byte	0x03, 0x5f
        /*03f2*/ 	.short	0x0000


	//----- nvinfo : EIATTR_INT_WARP_WIDE_INSTR_OFFSETS
	.align		4
        /*03f4*/ 	.byte	0x04, 0x31
        /*03f6*/ 	.short	(.L_775 - .L_774)


	//   ....[0]....
.L_774:
        /*03f8*/ 	.word	0x000091b0


	//   ....[1]....
        /*03fc*/ 	.word	0x000111d0


	//----- nvinfo : EIATTR_COOP_GROUP_MASK_REGIDS
	.align		4
.L_775:
        /*0400*/ 	.byte	0x04, 0x29
        /*0402*/ 	.short	(.L_777 - .L_776)


	//   ....[0]....
.L_776:
        /*0404*/ 	.word	0xffffffff


	//   ....[1]....
        /*0408*/ 	.word	0xffffffff


	//   ....[2]....
        /*040c*/ 	.word	0xffffffff


	//   ....[3]....
        /*0410*/ 	.word	0xffffffff


	//   ....[4]....
        /*0414*/ 	.word	0xffffffff


	//   ....[5]....
        /*0418*/ 	.word	0xffffffff


	//   ....[6]....
        /*041c*/ 	.word	0xffffffff


	//   ....[7]....
        /*0420*/ 	.word	0xffffffff


	//   ....[8]....
        /*0424*/ 	.word	0xffffffff


	//   ....[9]....
        /*0428*/ 	.word	0xffffffff


	//----- nvinfo : EIATTR_COOP_GROUP_INSTR_OFFSETS
	.align		4
.L_777:
        /*042c*/ 	.byte	0x04, 0x28
        /*042e*/ 	.short	(.L_779 - .L_778)


	//   ....[0]....
.L_778:
        /*0430*/ 	.word	0x00008470


	//   ....[1]....
        /*0434*/ 	.word	0x000084a0


	//   ....[2]....
        /*0438*/ 	.word	0x00008550


	//   ....[3]....
        /*043c*/ 	.word	0x00008570


	//   ....[4]....
        /*0440*/ 	.word	0x000085a0


	//   ....[5]....
        /*0444*/ 	.word	0x000085c0


	//   ....[6]....
        /*0448*/ 	.word	0x000085f0


	//   ....[7]....
        /*044c*/ 	.word	0x00008610


	//   ....[8]....
        /*0450*/ 	.word	0x00008640


	//   ....[9]....
        /*0454*/ 	.word	0x00008660


	//----- nvinfo : EIATTR_EXIT_INSTR_OFFSETS
	.align		4
.L_779:
        /*0458*/ 	.byte	0x04, 0x1c
        /*045a*/ 	.short	(.L_781 - .L_780)


	//   ....[0]....
.L_780:
        /*045c*/ 	.word	0x00011240


	//   ....[1]....
        /*0460*/ 	.word	0x00011380


	//   ....[2]....
        /*0464*/ 	.word	0x000115d0


	//----- nvinfo : EIATTR_MAX_THREADS
	.align		4
.L_781:
        /*0468*/ 	.byte	0x04, 0x05
        /*046a*/ 	.short	(.L_783 - .L_782)
.L_782:
        /*046c*/ 	.word	0x00000200
        /*0470*/ 	.word	0x00000001
        /*0474*/ 	.word	0x00000001


	//----- nvinfo : EIATTR_CRS_STACK_SIZE
	.align		4
.L_783:
        /*0478*/ 	.byte	0x04, 0x1e
        /*047a*/ 	.short	(.L_785 - .L_784)
.L_784:
        /*047c*/ 	.word	0x00000000
.L_785:


//--------------------- .nv.info._Z35group_norm_nhwc_bwd_one_pass_kernelI11Fp16IOBf16WLi64ELi64ELi512EEv26Group_norm_nhwc_bwd_params --------------------------
	.section	.nv.info._Z35group_norm_nhwc_bwd_one_pass_kernelI11Fp16IOBf16WLi64ELi64ELi512EEv26Group_norm_nhwc_bwd_params,"",@"SHT_CUDA_INFO"
	.sectionflags	@""
	.align	4


	//----- nvinfo : EIATTR_CUDA_API_VERSION
	.align		4
        /*0000*/ 	.byte	0x04, 0x37
        /*0002*/ 	.short	(.L_787 - .L_786)
.L_786:
        /*0004*/ 	.word	0x00000082


	//----- nvinfo : EIATTR_SW2861232_WAR
	.align		4
.L_787:
        /*0008*/ 	.byte	0x01, 0x35
	.zero		2


	//----- nvinfo : EIATTR_PARAM_CBANK
	.align		4
        /*000c*/ 	.byte	0x04, 0x0a
        /*000e*/ 	.short	(.L_789 - .L_788)
	.align		4
.L_788:
        /*0010*/ 	.word	index@(.nv.constant0._Z35group_norm_nhwc_bwd_one_pass_kernelI11Fp16IOBf16WLi64ELi64ELi512EEv26Group_norm_nhwc_bwd_params)
        /*0014*/ 	.short	0x0160
        /*0016*/ 	.short	0x00b8


	//----- nvinfo : EIATTR_CBANK_PARAM_SIZE
	.align		4
.L_789:
        /*0018*/ 	.byte	0x03, 0x19
        /*001a*/ 	.short	0x00b8


	//----- nvinfo : EIATTR_KPARAM_INFO
	.align		4
        /*001c*/ 	.byte	0x04, 0x17
        /*001e*/ 	.short	(.L_791 - .L_790)
.L_790:
        /*0020*/ 	.word	0x00000000
        /*0024*/ 	.short	0x0000
        /*0026*/ 	.short	0x0000
        /*0028*/ 	.byte	0x00, 0xf0, 0xe1, 0x02


	//----- nvinfo : EIATTR_MAXREG_COUNT
	.align		4
.L_791:
        /*002c*/ 	.byte	0x03, 0x1b
        /*002e*/ 	.short	0x0080


	//----- nvinfo : EIATTR_NUM_BARRIERS
	.align		4
        /*0030*/ 	.byte	0x02, 0x4c
        /*0032*/ 	.byte	0x01
	.zero		1


	//----- nvinfo : EIATTR_MERCURY_ISA_VERSION
	.align		4
        /*0034*/ 	.byte	0x03, 0x5f
        /*0036*/ 	.short	0x0000


	//----- nvinfo : EIATTR_INT_WARP_WIDE_INSTR_OFFSETS
	.align		4
        /*0038*/ 	.byte	0x04, 0x31
        /*003a*/ 	.short	(.L_793 - .L_792)


	//   ....[0]....
.L_792:
        /*003c*/ 	.word	0x00002100


	//   ....[1]....
        /*0040*/ 	.word	0x00003fe0


	//----- nvinfo : EIATTR_COOP_GROUP_MASK_REGIDS
	.align		4
.L_793:
        /*0044*/ 	.byte	0x04, 0x29
        /*0046*/ 	.short	(.L_795 - .L_794)


	//   ....[0]....
.L_794:
        /*0048*/ 	.word	0xffffffff


	//   ....[1]....
        /*004c*/ 	.word	0xffffffff


	//   ....[2]....
        /*0050*/ 	.word	0xffffffff


	//   ....[3]....
        /*0054*/ 	.word	0xffffffff


	//   ....[4]....
        /*0058*/ 	.word	0xffffffff


	//   ....[5]....
        /*005c*/ 	.word	0xffffffff


	//   ....[6]....
        /*0060*/ 	.word	0xffffffff


	//   ....[7]....
        /*0064*/ 	.word	0xffffffff


	//   ....[8]....
        /*0068*/ 	.word	0xffffffff


	//   ....[9]....
        /*006c*/ 	.word	0xffffffff


	//----- nvinfo : EIATTR_COOP_GROUP_INSTR_OFFSETS
	.align		4
.L_795:
        /*0070*/ 	.byte	0x04, 0x28
        /*0072*/ 	.short	(.L_797 - .L_796)


	//   ....[0]....
.L_796:
        /*0074*/ 	.word	0x000014a0


	//   ....[1]....
        /*0078*/ 	.word	0x000014d0


	//   ....[2]....
        /*007c*/ 	.word	0x000015b0


	//   ....[3]....
        /*0080*/ 	.word	0x000015d0


	//   ....[4]....
        /*0084*/ 	.word	0x00001610


	//   ....[5]....
        /*0088*/ 	.word	0x00001630


	//   ....[6]....
        /*008c*/ 	.word	0x00001660


	//   ....[7]....
        /*0090*/ 	.word	0x00001680


	//   ....[8]....
        /*0094*/ 	.word	0x000016b0


	//   ....[9]....
        /*0098*/ 	.word	0x000016d0


	//----- nvinfo : EIATTR_EXIT_INSTR_OFFSETS
	.align		4
.L_797:
        /*009c*/ 	.byte	0x04, 0x1c
        /*009e*/ 	.short	(.L_799 - .L_798)


	//   ....[0]....
.L_798:
        /*00a0*/ 	.word	0x00004050


	//   ....[1]....
        /*00a4*/ 	.word	0x00004190


	//   ....[2]....
        /*00a8*/ 	.word	0x00004410


	//----- nvinfo : EIATTR_MAX_THREADS
	.align		4
.L_799:
        /*00ac*/ 	.byte	0x04, 0x05
        /*00ae*/ 	.short	(.L_801 - .L_800)
.L_800:
        /*00b0*/ 	.word	0x00000200
        /*00b4*/ 	.word	0x00000001
        /*00b8*/ 	.word	0x00000001


	//----- nvinfo : EIATTR_CRS_STACK_SIZE
	.align		4
.L_801:
        /*00bc*/ 	.byte	0x04, 0x1e
        /*00be*/ 	.short	(.L_803 - .L_802)
.L_802:
        /*00c0*/ 	.word	0x00000000
.L_803:


//--------------------- .nv.info._Z35group_norm_nhwc_bwd_one_pass_kernelI11Fp16IOBf16WLi128ELi64ELi512EEv26Group_norm_nhwc_bwd_params --------------------------
	.section	.nv.info._Z35group_norm_nhwc_bwd_one_pass_kernelI11Fp16IOBf16WLi128ELi64ELi512EEv26Group_norm_nhwc_bwd_params,"",@"SHT_CUDA_INFO"
	.sectionflags	@""
	.align	4


	//----- nvinfo : EIATTR_CUDA_API_VERSION
	.align		4
        /*0000*/ 	.byte	0x04, 0x37
        /*0002*/ 	.short	(.L_805 - .L_804)
.L_804:
        /*0004*/ 	.word	0x00000082


	//----- nvinfo : EIATTR_SW2861232_WAR
	.align		4
.L_805:
        /*0008*/ 	.byte	0x01, 0x35
	.zero		2


	//----- nvinfo : EIATTR_PARAM_CBANK
	.align		4
        /*000c*/ 	.byte	0x04, 0x0a
        /*000e*/ 	.short	(.L_807 - .L_806)
	.align		4
.L_806:
        /*0010*/ 	.word	index@(.nv.constant0._Z35group_norm_nhwc_bwd_one_pass_kernelI11Fp16IOBf16WLi128ELi64ELi512EEv26Group_norm_nhwc_bwd_params)
        /*0014*/ 	.short	0x0160
        /*0016*/ 	.short	0x00b8


	//----- nvinfo : EIATTR_CBANK_PARAM_SIZE
	.align		4
.L_807:
        /*0018*/ 	.byte	0x03, 0x19
        /*001a*/ 	.short	0x00b8


	//----- nvinfo : EIATTR_KPARAM_INFO
	.align		4
        /*001c*/ 	.byte	0x04, 0x17
        /*001e*/ 	.short	(.L_809 - .L_808)
.L_808:
        /*0020*/ 	.word	0x00000000
        /*0024*/ 	.short	0x0000
        /*0026*/ 	.short	0x0000
        /*0028*/ 	.byte	0x00, 0xf0, 0xe1, 0x02


	//----- nvinfo : EIATTR_MAXREG_COUNT
	.align		4
.L_809:
        /*002c*/ 	.byte	0x03, 0x1b
        /*002e*/ 	.short	0x0080


	//----- nvinfo : EIATTR_NUM_BARRIERS
	.align		4
        /*0030*/ 	.byte	0x02, 0x4c
        /*0032*/ 	.byte	0x01
	.zero		1


	//----- nvinfo : EIATTR_ANNOTATIONS
	.align		4
        /*0034*/ 	.byte	0x04, 0x55
        /*0036*/ 	.short	(.L_811 - .L_810)


	//   ....[0]....
.L_810:
        /*0038*/ 	.word	0x00000001
        /*003c*/ 	.byte	0x60, 0x02, 0x00, 0x00, 0x01, 0x00, 0x00, 0x00, 0xa0, 0x2d, 0x00, 0x00


	//----- nvinfo : EIATTR_MERCURY_ISA_VERSION
	.align		4
.L_811:
        /*0048*/ 	.byte	0x03, 0x5f
        /*004a*/ 	.short	0x0000


	//----- nvinfo : EIATTR_INT_WARP_WIDE_INSTR_OFFSETS
	.align		4
        /*004c*/ 	.byte	0x04, 0x31
        /*004e*/ 	.short	(.L_813 - .L_812)


	//   ....[0]....
.L_812:
        /*0050*/ 	.word	0x00002fa0


	//   ....[1]....
        /*0054*/ 	.word	0x00005b10


	//----- nvinfo : EIATTR_COOP_GROUP_MASK_REGIDS
	.align		4
.L_813:
        /*0058*/ 	.byte	0x04, 0x29
        /*005a*/ 	.short	(.L_815 - .L_814)


	//   ....[0]....
.L_814:
        /*005c*/ 	.word	0xffffffff


	//   ....[1]....
        /*0060*/ 	.word	0xffffffff


	//   ....[2]....
        /*0064*/ 	.word	0xffffffff


	//   ....[3]....
        /*0068*/ 	.word	0xffffffff


	//   ....[4]....
        /*006c*/ 	.word	0xffffffff


	//   ....[5]....
        /*0070*/ 	.word	0xffffffff


	//   ....[6]....
        /*0074*/ 	.word	0xffffffff


	//   ....[7]....
        /*0078*/ 	.word	0xffffffff


	//   ....[8]....
        /*007c*/ 	.word	0xffffffff


	//   ....[9]....
        /*0080*/ 	.word	0xffffffff


	//----- nvinfo : EIATTR_COOP_GROUP_INSTR_OFFSETS
	.align		4
.L_815:
        /*0084*/ 	.byte	0x04, 0x28
        /*0086*/ 	.short	(.L_817 - .L_816)


	//   ....[0]....
.L_816:
        /*0088*/ 	.word	0x00002350


	//   ....[1]....
        /*008c*/ 	.word	0x00002380


	//   ....[2]....
        /*0090*/ 	.word	0x00002410


	//   ....[3]....
        /*0094*/ 	.word	0x00002430


	//   ....[4]....
        /*0098*/ 	.word	0x00002460


	//   ....[5]....
        /*009c*/ 	.word	0x00002480


	//   ....[6]....
        /*00a0*/ 	.word	0x000024b0


	//   ....[7]....
        /*00a4*/ 	.word	0x000024d0


	//   ....[8]....
        /*00a8*/ 	.word	0x00002500


	//   ....[9]....
        /*00ac*/ 	.word	0x00002520


	//----- nvinfo : EIATTR_EXIT_INSTR_OFFSETS
	.align		4
.L_817:
        /*00b0*/ 	.byte	0x04, 0x1c
        /*00b2*/ 	.short	(.L_819 - .L_818)


	//   ....[0]....
.L_818:
        /*00b4*/ 	.word	0x00005b80


	//   ....[1]....
        /*00b8*/ 	.word	0x00005cc0


	//   ....[2]....
        /*00bc*/ 	.word	0x00005f40


	//----- nvinfo : EIATTR_MAX_THREADS
	.align		4
.L_819:
        /*00c0*/ 	.byte	0x04, 0x05
        /*00c2*/ 	.short	(.L_821 - .L_820)
.L_820:
        /*00c4*/ 	.word	0x00000200
        /*00c8*/ 	.word	0x00000001
        /*00cc*/ 	.word	0x00000001


	//----- nvinfo : EIATTR_CRS_STACK_SIZE
	.align		4
.L_821:
        /*00d0*/ 	.byte	0x04, 0x1e
        /*00d2*/ 	.short	(.L_823 - .L_822)
.L_822:
        /*00d4*/ 	.word	0x00000000
.L_823:


//--------------------- .nv.info._Z35group_norm_nhwc_bwd_one_pass_kernelI11Fp16IOBf16WLi256ELi64ELi512EEv26Group_norm_nhwc_bwd_params --------------------------
	.section	.nv.info._Z35group_norm_nhwc_bwd_one_pass_kernelI11Fp16IOBf16WLi256ELi64ELi512EEv26Group_norm_nhwc_bwd_params,"",@"SHT_CUDA_INFO"
	.sectionflags	@""
	.align	4


	//----- nvinfo : EIATTR_CUDA_API_VERSION
	.align		4
        /*0000*/ 	.byte	0x04, 0x37
        /*0002*/ 	.short	(.L_825 - .L_824)
.L_824:
        /*0004*/ 	.word	0x00000082


	//----- nvinfo : EIATTR_SW2861232_WAR
	.align		4
.L_825:
        /*0008*/ 	.byte	0x01, 0x35
	.zero		2


	//----- nvinfo : EIATTR_PARAM_CBANK
	.align		4
        /*000c*/ 	.byte	0x04, 0x0a
        /*000e*/ 	.short	(.L_827 - .L_826)
	.align		4
.L_826:
        /*0010*/ 	.word	index@(.nv.constant0._Z35group_norm_nhwc_bwd_one_pass_kernelI11Fp16IOBf16WLi256ELi64ELi512EEv26Group_norm_nhwc_bwd_params)
        /*0014*/ 	.short	0x0160
        /*0016*/ 	.short	0x00b8


	//----- nvinfo : EIATTR_CBANK_PARAM_SIZE
	.align		4
.L_827:
        /*0018*/ 	.byte	0x03, 0x19
        /*001a*/ 	.short	0x00b8


	//----- nvinfo : EIATTR_KPARAM_INFO
	.align		4
        /*001c*/ 	.byte	0x04, 0x17
        /*001e*/ 	.short	(.L_829 - .L_828)
.L_828:
        /*0020*/ 	.word	0x00000000
        /*0024*/ 	.short	0x0000
        /*0026*/ 	.short	0x0000
        /*0028*/ 	.byte	0x00, 0xf0, 0xe1, 0x02


	//----- nvinfo : EIATTR_MAXREG_COUNT
	.align		4
.L_829:
        /*002c*/ 	.byte	0x03, 0x1b
        /*002e*/ 	.short	0x0080


	//----- nvinfo : EIATTR_NUM_BARRIERS
	.align		4
        /*0030*/ 	.byte	0x02, 0x4c
        /*0032*/ 	.byte	0x01
	.zero		1


	//----- nvinfo : EIATTR_MERCURY_ISA_VERSION
	.align		4
        /*0034*/ 	.byte	0x03, 0x5f
        /*0036*/ 	.short	0x0000


	//----- nvinfo : EIATTR_INT_WARP_WIDE_INSTR_OFFSETS
	.align		4
        /*0038*/ 	.byte	0x04, 0x31
        /*003a*/ 	.short	(.L_831 - .L_830)


	//   ....[0]....
.L_830:
        /*003c*/ 	.word	0x00004e10


	//   ....[1]....
        /*0040*/ 	.word	0x00009180


	//----- nvinfo : EIATTR_COOP_GROUP_MASK_REGIDS
	.align		4
.L_831:
        /*0044*/ 	.byte	0x04, 0x29
        /*0046*/ 	.short	(.L_833 - .L_832)


	//   ....[0]....
.L_832:
        /*0048*/ 	.word	0xffffffff


	//   ....[1]....
        /*004c*/ 	.word	0xffffffff


	//   ....[2]....
        /*0050*/ 	.word	0xffffffff


	//   ....[3]....
        /*0054*/ 	.word	0xffffffff


	//   ....[4]....
        /*0058*/ 	.word	0xffffffff


	//   ....[5]....
        /*005c*/ 	.word	0xffffffff


	//   ....[6]....
        /*0060*/ 	.word	0xffffffff


	//   ....[7]....
        /*0064*/ 	.word	0xffffffff


	//   ....[8]....
        /*0068*/ 	.word	0xffffffff


	//   ....[9]....
        /*006c*/ 	.word	0xffffffff


	//----- nvinfo : EIATTR_COOP_GROUP_INSTR_OFFSETS
	.align		4
.L_833:
        /*0070*/ 	.byte	0x04, 0x28
        /*0072*/ 	.short	(.L_835 - .L_834)


	//   ....[0]....
.L_834:
        /*0074*/ 	.word	0x000040e0


	//   ....[1]....
        /*0078*/ 	.word	0x00004110


	//   ....[2]....
        /*007c*/ 	.word	0x000041f0


	//   ....[3]....
        /*0080*/ 	.word	0x00004220


	//   ....[4]....
        /*0084*/ 	.word	0x00004320


	//   ....[5]....
        /*0088*/ 	.word	0x00004330


	//   ....[6]....
        /*008c*/ 	.word	0x00004370


	//   ....[7]....
        /*0090*/ 	.word	0x00004390


	//   ....[8]....
        /*0094*/ 	.word	0x000043c0


	//   ....[9]....
        /*0098*/ 	.word	0x000043e0


	//----- nvinfo : EIATTR_EXIT_INSTR_OFFSETS
	.align		4
.L_835:
        /*009c*/ 	.byte	0x04, 0x1c
        /*009e*/ 	.short	(.L_837 - .L_836)


	//   ....[0]....
.L_836:
        /*00a0*/ 	.word	0x000091f0


	//   ....[1]....
        /*00a4*/ 	.word	0x00009330


	//   ....[2]....
        /*00a8*/ 	.word	0x000095b0


	//----- nvinfo : EIATTR_MAX_THREADS
	.align		4
.L_837:
        /*00ac*/ 	.byte	0x04, 0x05
        /*00ae*/ 	.short	(.L_839 - .L_838)
.L_838:
        /*00b0*/ 	.word	0x00000200
        /*00b4*/ 	.word	0x00000001
        /*00b8*/ 	.word	0x00000001


	//----- nvinfo : EIATTR_CRS_STACK_SIZE
	.align		4
.L_839:
        /*00bc*/ 	.byte	0x04, 0x1e
        /*00be*/ 	.short	(.L_841 - .L_840)
.L_840:
        /*00c0*/ 	.word	0x00000000
.L_841:


//--------------------- .nv.info._Z35group_norm_nhwc_bwd_one_pass_kernelI11Fp16IOBf16WLi512ELi64ELi512EEv26Group_norm_nhwc_bwd_params --------------------------
	.section	.nv.info._Z35group_norm_nhwc_bwd_one_pass_kernelI11Fp16IOBf16WLi512ELi64ELi512EEv26Group_norm_nhwc_bwd_params,"",@"SHT_CUDA_INFO"
	.sectionflags	@""
	.align	4


	//----- nvinfo : EIATTR_CUDA_API_VERSION
	.align		4
        /*0000*/ 	.byte	0x04, 0x37
        /*0002*/ 	.short	(.L_843 - .L_842)
.L_842:
        /*0004*/ 	.word	0x00000082


	//----- nvinfo : EIATTR_SW2861232_WAR
	.align		4
.L_843:
        /*0008*/ 	.byte	0x01, 0x35
	.zero		2


	//----- nvinfo : EIATTR_PARAM_CBANK
	.align		4
        /*000c*/ 	.byte	0x04, 0x0a
        /*000e*/ 	.short	(.L_845 - .L_844)
	.align		4
.L_844:
        /*0010*/ 	.word	index@(.nv.constant0._Z35group_norm_nhwc_bwd_one_pass_kernelI11Fp16IOBf16WLi512ELi64ELi512EEv26Group_norm_nhwc_bwd_params)
        /*0014*/ 	.short	0x0160
        /*0016*/ 	.short	0x00b8


	//----- nvinfo : EIATTR_CBANK_PARAM_SIZE
	.align		4
.L_845:
        /*0018*/ 	.byte	0x03, 0x19
        /*001a*/ 	.short	0x00b8


	//----- nvinfo : EIATTR_KPARAM_INFO
	.align		4
        /*001c*/ 	.byte	0x04, 0x17
        /*001e*/ 	.short	(.L_847 - .L_846)
.L_846:
        /*0020*/ 	.word	0x00000000
        /*0024*/ 	.short	0x0000
        /*0026*/ 	.short	0x0000
        /*0028*/ 	.byte	0x00, 0xf0, 0xe1, 0x02


	//----- nvinfo : EIATTR_MAXREG_COUNT
	.align		4
.L_847:
        /*002c*/ 	.byte	0x03, 0x1b
        /*002e*/ 	.short	0x0080


	//----- nvinfo : EIATTR_NUM_BARRIERS
	.align		4
        /*0030*/ 	.byte	0x02, 0x4c
        /*0032*/ 	.byte	0x01
	.zero		1


	//----- nvinfo : EIATTR_ANNOTATIONS
	.align		4
        /*0034*/ 	.byte	0x04, 0x55
        /*0036*/ 	.short	(.L_849 - .L_848)


	//   ....[0]....
.L_848:
        /* <DEDUP_REMOVED lines=61> */


	//----- nvinfo : EIATTR_MERCURY_ISA_VERSION
	.align		4
.L_849:
        /*03f0*/ 	.byte	0x03, 0x5f
        /*03f2*/ 	.short	0x0000


	//----- nvinfo : EIATTR_INT_WARP_WIDE_INSTR_OFFSETS
	.align		4
        /*03f4*/ 	.byte	0x04, 0x31
        /*03f6*/ 	.short	(.L_851 - .L_850)


	//   ....[0]....
.L_850:
        /*03f8*/ 	.word	0x00009240


	//   ....[1]....
        /*03fc*/ 	.word	0x00011260


	//----- nvinfo : EIATTR_COOP_GROUP_MASK_REGIDS
	.align		4
.L_851:
        /*0400*/ 	.byte	0x04, 0x29
        /*0402*/ 	.short	(.L_853 - .L_852)


	//   ....[0]....
.L_852:
        /*0404*/ 	.word	0xffffffff


	//   ....[1]....
        /*0408*/ 	.word	0xffffffff


	//   ....[2]....
        /*040c*/ 	.word	0xffffffff


	//   ....[3]....
        /*0410*/ 	.word	0xffffffff


	//   ....[4]....
        /*0414*/ 	.word	0xffffffff


	//   ....[5]....
        /*0418*/ 	.word	0xffffffff


	//   ....[6]....
        /*041c*/ 	.word	0xffffffff


	//   ....[7]....
        /*0420*/ 	.word	0xffffffff


	//   ....[8]....
        /*0424*/ 	.word	0xffffffff


	//   ....[9]....
        /*0428*/ 	.word	0xffffffff


	//----- nvinfo : EIATTR_COOP_GROUP_INSTR_OFFSETS
	.align		4
.L_853:
        /*042c*/ 	.byte	0x04, 0x28
        /*042e*/ 	.short	(.L_855 - .L_854)


	//   ....[0]....
.L_854:
        /*0430*/ 	.word	0x00008500


	//   ....[1]....
        /*0434*/ 	.word	0x00008530


	//   ....[2]....
        /*0438*/ 	.word	0x000085e0


	//   ....[3]....
        /*043c*/ 	.word	0x00008600


	//   ....[4]....
        /*0440*/ 	.word	0x00008630


	//   ....[5]....
        /*0444*/ 	.word	0x00008650


	//   ....[6]....
        /*0448*/ 	.word	0x00008680


	//   ....[7]....
        /*044c*/ 	.word	0x000086a0


	//   ....[8]....
        /*0450*/ 	.word	0x000086d0


	//   ....[9]....
        /*0454*/ 	.word	0x000086f0


	//----- nvinfo : EIATTR_EXIT_INSTR_OFFSETS
	.align		4
.L_855:
        /*0458*/ 	.byte	0x04, 0x1c
        /*045a*/ 	.short	(.L_857 - .L_856)


	//   ....[0]....
.L_856:
        /*045c*/ 	.word	0x000112d0


	//   ....[1]....
        /*0460*/ 	.word	0x00011410


	//   ....[2]....
        /*0464*/ 	.word	0x00011690


	//----- nvinfo : EIATTR_MAX_THREADS
	.align		4
.L_857:
        /*0468*/ 	.byte	0x04, 0x05
        /*046a*/ 	.short	(.L_859 - .L_858)
.L_858:
        /*046c*/ 	.word	0x00000200
        /*0470*/ 	.word	0x00000001
        /*0474*/ 	.word	0x00000001


	//----- nvinfo : EIATTR_CRS_STACK_SIZE
	.align		4
.L_859:
        /*0478*/ 	.byte	0x04, 0x1e
        /*047a*/ 	.short	(.L_861 - .L_860)
.L_860:
        /*047c*/ 	.word	0x00000000
.L_861:


//--------------------- .nv.info._Z35group_norm_nhwc_bwd_one_pass_kernelI11Fp16IOFp16WLi64ELi64ELi512EEv26Group_norm_nhwc_bwd_params --------------------------
	.section	.nv.info._Z35group_norm_nhwc_bwd_one_pass_kernelI11Fp16IOFp16WLi64ELi64ELi512EEv26Group_norm_nhwc_bwd_params,"",@"SHT_CUDA_INFO"
	.sectionflags	@""
	.align	4


	//----- nvinfo : EIATTR_CUDA_API_VERSION
	.align		4
        /*0000*/ 	.byte	0x04, 0x37
        /*0002*/ 	.short	(.L_863 - .L_862)
.L_862:
        /*0004*/ 	.word	0x00000082


	//----- nvinfo : EIATTR_SW2861232_WAR
	.align		4
.L_863:
        /*0008*/ 	.byte	0x01, 0x35
	.zero		2


	//----- nvinfo : EIATTR_PARAM_CBANK
	.align		4
        /*000c*/ 	.byte	0x04, 0x0a
        /*000e*/ 	.short	(.L_865 - .L_864)
	.align		4
.L_864:
        /*0010*/ 	.word	index@(.nv.constant0._Z35group_norm_nhwc_bwd_one_pass_kernelI11Fp16IOFp16WLi64ELi64ELi512EEv26Group_norm_nhwc_bwd_params)
        /*0014*/ 	.short	0x0160
        /*0016*/ 	.short	0x00b8


	//----- nvinfo : EIATTR_CBANK_PARAM_SIZE
	.align		4
.L_865:
        /*0018*/ 	.byte	0x03, 0x19
        /*001a*/ 	.short	0x00b8


	//----- nvinfo : EIATTR_KPARAM_INFO
	.align		4
        /*001c*/ 	.byte	0x04, 0x17
        /*001e*/ 	.short	(.L_867 - .L_866)
.L_866:
        /*0020*/ 	.word	0x00000000
        /*0024*/ 	.short	0x0000
        /*0026*/ 	.short	0x0000
        /*0028*/ 	.byte	0x00, 0xf0, 0xe1, 0x02


	//----- nvinfo : EIATTR_MAXREG_COUNT
	.align		4
.L_867:
        /*002c*/ 	.byte	0x03, 0x1b
        /*002e*/ 	.short	0x0080


	//----- nvinfo : EIATTR_NUM_BARRIERS
	.align		4
        /*0030*/ 	.byte	0x02, 0x4c
        /*0032*/ 	.byte	0x01
	.zero		1


	//----- nvinfo : EIATTR_MERCURY_ISA_VERSION
	.align		4
        /*0034*/ 	.byte	0x03, 0x5f
        /*0036*/ 	.short	0x0000


	//----- nvinfo : EIATTR_INT_WARP_WIDE_INSTR_OFFSETS
	.align		4
        /*0038*/ 	.byte	0x04, 0x31
        /*003a*/ 	.short	(.L_869 - .L_868)


	//   ....[0]....
.L_868:
        /*003c*/ 	.word	0x00002100


	//   ....[1]....
        /*0040*/ 	.word	0x00003fe0


	//----- nvinfo : EIATTR_COOP_GROUP_MASK_REGIDS
	.align		4
.L_869:
        /*0044*/ 	.byte	0x04, 0x29
        /*0046*/ 	.short	(.L_871 - .L_870)


	//   ....[0]....
.L_870:
        /*0048*/ 	.word	0xffffffff


	//   ....[1]....
        /*004c*/ 	.word	0xffffffff


	//   ....[2]....
        /*0050*/ 	.word	0xffffffff


	//   ....[3]....
        /*0054*/ 	.word	0xffffffff


	//   ....[4]....
        /*0058*/ 	.word	0xffffffff


	//   ....[5]....
        /*005c*/ 	.word	0xffffffff


	//   ....[6]....
        /*0060*/ 	.word	0xffffffff


	//   ....[7]....
        /*0064*/ 	.word	0xffffffff


	//   ....[8]....
        /*0068*/ 	.word	0xffffffff


	//   ....[9]....
        /*006c*/ 	.word	0xffffffff


	//----- nvinfo : EIATTR_COOP_GROUP_INSTR_OFFSETS
	.align		4
.L_871:
        /*0070*/ 	.byte	0x04, 0x28
        /*0072*/ 	.short	(.L_873 - .L_872)


	//   ....[0]....
.L_872:
        /*0074*/ 	.word	0x000014a0


	//   ....[1]....
        /*0078*/ 	.word	0x000014d0


	//   ....[2]....
        /*007c*/ 	.word	0x000015b0


	//   ....[3]....
        /*0080*/ 	.word	0x000015d0


	//   ....[4]....
        /*0084*/ 	.word	0x00001610


	//   ....[5]....
        /*0088*/ 	.word	0x00001630


	//   ....[6]....
        /*008c*/ 	.word	0x00001660


	//   ....[7]....
        /*0090*/ 	.word	0x00001680


	//   ....[8]....
        /*0094*/ 	.word	0x000016b0


	//   ....[9]....
        /*0098*/ 	.word	0x000016d0


	//----- nvinfo : EIATTR_EXIT_INSTR_OFFSETS
	.align		4
.L_873:
        /*009c*/ 	.byte	0x04, 0x1c
        /*009e*/ 	.short	(.L_875 - .L_874)


	//   ....[0]....
.L_874:
        /*00a0*/ 	.word	0x00004050


	//   ....[1]....
        /*00a4*/ 	.word	0x00004190


	//   ....[2]....
        /*00a8*/ 	.word	0x00004410


	//----- nvinfo : EIATTR_MAX_THREADS
	.align		4
.L_875:
        /*00ac*/ 	.byte	0x04, 0x05
        /*00ae*/ 	.short	(.L_877 - .L_876)
.L_876:
        /*00b0*/ 	.word	0x00000200
        /*00b4*/ 	.word	0x00000001
        /*00b8*/ 	.word	0x00000001


	//----- nvinfo : EIATTR_CRS_STACK_SIZE
	.align		4
.L_877:
        /*00bc*/ 	.byte	0x04, 0x1e
        /*00be*/ 	.short	(.L_879 - .L_878)
.L_878:
        /*00c0*/ 	.word	0x00000000
.L_879:


//--------------------- .nv.info._Z35group_norm_nhwc_bwd_one_pass_kernelI11Fp16IOFp16WLi128ELi64ELi512EEv26Group_norm_nhwc_bwd_params --------------------------
	.section	.nv.info._Z35group_norm_nhwc_bwd_one_pass_kernelI11Fp16IOFp16WLi128ELi64ELi512EEv26Group_norm_nhwc_bwd_params,"",@"SHT_CUDA_INFO"
	.sectionflags	@""
	.align	4


	//----- nvinfo : EIATTR_CUDA_API_VERSION
	.align		4
        /*0000*/ 	.byte	0x04, 0x37
        /*0002*/ 	.short	(.L_881 - .L_880)
.L_880:
        /*0004*/ 	.word	0x00000082


	//----- nvinfo : EIATTR_SW2861232_WAR
	.align		4
.L_881:
        /*0008*/ 	.byte	0x01, 0x35
	.zero		2


	//----- nvinfo : EIATTR_PARAM_CBANK
	.align		4
        /*000c*/ 	.byte	0x04, 0x0a
        /*000e*/ 	.short	(.L_883 - .L_882)
	.align		4
.L_882:
        /*0010*/ 	.word	index@(.nv.constant0._Z35group_norm_nhwc_bwd_one_pass_kernelI11Fp16IOFp16WLi128ELi64ELi512EEv26Group_norm_nhwc_bwd_params)
        /*0014*/ 	.short	0x0160
        /*0016*/ 	.short	0x00b8


	//----- nvinfo : EIATTR_CBANK_PARAM_SIZE
	.align		4
.L_883:
        /*0018*/ 	.byte	0x03, 0x19
        /*001a*/ 	.short	0x00b8


	//----- nvinfo : EIATTR_KPARAM_INFO
	.align		4
        /*001c*/ 	.byte	0x04, 0x17
        /*001e*/ 	.short	(.L_885 - .L_884)
.L_884:
        /*0020*/ 	.word	0x00000000
        /*0024*/ 	.short	0x0000
        /*0026*/ 	.short	0x0000
        /*0028*/ 	.byte	0x00, 0xf0, 0xe1, 0x02


	//----- nvinfo : EIATTR_MAXREG_COUNT
	.align		4
.L_885:
        /*002c*/ 	.byte	0x03, 0x1b
        /*002e*/ 	.short	0x0080


	//----- nvinfo : EIATTR_NUM_BARRIERS
	.align		4
        /*0030*/ 	.byte	0x02, 0x4c
        /*0032*/ 	.byte	0x01
	.zero		1


	//----- nvinfo : EIATTR_ANNOTATIONS
	.align		4
        /*0034*/ 	.byte	0x04, 0x55
        /*0036*/ 	.short	(.L_887 - .L_886)


	//   ....[0]....
.L_886:
        /*0038*/ 	.word	0x00000001
        /*003c*/ 	.byte	0x60, 0x02, 0x00, 0x00, 0x01, 0x00, 0x00, 0x00, 0xa0, 0x2d, 0x00, 0x00


	//----- nvinfo : EIATTR_MERCURY_ISA_VERSION
	.align		4
.L_887:
        /*0048*/ 	.byte	0x03, 0x5f
        /*004a*/ 	.short	0x0000


	//----- nvinfo : EIATTR_INT_WARP_WIDE_INSTR_OFFSETS
	.align		4
        /*004c*/ 	.byte	0x04, 0x31
        /*004e*/ 	.short	(.L_889 - .L_888)


	//   ....[0]....
.L_888:
        /*0050*/ 	.word	0x00002fa0


	//   ....[1]....
        /*0054*/ 	.word	0x00005b10


	//----- nvinfo : EIATTR_COOP_GROUP_MASK_REGIDS
	.align		4
.L_889:
        /*0058*/ 	.byte	0x04, 0x29
        /*005a*/ 	.short	(.L_891 - .L_890)


	//   ....[0]....
.L_890:
        /*005c*/ 	.word	0xffffffff


	//   ....[1]....
        /*0060*/ 	.word	0xffffffff


	//   ....[2]....
        /*0064*/ 	.word	0xffffffff


	//   ....[3]....
        /*0068*/ 	.word	0xffffffff


	//   ....[4]....
        /*006c*/ 	.word	0xffffffff


	//   ....[5]....
        /*0070*/ 	.word	0xffffffff


	//   ....[6]....
        /*0074*/ 	.word	0xffffffff


	//   ....[7]....
        /*0078*/ 	.word	0xffffffff


	//   ....[8]....
        /*007c*/ 	.word	0xffffffff


	//   ....[9]....
        /*0080*/ 	.word	0xffffffff


	//----- nvinfo : EIATTR_COOP_GROUP_INSTR_OFFSETS
	.align		4
.L_891:
        /*0084*/ 	.byte	0x04, 0x28
        /*0086*/ 	.short	(.L_893 - .L_892)


	//   ....[0]....
.L_892:
        /*0088*/ 	.word	0x00002350


	//   ....[1]....
        /*008c*/ 	.word	0x00002380


	//   ....[2]....
        /*0090*/ 	.word	0x00002410


	//   ....[3]....
        /*0094*/ 	.word	0x00002430


	//   ....[4]....
        /*0098*/ 	.word	0x00002460


	//   ....[5]....
        /*009c*/ 	.word	0x00002480


	//   ....[6]....
        /*00a0*/ 	.word	0x000024b0


	//   ....[7]....
        /*00a4*/ 	.word	0x000024d0


	//   ....[8]....
        /*00a8*/ 	.word	0x00002500


	//   ....[9]....
        /*00ac*/ 	.word	0x00002520


	//----- nvinfo : EIATTR_EXIT_INSTR_OFFSETS
	.align		4
.L_893:
        /*00b0*/ 	.byte	0x04, 0x1c
        /*00b2*/ 	.short	(.L_895 - .L_894)


	//   ....[0]....
.L_894:
        /*00b4*/ 	.word	0x00005b80


	//   ....[1]....
        /*00b8*/ 	.word	0x00005cc0


	//   ....[2]....
        /*00bc*/ 	.word	0x00005f40


	//----- nvinfo : EIATTR_MAX_THREADS
	.align		4
.L_895:
        /*00c0*/ 	.byte	0x04, 0x05
        /*00c2*/ 	.short	(.L_897 - .L_896)
.L_896:
        /*00c4*/ 	.word	0x00000200
        /*00c8*/ 	.word	0x00000001
        /*00cc*/ 	.word	0x00000001


	//----- nvinfo : EIATTR_CRS_STACK_SIZE
	.align		4
.L_897:
        /*00d0*/ 	.byte	0x04, 0x1e
        /*00d2*/ 	.short	(.L_899 - .L_898)
.L_898:
        /*00d4*/ 	.word	0x00000000
.L_899:


//--------------------- .nv.info._Z35group_norm_nhwc_bwd_one_pass_kernelI11Fp16IOFp16WLi256ELi64ELi512EEv26Group_norm_nhwc_bwd_params --------------------------
	.section	.nv.info._Z35group_norm_nhwc_bwd_one_pass_kernelI11Fp16IOFp16WLi256ELi64ELi512EEv26Group_norm_nhwc_bwd_params,"",@"SHT_CUDA_INFO"
	.sectionflags	@""
	.align	4


	//----- nvinfo : EIATTR_CUDA_API_VERSION
	.align		4
        /*0000*/ 	.byte	0x04, 0x37
        /*0002*/ 	.short	(.L_901 - .L_900)
.L_900:
        /*0004*/ 	.word	0x00000082


	//----- nvinfo : EIATTR_SW2861232_WAR
	.align		4
.L_901:
        /*0008*/ 	.byte	0x01, 0x35
	.zero		2


	//----- nvinfo : EIATTR_PARAM_CBANK
	.align		4
        /*000c*/ 	.byte	0x04, 0x0a
        /*000e*/ 	.short	(.L_903 - .L_902)
	.align		4
.L_902:
        /*0010*/ 	.word	index@(.nv.constant0._Z35group_norm_nhwc_bwd_one_pass_kernelI11Fp16IOFp16WLi256ELi64ELi512EEv26Group_norm_nhwc_bwd_params)
        /*0014*/ 	.short	0x0160
        /*0016*/ 	.short	0x00b8


	//----- nvinfo : EIATTR_CBANK_PARAM_SIZE
	.align		4
.L_903:
        /*0018*/ 	.byte	0x03, 0x19
        /*001a*/ 	.short	0x00b8


	//----- nvinfo : EIATTR_KPARAM_INFO
	.align		4
        /*001c*/ 	.byte	0x04, 0x17
        /*001e*/ 	.short	(.L_905 - .L_904)
.L_904:
        /*0020*/ 	.word	0x00000000
        /*0024*/ 	.short	0x0000
        /*0026*/ 	.short	0x0000
        /*0028*/ 	.byte	0x00, 0xf0, 0xe1, 0x02


	//----- nvinfo : EIATTR_MAXREG_COUNT
	.align		4
.L_905:
        /*002c*/ 	.byte	0x03, 0x1b
        /*002e*/ 	.short	0x0080


	//----- nvinfo : EIATTR_NUM_BARRIERS
	.align		4
        /*0030*/ 	.byte	0x02, 0x4c
        /*0032*/ 	.byte	0x01
	.zero		1


	//----- nvinfo : EIATTR_MERCURY_ISA_VERSION
	.align		4
        /*0034*/ 	.byte	0x03, 0x5f
        /*0036*/ 	.short	0x0000


	//----- nvinfo : EIATTR_INT_WARP_WIDE_INSTR_OFFSETS
	.align		4
        /*0038*/ 	.byte	0x04, 0x31
        /*003a*/ 	.short	(.L_907 - .L_906)


	//   ....[0]....
.L_906:
        /*003c*/ 	.word	0x00004e10


	//   ....[1]....
        /*0040*/ 	.word	0x00009180


	//----- nvinfo : EIATTR_COOP_GROUP_MASK_REGIDS
	.align		4
.L_907:
        /*0044*/ 	.byte	0x04, 0x29
        /*0046*/ 	.short	(.L_909 - .L_908)


	//   ....[0]....
.L_908:
        /*0048*/ 	.word	0xffffffff


	//   ....[1]....
        /*004c*/ 	.word	0xffffffff


	//   ....[2]....
        /*0050*/ 	.word	0xffffffff


	//   ....[3]....
        /*0054*/ 	.word	0xffffffff


	//   ....[4]....
        /*0058*/ 	.word	0xffffffff


	//   ....[5]....
        /*005c*/ 	.word	0xffffffff


	//   ....[6]....
        /*0060*/ 	.word	0xffffffff


	//   ....[7]....
        /*0064*/ 	.word	0xffffffff


	//   ....[8]....
        /*0068*/ 	.word	0xffffffff


	//   ....[9]....
        /*006c*/ 	.word	0xffffffff


	//----- nvinfo : EIATTR_COOP_GROUP_INSTR_OFFSETS
	.align		4
.L_909:
        /*0070*/ 	.byte	0x04, 0x28
        /*0072*/ 	.short	(.L_911 - .L_910)


	//   ....[0]....
.L_910:
        /*0074*/ 	.word	0x000040e0


	//   ....[1]....
        /*0078*/ 	.word	0x00004110


	//   ....[2]....
        /*007c*/ 	.word	0x000041f0


	//   ....[3]....
        /*0080*/ 	.word	0x00004220


	//   ....[4]....
        /*0084*/ 	.word	0x00004320


	//   ....[5]....
        /*0088*/ 	.word	0x00004330


	//   ....[6]....
        /*008c*/ 	.word	0x00004370


	//   ....[7]....
        /*0090*/ 	.word	0x00004390


	//   ....[8]....
        /*0094*/ 	.word	0x000043c0


	//   ....[9]....
        /*0098*/ 	.word	0x000043e0


	//----- nvinfo : EIATTR_EXIT_INSTR_OFFSETS
	.align		4
.L_911:
        /*009c*/ 	.byte	0x04, 0x1c
        /*009e*/ 	.short	(.L_913 - .L_912)


	//   ....[0]....
.L_912:
        /*00a0*/ 	.word	0x000091f0


	//   ....[1]....
        /*00a4*/ 	.word	0x00009330


	//   ....[2]....
        /*00a8*/ 	.word	0x000095b0


	//----- nvinfo : EIATTR_MAX_THREADS
	.align		4
.L_913:
        /*00ac*/ 	.byte	0x04, 0x05
        /*00ae*/ 	.short	(.L_915 - .L_914)
.L_914:
        /*00b0*/ 	.word	0x00000200
        /*00b4*/ 	.word	0x00000001
        /*00b8*/ 	.word	0x00000001


	//----- nvinfo : EIATTR_CRS_STACK_SIZE
	.align		4
.L_915:
        /*00bc*/ 	.byte	0x04, 0x1e
        /*00be*/ 	.short	(.L_917 - .L_916)
.L_916:
        /*00c0*/ 	.word	0x00000000
.L_917:


//--------------------- .nv.info._Z35group_norm_nhwc_bwd_one_pass_kernelI11Fp16IOFp16WLi512ELi64ELi512EEv26Group_norm_nhwc_bwd_params --------------------------
	.section	.nv.info._Z35group_norm_nhwc_bwd_one_pass_kernelI11Fp16IOFp16WLi512ELi64ELi512EEv26Group_norm_nhwc_bwd_params,"",@"SHT_CUDA_INFO"
	.sectionflags	@""
	.align	4


	//----- nvinfo : EIATTR_CUDA_API_VERSION
	.align		4
        /*0000*/ 	.byte	0x04, 0x37
        /*0002*/ 	.short	(.L_919 - .L_918)
.L_918:
        /*0004*/ 	.word	0x00000082


	//----- nvinfo : EIATTR_SW2861232_WAR
	.align		4
.L_919:
        /*0008*/ 	.byte	0x01, 0x35
	.zero		2


	//----- nvinfo : EIATTR_PARAM_CBANK
	.align		4
        /*000c*/ 	.byte	0x04, 0x0a
        /*000e*/ 	.short	(.L_921 - .L_920)
	.align		4
.L_920:
        /*0010*/ 	.word	index@(.nv.constant0._Z35group_norm_nhwc_bwd_one_pass_kernelI11Fp16IOFp16WLi512ELi64ELi512EEv26Group_norm_nhwc_bwd_params)
        /*0014*/ 	.short	0x0160
        /*0016*/ 	.short	0x00b8


	//----- nvinfo : EIATTR_CBANK_PARAM_SIZE
	.align		4
.L_921:
        /*0018*/ 	.byte	0x03, 0x19
        /*001a*/ 	.short	0x00b8


	//----- nvinfo : EIATTR_KPARAM_INFO
	.align		4
        /*001c*/ 	.byte	0x04, 0x17
        /*001e*/ 	.short	(.L_923 - .L_922)
.L_922:
        /*0020*/ 	.word	0x00000000
        /*0024*/ 	.short	0x0000
        /*0026*/ 	.short	0x0000
        /*0028*/ 	.byte	0x00, 0xf0, 0xe1, 0x02


	//----- nvinfo : EIATTR_MAXREG_COUNT
	.align		4
.L_923:
        /*002c*/ 	.byte	0x03, 0x1b
        /*002e*/ 	.short	0x0080


	//----- nvinfo : EIATTR_NUM_BARRIERS
	.align		4
        /*0030*/ 	.byte	0x02, 0x4c
        /*0032*/ 	.byte	0x01
	.zero		1


	//----- nvinfo : EIATTR_ANNOTATIONS
	.align		4
        /*0034*/ 	.byte	0x04, 0x55
        /*0036*/ 	.short	(.L_925 - .L_924)


	//   ....[0]....
.L_924:
        /* <DEDUP_REMOVED lines=61> */


	//----- nvinfo : EIATTR_MERCURY_ISA_VERSION
	.align		4
.L_925:
        /*03f0*/ 	.byte	0x03, 0x5f
        /*03f2*/ 	.short	0x0000


	//----- nvinfo : EIATTR_INT_WARP_WIDE_INSTR_OFFSETS
	.align		4
        /*03f4*/ 	.byte	0x04, 0x31
        /*03f6*/ 	.short	(.L_927 - .L_926)


	//   ....[0]....
.L_926:
        /*03f8*/ 	.word	0x00009240


	//   ....[1]....
        /*03fc*/ 	.word	0x00011260


	//----- nvinfo : EIATTR_COOP_GROUP_MASK_REGIDS
	.align		4
.L_927:
        /*0400*/ 	.byte	0x04, 0x29
        /*0402*/ 	.short	(.L_929 - .L_928)


	//   ....[0]....
.L_928:
        /*0404*/ 	.word	0xffffffff


	//   ....[1]....
        /*0408*/ 	.word	0xffffffff


	//   ....[2]....
        /*040c*/ 	.word	0xffffffff


	//   ....[3]....
        /*0410*/ 	.word	0xffffffff


	//   ....[4]....
        /*0414*/ 	.word	0xffffffff


	//   ....[5]....
        /*0418*/ 	.word	0xffffffff


	//   ....[6]....
        /*041c*/ 	.word	0xffffffff


	//   ....[7]....
        /*0420*/ 	.word	0xffffffff


	//   ....[8]....
        /*0424*/ 	.word	0xffffffff


	//   ....[9]....
        /*0428*/ 	.word	0xffffffff


	//----- nvinfo : EIATTR_COOP_GROUP_INSTR_OFFSETS
	.align		4
.L_929:
        /*042c*/ 	.byte	0x04, 0x28
        /*042e*/ 	.short	(.L_931 - .L_930)


	//   ....[0]....
.L_930:
        /*0430*/ 	.word	0x00008500


	//   ....[1]....
        /*0434*/ 	.word	0x00008530


	//   ....[2]....
        /*0438*/ 	.word	0x000085e0


	//   ....[3]....
        /*043c*/ 	.word	0x00008600


	//   ....[4]....
        /*0440*/ 	.word	0x00008630


	//   ....[5]....
        /*0444*/ 	.word	0x00008650


	//   ....[6]....
        /*0448*/ 	.word	0x00008680


	//   ....[7]....
        /*044c*/ 	.word	0x000086a0


	//   ....[8]....
        /*0450*/ 	.word	0x000086d0


	//   ....[9]....
        /*0454*/ 	.word	0x000086f0


	//----- nvinfo : EIATTR_EXIT_INSTR_OFFSETS
	.align		4
.L_931:
        /*0458*/ 	.byte	0x04, 0x1c
        /*045a*/ 	.short	(.L_933 - .L_932)


	//   ....[0]....
.L_932:
        /*045c*/ 	.word	0x000112d0


	//   ....[1]....
        /*0460*/ 	.word	0x00011410


	//   ....[2]....
        /*0464*/ 	.word	0x00011690


	//----- nvinfo : EIATTR_MAX_THREADS
	.align		4
.L_933:
        /*0468*/ 	.byte	0x04, 0x05
        /*046a*/ 	.short	(.L_935 - .L_934)
.L_934:
        /*046c*/ 	.word	0x00000200
        /*0470*/ 	.word	0x00000001
        /*0474*/ 	.word	0x00000001


	//----- nvinfo : EIATTR_CRS_STACK_SIZE
	.align		4
.L_935:
        /*0478*/ 	.byte	0x04, 0x1e
        /*047a*/ 	.short	(.L_937 - .L_936)
.L_936:
        /*047c*/ 	.word	0x00000000
.L_937:


//--------------------- .nv.info._Z35group_norm_nhwc_bwd_one_pass_kernelI11Fp32IOFp32WLi64ELi64ELi512EEv26Group_norm_nhwc_bwd_params --------------------------
	.section	.nv.info._Z35group_norm_nhwc_bwd_one_pass_kernelI11Fp32IOFp32WLi64ELi64ELi512EEv26Group_norm_nhwc_bwd_params,"",@"SHT_CUDA_INFO"
	.sectionflags	@""
	.align	4


	//----- nvinfo : EIATTR_CUDA_API_VERSION
	.align		4
        /*0000*/ 	.byte	0x04, 0x37
        /*0002*/ 	.short	(.L_939 - .L_938)
.L_938:
        /*0004*/ 	.word	0x00000082


	//----- nvinfo : EIATTR_SW2861232_WAR
	.align		4
.L_939:
        /*0008*/ 	.byte	0x01, 0x35
	.zero		2


	//----- nvinfo : EIATTR_PARAM_CBANK
	.align		4
        /*000c*/ 	.byte	0x04, 0x0a
        /*000e*/ 	.short	(.L_941 - .L_940)
	.align		4
.L_940:
        /*0010*/ 	.word	index@(.nv.constant0._Z35group_norm_nhwc_bwd_one_pass_kernelI11Fp32IOFp32WLi64ELi64ELi512EEv26Group_norm_nhwc_bwd_params)
        /*0014*/ 	.short	0x0160
        /*0016*/ 	.short	0x00b8


	//----- nvinfo : EIATTR_CBANK_PARAM_SIZE
	.align		4
.L_941:
        /*0018*/ 	.byte	0x03, 0x19
        /*001a*/ 	.short	0x00b8


	//----- nvinfo : EIATTR_KPARAM_INFO
	.align		4
        /*001c*/ 	.byte	0x04, 0x17
        /*001e*/ 	.short	(.L_943 - .L_942)
.L_942:
        /*0020*/ 	.word	0x00000000
        /*0024*/ 	.short	0x0000
        /*0026*/ 	.short	0x0000
        /*0028*/ 	.byte	0x00, 0xf0, 0xe1, 0x02


	//----- nvinfo : EIATTR_MAXREG_COUNT
	.align		4
.L_943:
        /*002c*/ 	.byte	0x03, 0x1b
        /*002e*/ 	.short	0x0080


	//----- nvinfo : EIATTR_NUM_BARRIERS
	.align		4
        /*0030*/ 	.byte	0x02, 0x4c
        /*0032*/ 	.byte	0x01
	.zero		1


	//----- nvinfo : EIATTR_MERCURY_ISA_VERSION
	.align		4
        /*0034*/ 	.byte	0x03, 0x5f
        /*0036*/ 	.short	0x0000


	//----- nvinfo : EIATTR_INT_WARP_WIDE_INSTR_OFFSETS
	.align		4
        /*0038*/ 	.byte	0x04, 0x31
        /*003a*/ 	.short	(.L_945 - .L_944)


	//   ....[0]....
.L_944:
        /*003c*/ 	.word	0x00002090


	//   ....[1]....
        /*0040*/ 	.word	0x00003d40


	//----- nvinfo : EIATTR_COOP_GROUP_MASK_REGIDS
	.align		4
.L_945:
        /*0044*/ 	.byte	0x04, 0x29
        /*0046*/ 	.short	(.L_947 - .L_946)


	//   ....[0]....
.L_946:
        /*0048*/ 	.word	0xffffffff


	//   ....[1]....
        /*004c*/ 	.word	0xffffffff


	//   ....[2]....
        /*0050*/ 	.word	0xffffffff


	//   ....[3]....
        /*0054*/ 	.word	0xffffffff


	//   ....[4]....
        /*0058*/ 	.word	0xffffffff


	//   ....[5]....
        /*005c*/ 	.word	0xffffffff


	//   ....[6]....
        /*0060*/ 	.word	0xffffffff


	//   ....[7]....
        /*0064*/ 	.word	0xffffffff


	//   ....[8]....
        /*0068*/ 	.word	0xffffffff


	//   ....[9]....
        /*006c*/ 	.word	0xffffffff


	//----- nvinfo : EIATTR_COOP_GROUP_INSTR_OFFSETS
	.align		4
.L_947:
        /*0070*/ 	.byte	0x04, 0x28
        /*0072*/ 	.short	(.L_949 - .L_948)


	//   ....[0]....
.L_948:
        /*0074*/ 	.word	0x00001400


	//   ....[1]....
        /*0078*/ 	.word	0x00001430


	//   ....[2]....
        /*007c*/ 	.word	0x00001510


	//   ....[3]....
        /*0080*/ 	.word	0x00001540


	//   ....[4]....
        /*0084*/ 	.word	0x00001570


	//   ....[5]....
        /*0088*/ 	.word	0x00001590


	//   ....[6]....
        /*008c*/ 	.word	0x000015c0


	//   ....[7]....
        /*0090*/ 	.word	0x000015e0


	//   ....[8]....
        /*0094*/ 	.word	0x00001610


	//   ....[9]....
        /*0098*/ 	.word	0x00001630


	//----- nvinfo : EIATTR_EXIT_INSTR_OFFSETS
	.align		4
.L_949:
        /*009c*/ 	.byte	0x04, 0x1c
        /*009e*/ 	.short	(.L_951 - .L_950)


	//   ....[0]....
.L_950:
        /*00a0*/ 	.word	0x00003db0


	//   ....[1]....
        /*00a4*/ 	.word	0x00003ef0


	//   ....[2]....
        /*00a8*/ 	.word	0x00004140


	//----- nvinfo : EIATTR_MAX_THREADS
	.align		4
.L_951:
        /*00ac*/ 	.byte	0x04, 0x05
        /*00ae*/ 	.short	(.L_953 - .L_952)
.L_952:
        /*00b0*/ 	.word	0x00000200
        /*00b4*/ 	.word	0x00000001
        /*00b8*/ 	.word	0x00000001


	//----- nvinfo : EIATTR_CRS_STACK_SIZE
	.align		4
.L_953:
        /*00bc*/ 	.byte	0x04, 0x1e
        /*00be*/ 	.short	(.L_955 - .L_954)
.L_954:
        /*00c0*/ 	.word	0x00000000
.L_955:


//--------------------- .nv.info._Z35group_norm_nhwc_bwd_one_pass_kernelI11Fp32IOFp32WLi128ELi64ELi512EEv26Group_norm_nhwc_bwd_params --------------------------
	.section	.nv.info._Z35group_norm_nhwc_bwd_one_pass_kernelI11Fp32IOFp32WLi128ELi64ELi512EEv26Group_norm_nhwc_bwd_params,"",@"SHT_CUDA_INFO"
	.sectionflags	@""
	.align	4


	//----- nvinfo : EIATTR_CUDA_API_VERSION
	.align		4
        /*0000*/ 	.byte	0x04, 0x37
        /*0002*/ 	.short	(.L_957 - .L_956)
.L_956:
        /*0004*/ 	.word	0x00000082


	//----- nvinfo : EIATTR_SW2861232_WAR
	.align		4
.L_957:
        /*0008*/ 	.byte	0x01, 0x35
	.zero		2


	//----- nvinfo : EIATTR_PARAM_CBANK
	.align		4
        /*000c*/ 	.byte	0x04, 0x0a
        /*000e*/ 	.short	(.L_959 - .L_958)
	.align		4
.L_958:
        /*0010*/ 	.word	index@(.nv.constant0._Z35group_norm_nhwc_bwd_one_pass_kernelI11Fp32IOFp32WLi128ELi64ELi512EEv26Group_norm_nhwc_bwd_params)
        /*0014*/ 	.short	0x0160
        /*0016*/ 	.short	0x00b8


	//----- nvinfo : EIATTR_CBANK_PARAM_SIZE
	.align		4
.L_959:
        /*0018*/ 	.byte	0x03, 0x19
        /*001a*/ 	.short	0x00b8


	//----- nvinfo : EIATTR_KPARAM_INFO
	.align		4
        /*001c*/ 	.byte	0x04, 0x17
        /*001e*/ 	.short	(.L_961 - .L_960)
.L_960:
        /*0020*/ 	.word	0x00000000
        /*0024*/ 	.short	0x0000
        /*0026*/ 	.short	0x0000
        /*0028*/ 	.byte	0x00, 0xf0, 0xe1, 0x02


	//----- nvinfo : EIATTR_MAXREG_COUNT
	.align		4
.L_961:
        /*002c*/ 	.byte	0x03, 0x1b
        /*002e*/ 	.short	0x0080


	//----- nvinfo : EIATTR_NUM_BARRIERS
	.align		4
        /*0030*/ 	.byte	0x02, 0x4c
        /*0032*/ 	.byte	0x01
	.zero		1


	//----- nvinfo : EIATTR_MERCURY_ISA_VERSION
	.align		4
        /*0034*/ 	.byte	0x03, 0x5f
        /*0036*/ 	.short	0x0000


	//----- nvinfo : EIATTR_INT_WARP_WIDE_INSTR_OFFSETS
	.align		4
        /*0038*/ 	.byte	0x04, 0x31
        /*003a*/ 	.short	(.L_963 - .L_962)


	//   ....[0]....
.L_962:
        /*003c*/ 	.word	0x00002db0


	//   ....[1]....
        /*0040*/ 	.word	0x00005470


	//----- nvinfo : EIATTR_COOP_GROUP_MASK_REGIDS
	.align		4
.L_963:
        /*0044*/ 	.byte	0x04, 0x29
        /*0046*/ 	.short	(.L_965 - .L_964)


	//   ....[0]....
.L_964:
        /*0048*/ 	.word	0xffffffff


	//   ....[1]....
        /*004c*/ 	.word	0xffffffff


	//   ....[2]....
        /*0050*/ 	.word	0xffffffff


	//   ....[3]....
        /*0054*/ 	.word	0xffffffff


	//   ....[4]....
        /*0058*/ 	.word	0xffffffff


	//   ....[5]....
        /*005c*/ 	.word	0xffffffff


	//   ....[6]....
        /*0060*/ 	.word	0xffffffff


	//   ....[7]....
        /*0064*/ 	.word	0xffffffff


	//   ....[8]....
        /*0068*/ 	.word	0xffffffff


	//   ....[9]....
        /*006c*/ 	.word	0xffffffff


	//----- nvinfo : EIATTR_COOP_GROUP_INSTR_OFFSETS
	.align		4
.L_965:
        /*0070*/ 	.byte	0x04, 0x28
        /*0072*/ 	.short	(.L_967 - .L_966)


	//   ....[0]....
.L_966:
        /*0074*/ 	.word	0x00002010


	//   ....[1]....
        /*0078*/ 	.word	0x00002020


	//   ....[2]....
        /*007c*/ 	.word	0x00002050


	//   ....[3]....
        /*0080*/ 	.word	0x00002070


	//   ....[4]....
        /*0084*/ 	.word	0x000020a0


	//   ....[5]....
        /*0088*/ 	.word	0x000020c0


	//   ....[6]....
        /*008c*/ 	.word	0x000020f0


	//   ....[7]....
        /*0090*/ 	.word	0x00002110


	//   ....[8]....
        /*0094*/ 	.word	0x00002140


	//   ....[9]....
        /*0098*/ 	.word	0x00002160


	//----- nvinfo : EIATTR_EXIT_INSTR_OFFSETS
	.align		4
.L_967:
        /*009c*/ 	.byte	0x04, 0x1c
        /*009e*/ 	.short	(.L_969 - .L_968)


	//   ....[0]....
.L_968:
        /*00a0*/ 	.word	0x00005540


	//   ....[1]....
        /*00a4*/ 	.word	0x00005680


	//   ....[2]....
        /*00a8*/ 	.word	0x000058d0


	//----- nvinfo : EIATTR_MAX_THREADS
	.align		4
.L_969:
        /*00ac*/ 	.byte	0x04, 0x05
        /*00ae*/ 	.short	(.L_971 - .L_970)
.L_970:
        /*00b0*/ 	.word	0x00000200
        /*00b4*/ 	.word	0x00000001
        /*00b8*/ 	.word	0x00000001


	//----- nvinfo : EIATTR_CRS_STACK_SIZE
	.align		4
.L_971:
        /*00bc*/ 	.byte	0x04, 0x1e
        /*00be*/ 	.short	(.L_973 - .L_972)
.L_972:
        /*00c0*/ 	.word	0x00000000
.L_973:


//--------------------- .nv.info._Z35group_norm_nhwc_bwd_one_pass_kernelI11Fp32IOFp32WLi256ELi64ELi512EEv26Group_norm_nhwc_bwd_params --------------------------
	.section	.nv.info._Z35group_norm_nhwc_bwd_one_pass_kernelI11Fp32IOFp32WLi256ELi64ELi512EEv26Group_norm_nhwc_bwd_params,"",@"SHT_CUDA_INFO"
	.sectionflags	@""
	.align	4


	//----- nvinfo : EIATTR_CUDA_API_VERSION
	.align		4
        /*0000*/ 	.byte	0x04, 0x37
        /*0002*/ 	.short	(.L_975 - .L_974)
.L_974:
        /*0004*/ 	.word	0x00000082


	//----- nvinfo : EIATTR_SW2861232_WAR
	.align		4
.L_975:
        /*0008*/ 	.byte	0x01, 0x35
	.zero		2


	//----- nvinfo : EIATTR_PARAM_CBANK
	.align		4
        /*000c*/ 	.byte	0x04, 0x0a
        /*000e*/ 	.short	(.L_977 - .L_976)
	.align		4
.L_976:
        /*0010*/ 	.word	index@(.nv.constant0._Z35group_norm_nhwc_bwd_one_pass_kernelI11Fp32IOFp32WLi256ELi64ELi512EEv26Group_norm_nhwc_bwd_params)
        /*0014*/ 	.short	0x0160
        /*0016*/ 	.short	0x00b8


	//----- nvinfo : EIATTR_CBANK_PARAM_SIZE
	.align		4
.L_977:
        /*0018*/ 	.byte	0x03, 0x19
        /*001a*/ 	.short	0x00b8


	//----- nvinfo : EIATTR_KPARAM_INFO
	.align		4
        /*001c*/ 	.byte	0x04, 0x17
        /*001e*/ 	.short	(.L_979 - .L_978)
.L_978:
        /*0020*/ 	.word	0x00000000
        /*0024*/ 	.short	0x0000
        /*0026*/ 	.short	0x0000
        /*0028*/ 	.byte	0x00, 0xf0, 0xe1, 0x02


	//----- nvinfo : EIATTR_MAXREG_COUNT
	.align		4
.L_979:
        /*002c*/ 	.byte	0x03, 0x1b
        /*002e*/ 	.short	0x0080


	//----- nvinfo : EIATTR_NUM_BARRIERS
	.align		4
        /*0030*/ 	.byte	0x02, 0x4c
        /*0032*/ 	.byte	0x01
	.zero		1


	//----- nvinfo : EIATTR_MERCURY_ISA_VERSION
	.align		4
        /*0034*/ 	.byte	0x03, 0x5f
        /*0036*/ 	.short	0x0000


	//----- nvinfo : EIATTR_INT_WARP_WIDE_INSTR_OFFSETS
	.align		4
        /*0038*/ 	.byte	0x04, 0x31
        /*003a*/ 	.short	(.L_981 - .L_980)


	//   ....[0]....
.L_980:
        /*003c*/ 	.word	0x00004d90


	//   ....[1]....
        /*0040*/ 	.word	0x00008800


	//----- nvinfo : EIATTR_COOP_GROUP_MASK_REGIDS
	.align		4
.L_981:
        /*0044*/ 	.byte	0x04, 0x29
        /*0046*/ 	.short	(.L_983 - .L_982)


	//   ....[0]....
.L_982:
        /*0048*/ 	.word	0xffffffff


	//   ....[1]....
        /*004c*/ 	.word	0xffffffff


	//   ....[2]....
        /*0050*/ 	.word	0xffffffff


	//   ....[3]....
        /*0054*/ 	.word	0xffffffff


	//   ....[4]....
        /*0058*/ 	.word	0xffffffff


	//   ....[5]....
        /*005c*/ 	.word	0xffffffff


	//   ....[6]....
        /*0060*/ 	.word	0xffffffff


	//   ....[7]....
        /*0064*/ 	.word	0xffffffff


	//   ....[8]....
        /*0068*/ 	.word	0xffffffff


	//   ....[9]....
        /*006c*/ 	.word	0xffffffff


	//----- nvinfo : EIATTR_COOP_GROUP_INSTR_OFFSETS
	.align		4
.L_983:
        /*0070*/ 	.byte	0x04, 0x28
        /*0072*/ 	.short	(.L_985 - .L_984)


	//   ....[0]....
.L_984:
        /*0074*/ 	.word	0x00004160


	//   ....[1]....
        /*0078*/ 	.word	0x00004170


	//   ....[2]....
        /*007c*/ 	.word	0x000041c0


	//   ....[3]....
        /*0080*/ 	.word	0x000041d0


	//   ....[4]....
        /*0084*/ 	.word	0x00004200


	//   ....[5]....
        /*0088*/ 	.word	0x00004220


	//   ....[6]....
        /*008c*/ 	.word	0x00004250


	//   ....[7]....
        /*0090*/ 	.word	0x00004270


	//   ....[8]....
        /*0094*/ 	.word	0x000042a0


	//   ....[9]....
        /*0098*/ 	.word	0x000042d0


	//----- nvinfo : EIATTR_EXIT_INSTR_OFFSETS
	.align		4
.L_985:
        /*009c*/ 	.byte	0x04, 0x1c
        /*009e*/ 	.short	(.L_987 - .L_986)


	//   ....[0]....
.L_986:
        /*00a0*/ 	.word	0x00008870


	//   ....[1]....
        /*00a4*/ 	.word	0x000089b0


	//   ....[2]....
        /*00a8*/ 	.word	0x00008c00


	//----- nvinfo : EIATTR_MAX_THREADS
	.align		4
.L_987:
        /*00ac*/ 	.byte	0x04, 0x05
        /*00ae*/ 	.short	(.L_989 - .L_988)
.L_988:
        /*00b0*/ 	.word	0x00000200
        /*00b4*/ 	.word	0x00000001
        /*00b8*/ 	.word	0x00000001


	//----- nvinfo : EIATTR_CRS_STACK_SIZE
	.align		4
.L_989:
        /*00bc*/ 	.byte	0x04, 0x1e
        /*00be*/ 	.short	(.L_991 - .L_990)
.L_990:
        /*00c0*/ 	.word	0x00000000
.L_991:


//--------------------- .nv.info._Z35group_norm_nhwc_bwd_one_pass_kernelI11Fp32IOFp32WLi512ELi64ELi512EEv26Group_norm_nhwc_bwd_params --------------------------
	.section	.nv.info._Z35group_norm_nhwc_bwd_one_pass_kernelI11Fp32IOFp32WLi512ELi64ELi512EEv26Group_norm_nhwc_bwd_params,"",@"SHT_CUDA_INFO"
	.sectionflags	@""
	.align	4


	//----- nvinfo : EIATTR_CUDA_API_VERSION
	.align		4
        /*0000*/ 	.byte	0x04, 0x37
        /*0002*/ 	.short	(.L_993 - .L_992)
.L_992:
        /*0004*/ 	.word	0x00000082


	//----- nvinfo : EIATTR_SW2861232_WAR
	.align		4
.L_993:
        /*0008*/ 	.byte	0x01, 0x35
	.zero		2


	//----- nvinfo : EIATTR_PARAM_CBANK
	.align		4
        /*000c*/ 	.byte	0x04, 0x0a
        /*000e*/ 	.short	(.L_995 - .L_994)
	.align		4
.L_994:
        /*0010*/ 	.word	index@(.nv.constant0._Z35group_norm_nhwc_bwd_one_pass_kernelI11Fp32IOFp32WLi512ELi64ELi512EEv26Group_norm_nhwc_bwd_params)
        /*0014*/ 	.short	0x0160
        /*0016*/ 	.short	0x00b8


	//----- nvinfo : EIATTR_CBANK_PARAM_SIZE
	.align		4
.L_995:
        /*0018*/ 	.byte	0x03, 0x19
        /*001a*/ 	.short	0x00b8


	//----- nvinfo : EIATTR_KPARAM_INFO
	.align		4
        /*001c*/ 	.byte	0x04, 0x17
        /*001e*/ 	.short	(.L_997 - .L_996)
.L_996:
        /*0020*/ 	.word	0x00000000
        /*0024*/ 	.short	0x0000
        /*0026*/ 	.short	0x0000
        /*0028*/ 	.byte	0x00, 0xf0, 0xe1, 0x02


	//----- nvinfo : EIATTR_MAXREG_COUNT
	.align		4
.L_997:
        /*002c*/ 	.byte	0x03, 0x1b
        /*002e*/ 	.short	0x0080


	//----- nvinfo : EIATTR_NUM_BARRIERS
	.align		4
        /*0030*/ 	.byte	0x02, 0x4c
        /*0032*/ 	.byte	0x01
	.zero		1


	//----- nvinfo : EIATTR_ANNOTATIONS
	.align		4
        /*0034*/ 	.byte	0x04, 0x55
        /*0036*/ 	.short	(.L_999 - .L_998)


	//   ....[0]....
.L_998:
        /* <DEDUP_REMOVED lines=446> */
        /*1c0c*/ 	.byte	0x40, 0x2e, 0x01, 0x00, 0x01, 0x00, 0x00, 0x00, 0x50, 0x2e, 0x01, 0x00


	//----- nvinfo : EIATTR_MERCURY_ISA_VERSION
	.align		4
.L_999:
        /*1c18*/ 	.byte	0x03, 0x5f
        /*1c1a*/ 	.short	0x0000


	//----- nvinfo : EIATTR_INT_WARP_WIDE_INSTR_OFFSETS
	.align		4
        /*1c1c*/ 	.byte	0x04, 0x31
        /*1c1e*/ 	.short	(.L_1001 - .L_1000)


	//   ....[0]....
.L_1000:
        /*1c20*/ 	.word	0x0000afa0


	//   ....[1]....
        /*1c24*/ 	.word	0x000130a0


	//----- nvinfo : EIATTR_COOP_GROUP_MASK_REGIDS
	.align		4
.L_1001:
        /*1c28*/ 	.byte	0x04, 0x29
        /*1c2a*/ 	.short	(.L_1003 - .L_1002)


	//   ....[0]....
.L_1002:
        /*1c2c*/ 	.word	0xffffffff


	//   ....[1]....
        /*1c30*/ 	.word	0xffffffff


	//   ....[2]....
        /*1c34*/ 	.word	0xffffffff


	//   ....[3]....
        /*1c38*/ 	.word	0xffffffff


	//   ....[4]....
        /*1c3c*/ 	.word	0xffffffff


	//   ....[5]....
        /*1c40*/ 	.word	0xffffffff


	//   ....[6]....
        /*1c44*/ 	.word	0xffffffff


	//   ....[7]....
        /*1c48*/ 	.word	0xffffffff


	//   ....[8]....
        /*1c4c*/ 	.word	0xffffffff


	//   ....[9]....
        /*1c50*/ 	.word	0xffffffff


	//----- nvinfo : EIATTR_COOP_GROUP_INSTR_OFFSETS
	.align		4
.L_1003:
        /*1c54*/ 	.byte	0x04, 0x28
        /*1c56*/ 	.short	(.L_1005 - .L_1004)


	//   ....[0]....
.L_1004:
        /*1c58*/ 	.word	0x0000a0f0


	//   ....[1]....
        /*1c5c*/ 	.word	0x0000a110


	//   ....[2]....
        /*1c60*/ 	.word	0x0000a130


	//   ....[3]....
        /*1c64*/ 	.word	0x0000a150


	//   ....[4]....
        /*1c68*/ 	.word	0x0000a190


	//   ....[5]....
        /*1c6c*/ 	.word	0x0000a1a0


	//   ....[6]....
        /*1c70*/ 	.word	0x0000a1e0


	//   ....[7]....
        /*1c74*/ 	.word	0x0000a1f0


	//   ....[8]....
        /*1c78*/ 	.word	0x0000a230


	//   ....[9]....
        /*1c7c*/ 	.word	0x0000a240


	//----- nvinfo : EIATTR_EXIT_INSTR_OFFSETS
	.align		4
.L_1005:
        /*1c80*/ 	.byte	0x04, 0x1c
        /*1c82*/ 	.short	(.L_1007 - .L_1006)


	//   ....[0]....
.L_1006:
        /*1c84*/ 	.word	0x00013170


	//   ....[1]....
        /*1c88*/ 	.word	0x000132b0


	//   ....[2]....
        /*1c8c*/ 	.word	0x00013500


	//----- nvinfo : EIATTR_MAX_THREADS
	.align		4
.L_1007:
        /*1c90*/ 	.byte	0x04, 0x05
        /*1c92*/ 	.short	(.L_1009 - .L_1008)
.L_1008:
        /*1c94*/ 	.word	0x00000200
        /*1c98*/ 	.word	0x00000001
        /*1c9c*/ 	.word	0x00000001


	//----- nvinfo : EIATTR_CRS_STACK_SIZE
	.align		4
.L_1009:
        /*1ca0*/ 	.byte	0x04, 0x1e
        /*1ca2*/ 	.short	(.L_1011 - .L_1010)
.L_1010:
        /*1ca4*/ 	.word	0x00000000
.L_1011:


//--------------------- .nv.info._Z35group_norm_nhwc_bwd_one_pass_kernelI11Fp32IOBf16WLi64ELi64ELi512EEv26Group_norm_nhwc_bwd_params --------------------------
	.section	.nv.info._Z35group_norm_nhwc_bwd_one_pass_kernelI11Fp32IOBf16WLi64ELi64ELi512EEv26Group_norm_nhwc_bwd_params,"",@"SHT_CUDA_INFO"
	.sectionflags	@""
	.align	4


	//----- nvinfo : EIATTR_CUDA_API_VERSION
	.align		4
        /*0000*/ 	.byte	0x04, 0x37
        /*0002*/ 	.short	(.L_1013 - .L_1012)
.L_1012:
        /*0004*/ 	.word	0x00000082


	//----- nvinfo : EIATTR_SW2861232_WAR
	.align		4
.L_1013:
        /*0008*/ 	.byte	0x01, 0x35
	.zero		2


	//----- nvinfo : EIATTR_PARAM_CBANK
	.align		4
        /*000c*/ 	.byte	0x04, 0x0a
        /*000e*/ 	.short	(.L_1015 - .L_1014)
	.align		4
.L_1014:
        /*0010*/ 	.word	index@(.nv.constant0._Z35group_norm_nhwc_bwd_one_pass_kernelI11Fp32IOBf16WLi64ELi64ELi512EEv26Group_norm_nhwc_bwd_params)
        /*0014*/ 	.short	0x0160
        /*0016*/ 	.short	0x00b8


	//----- nvinfo : EIATTR_CBANK_PARAM_SIZE
	.align		4
.L_1015:
        /*0018*/ 	.byte	0x03, 0x19
        /*001a*/ 	.short	0x00b8


	//----- nvinfo : EIATTR_KPARAM_INFO
	.align		4
        /*001c*/ 	.byte	0x04, 0x17
        /*001e*/ 	.short	(.L_1017 - .L_1016)
.L_1016:
        /*0020*/ 	.word	0x00000000
        /*0024*/ 	.short	0x0000
        /*0026*/ 	.short	0x0000
        /*0028*/ 	.byte	0x00, 0xf0, 0xe1, 0x02


	//----- nvinfo : EIATTR_MAXREG_COUNT
	.align		4
.L_1017:
        /*002c*/ 	.byte	0x03, 0x1b
        /*002e*/ 	.short	0x0080


	//----- nvinfo : EIATTR_NUM_BARRIERS
	.align		4
        /*0030*/ 	.byte	0x02, 0x4c
        /*0032*/ 	.byte	0x01
	.zero		1


	//----- nvinfo : EIATTR_ANNOTATIONS
	.align		4
        /*0034*/ 	.byte	0x04, 0x55
        /*0036*/ 	.short	(.L_1019 - .L_1018)


	//   ....[0]....
.L_1018:
        /*0038*/ 	.word	0x00000001
        /*003c*/ 	.byte	0x90, 0x01, 0x00, 0x00, 0x01, 0x00, 0x00, 0x00, 0x80, 0x13, 0x00, 0x00


	//----- nvinfo : EIATTR_MERCURY_ISA_VERSION
	.align		4
.L_1019:
        /*0048*/ 	.byte	0x03, 0x5f
        /*004a*/ 	.short	0x0000


	//----- nvinfo : EIATTR_INT_WARP_WIDE_INSTR_OFFSETS
	.align		4
        /*004c*/ 	.byte	0x04, 0x31
        /*004e*/ 	.short	(.L_1021 - .L_1020)


	//   ....[0]....
.L_1020:
        /*0050*/ 	.word	0x00002110


	//   ....[1]....
        /*0054*/ 	.word	0x00003dc0


	//----- nvinfo : EIATTR_COOP_GROUP_MASK_REGIDS
	.align		4
.L_1021:
        /*0058*/ 	.byte	0x04, 0x29
        /*005a*/ 	.short	(.L_1023 - .L_1022)


	//   ....[0]....
.L_1022:
        /*005c*/ 	.word	0xffffffff


	//   ....[1]....
        /*0060*/ 	.word	0xffffffff


	//   ....[2]....
        /*0064*/ 	.word	0xffffffff


	//   ....[3]....
        /*0068*/ 	.word	0xffffffff


	//   ....[4]....
        /*006c*/ 	.word	0xffffffff


	//   ....[5]....
        /*0070*/ 	.word	0xffffffff


	//   ....[6]....
        /*0074*/ 	.word	0xffffffff


	//   ....[7]....
        /*0078*/ 	.word	0xffffffff


	//   ....[8]....
        /*007c*/ 	.word	0xffffffff


	//   ....[9]....
        /*0080*/ 	.word	0xffffffff


	//----- nvinfo : EIATTR_COOP_GROUP_INSTR_OFFSETS
	.align		4
.L_1023:
        /*0084*/ 	.byte	0x04, 0x28
        /*0086*/ 	.short	(.L_1025 - .L_1024)


	//   ....[0]....
.L_1024:
        /*0088*/ 	.word	0x00001480


	//   ....[1]....
        /*008c*/ 	.word	0x000014b0


	//   ....[2]....
        /*0090*/ 	.word	0x000015a0


	//   ....[3]....
        /*0094*/ 	.word	0x000015d0


	//   ....[4]....
        /*0098*/ 	.word	0x00001600


	//   ....[5]....
        /*009c*/ 	.word	0x00001620


	//   ....[6]....
        /*00a0*/ 	.word	0x00001650


	//   ....[7]....
        /*00a4*/ 	.word	0x00001670


	//   ....[8]....
        /*00a8*/ 	.word	0x000016a0


	//   ....[9]....
        /*00ac*/ 	.word	0x000016c0


	//----- nvinfo : EIATTR_EXIT_INSTR_OFFSETS
	.align		4
.L_1025:
        /*00b0*/ 	.byte	0x04, 0x1c
        /*00b2*/ 	.short	(.L_1027 - .L_1026)


	//   ....[0]....
.L_1026:
        /*00b4*/ 	.word	0x00003e30


	//   ....[1]....
        /*00b8*/ 	.word	0x00003f70


	//   ....[2]....
        /*00bc*/ 	.word	0x000041f0


	//----- nvinfo : EIATTR_MAX_THREADS
	.align		4
.L_1027:
        /*00c0*/ 	.byte	0x04, 0x05
        /*00c2*/ 	.short	(.L_1029 - .L_1028)
.L_1028:
        /*00c4*/ 	.word	0x00000200
        /*00c8*/ 	.word	0x00000001
        /*00cc*/ 	.word	0x00000001


	//----- nvinfo : EIATTR_CRS_STACK_SIZE
	.align		4
.L_1029:
        /*00d0*/ 	.byte	0x04, 0x1e
        /*00d2*/ 	.short	(.L_1031 - .L_1030)
.L_1030:
        /*00d4*/ 	.word	0x00000000
.L_1031:


//--------------------- .nv.info._Z35group_norm_nhwc_bwd_one_pass_kernelI11Fp32IOBf16WLi128ELi64ELi512EEv26Group_norm_nhwc_bwd_params --------------------------
	.section	.nv.info._Z35group_norm_nhwc_bwd_one_pass_kernelI11Fp32IOBf16WLi128ELi64ELi512EEv26Group_norm_nhwc_bwd_params,"",@"SHT_CUDA_INFO"
	.sectionflags	@""
	.align	4


	//----- nvinfo : EIATTR_CUDA_API_VERSION
	.align		4
        /*0000*/ 	.byte	0x04, 0x37
        /*0002*/ 	.short	(.L_1033 - .L_1032)
.L_1032:
        /*0004*/ 	.word	0x00000082


	//----- nvinfo : EIATTR_SW2861232_WAR
	.align		4
.L_1033:
        /*0008*/ 	.byte	0x01, 0x35
	.zero		2


	//----- nvinfo : EIATTR_PARAM_CBANK
	.align		4
        /*000c*/ 	.byte	0x04, 0x0a
        /*000e*/ 	.short	(.L_1035 - .L_1034)
	.align		4
.L_1034:
        /*0010*/ 	.word	index@(.nv.constant0._Z35group_norm_nhwc_bwd_one_pass_kernelI11Fp32IOBf16WLi128ELi64ELi512EEv26Group_norm_nhwc_bwd_params)
        /*0014*/ 	.short	0x0160
        /*0016*/ 	.short	0x00b8


	//----- nvinfo : EIATTR_CBANK_PARAM_SIZE
	.align		4
.L_1035:
        /*0018*/ 	.byte	0x03, 0x19
        /*001a*/ 	.short	0x00b8


	//----- nvinfo : EIATTR_KPARAM_INFO
	.align		4
        /*001c*/ 	.byte	0x04, 0x17
        /*001e*/ 	.short	(.L_1037 - .L_1036)
.L_1036:
        /*0020*/ 	.word	0x00000000
        /*0024*/ 	.short	0x0000
        /*0026*/ 	.short	0x0000
        /*0028*/ 	.byte	0x00, 0xf0, 0xe1, 0x02


	//----- nvinfo : EIATTR_MAXREG_COUNT
	.align		4
.L_1037:
        /*002c*/ 	.byte	0x03, 0x1b
        /*002e*/ 	.short	0x0080


	//----- nvinfo : EIATTR_NUM_BARRIERS
	.align		4
        /*0030*/ 	.byte	0x02, 0x4c
        /*0032*/ 	.byte	0x01
	.zero		1


	//----- nvinfo : EIATTR_MERCURY_ISA_VERSION
	.align		4
        /*0034*/ 	.byte	0x03, 0x5f
        /*0036*/ 	.short	0x0000


	//----- nvinfo : EIATTR_INT_WARP_WIDE_INSTR_OFFSETS
	.align		4
        /*0038*/ 	.byte	0x04, 0x31
        /*003a*/ 	.short	(.L_1039 - .L_1038)


	//   ....[0]....
.L_1038:
        /*003c*/ 	.word	0x00002e50


	//   ....[1]....
        /*0040*/ 	.word	0x00005510


	//----- nvinfo : EIATTR_COOP_GROUP_MASK_REGIDS
	.align		4
.L_1039:
        /*0044*/ 	.byte	0x04, 0x29
        /*0046*/ 	.short	(.L_1041 - .L_1040)


	//   ....[0]....
.L_1040:
        /*0048*/ 	.word	0xffffffff


	//   ....[1]....
        /*004c*/ 	.word	0xffffffff


	//   ....[2]....
        /*0050*/ 	.word	0xffffffff


	//   ....[3]....
        /*0054*/ 	.word	0xffffffff


	//   ....[4]....
        /*0058*/ 	.word	0xffffffff


	//   ....[5]....
        /*005c*/ 	.word	0xffffffff


	//   ....[6]....
        /*0060*/ 	.word	0xffffffff


	//   ....[7]....
        /*0064*/ 	.word	0xffffffff


	//   ....[8]....
        /*0068*/ 	.word	0xffffffff


	//   ....[9]....
        /*006c*/ 	.word	0xffffffff


	//----- nvinfo : EIATTR_COOP_GROUP_INSTR_OFFSETS
	.align		4
.L_1041:
        /*0070*/ 	.byte	0x04, 0x28
        /*0072*/ 	.short	(.L_1043 - .L_1042)


	//   ....[0]....
.L_1042:
        /*0074*/ 	.word	0x00002090


	//   ....[1]....
        /*0078*/ 	.word	0x000020a0


	//   ....[2]....
        /*007c*/ 	.word	0x000020d0


	//   ....[3]....
        /*0080*/ 	.word	0x000020f0


	//   ....[4]....
        /*0084*/ 	.word	0x00002120


	//   ....[5]....
        /*0088*/ 	.word	0x00002140


	//   ....[6]....
        /*008c*/ 	.word	0x00002170


	//   ....[7]....
        /*0090*/ 	.word	0x00002190


	//   ....[8]....
        /*0094*/ 	.word	0x000021c0


	//   ....[9]....
        /*0098*/ 	.word	0x000021e0


	//----- nvinfo : EIATTR_EXIT_INSTR_OFFSETS
	.align		4
.L_1043:
        /*009c*/ 	.byte	0x04, 0x1c
        /*009e*/ 	.short	(.L_1045 - .L_1044)


	//   ....[0]....
.L_1044:
        /*00a0*/ 	.word	0x000055e0


	//   ....[1]....
        /*00a4*/ 	.word	0x00005720


	//   ....[2]....
        /*00a8*/ 	.word	0x000059a0


	//----- nvinfo : EIATTR_MAX_THREADS
	.align		4
.L_1045:
        /*00ac*/ 	.byte	0x04, 0x05
        /*00ae*/ 	.short	(.L_1047 - .L_1046)
.L_1046:
        /*00b0*/ 	.word	0x00000200
        /*00b4*/ 	.word	0x00000001
        /*00b8*/ 	.word	0x00000001


	//----- nvinfo : EIATTR_CRS_STACK_SIZE
	.align		4
.L_1047:
        /*00bc*/ 	.byte	0x04, 0x1e
        /*00be*/ 	.short	(.L_1049 - .L_1048)
.L_1048:
        /*00c0*/ 	.word	0x00000000
.L_1049:


//--------------------- .nv.info._Z35group_norm_nhwc_bwd_one_pass_kernelI11Fp32IOBf16WLi256ELi64ELi512EEv26Group_norm_nhwc_bwd_params --------------------------
	.section	.nv.info._Z35group_norm_nhwc_bwd_one_pass_kernelI11Fp32IOBf16WLi256ELi64ELi512EEv26Group_norm_nhwc_bwd_params,"",@"SHT_CUDA_INFO"
	.sectionflags	@""
	.align	4


	//----- nvinfo : EIATTR_CUDA_API_VERSION
	.align		4
        /*0000*/ 	.byte	0x04, 0x37
        /*0002*/ 	.short	(.L_1051 - .L_1050)
.L_1050:
        /*0004*/ 	.word	0x00000082


	//----- nvinfo : EIATTR_SW2861232_WAR
	.align		4
.L_1051:
        /*0008*/ 	.byte	0x01, 0x35
	.zero		2


	//----- nvinfo : EIATTR_PARAM_CBANK
	.align		4
        /*000c*/ 	.byte	0x04, 0x0a
        /*000e*/ 	.short	(.L_1053 - .L_1052)
	.align		4
.L_1052:
        /*0010*/ 	.word	index@(.nv.constant0._Z35group_norm_nhwc_bwd_one_pass_kernelI11Fp32IOBf16WLi256ELi64ELi512EEv26Group_norm_nhwc_bwd_params)
        /*0014*/ 	.short	0x0160
        /*0016*/ 	.short	0x00b8


	//----- nvinfo : EIATTR_CBANK_PARAM_SIZE
	.align		4
.L_1053:
        /*0018*/ 	.byte	0x03, 0x19
        /*001a*/ 	.short	0x00b8


	//----- nvinfo : EIATTR_KPARAM_INFO
	.align		4
        /*001c*/ 	.byte	0x04, 0x17
        /*001e*/ 	.short	(.L_1055 - .L_1054)
.L_1054:
        /*0020*/ 	.word	0x00000000
        /*0024*/ 	.short	0x0000
        /*0026*/ 	.short	0x0000
        /*0028*/ 	.byte	0x00, 0xf0, 0xe1, 0x02


	//----- nvinfo : EIATTR_MAXREG_COUNT
	.align		4
.L_1055:
        /*002c*/ 	.byte	0x03, 0x1b
        /*002e*/ 	.short	0x0080


	//----- nvinfo : EIATTR_NUM_BARRIERS
	.align		4
        /*0030*/ 	.byte	0x02, 0x4c
        /*0032*/ 	.byte	0x01
	.zero		1


	//----- nvinfo : EIATTR_MERCURY_ISA_VERSION
	.align		4
        /*0034*/ 	.byte	0x03, 0x5f
        /*0036*/ 	.short	0x0000


	//----- nvinfo : EIATTR_INT_WARP_WIDE_INSTR_OFFSETS
	.align		4
        /*0038*/ 	.byte	0x04, 0x31
        /*003a*/ 	.short	(.L_1057 - .L_1056)


	//   ....[0]....
.L_1056:
        /*003c*/ 	.word	0x00004de0


	//   ....[1]....
        /*0040*/ 	.word	0x00008850


	//----- nvinfo : EIATTR_COOP_GROUP_MASK_REGIDS
	.align		4
.L_1057:
        /*0044*/ 	.byte	0x04, 0x29
        /*0046*/ 	.short	(.L_1059 - .L_1058)


	//   ....[0]....
.L_1058:
        /*0048*/ 	.word	0xffffffff


	//   ....[1]....
        /*004c*/ 	.word	0xffffffff


	//   ....[2]....
        /*0050*/ 	.word	0xffffffff


	//   ....[3]....
        /*0054*/ 	.word	0xffffffff


	//   ....[4]....
        /*0058*/ 	.word	0xffffffff


	//   ....[5]....
        /*005c*/ 	.word	0xffffffff


	//   ....[6]....
        /*0060*/ 	.word	0xffffffff


	//   ....[7]....
        /*0064*/ 	.word	0xffffffff


	//   ....[8]....
        /*0068*/ 	.word	0xffffffff


	//   ....[9]....
        /*006c*/ 	.word	0xffffffff


	//----- nvinfo : EIATTR_COOP_GROUP_INSTR_OFFSETS
	.align		4
.L_1059:
        /*0070*/ 	.byte	0x04, 0x28
        /*0072*/ 	.short	(.L_1061 - .L_1060)


	//   ....[0]....
.L_1060:
        /*0074*/ 	.word	0x000041d0


	//   ....[1]....
        /*0078*/ 	.word	0x00004200


	//   ....[2]....
        /*007c*/ 	.word	0x00004230


	//   ....[3]....
        /*0080*/ 	.word	0x00004250


	//   ....[4]....
        /*0084*/ 	.word	0x00004280


	//   ....[5]....
        /*0088*/ 	.word	0x000042a0


	//   ....[6]....
        /*008c*/ 	.word	0x000042d0


	//   ....[7]....
        /*0090*/ 	.word	0x000042f0


	//   ....[8]....
        /*0094*/ 	.word	0x00004340


	//   ....[9]....
        /*0098*/ 	.word	0x00004380


	//----- nvinfo : EIATTR_EXIT_INSTR_OFFSETS
	.align		4
.L_1061:
        /*009c*/ 	.byte	0x04, 0x1c
        /*009e*/ 	.short	(.L_1063 - .L_1062)


	//   ....[0]....
.L_1062:
        /*00a0*/ 	.word	0x000088c0


	//   ....[1]....
        /*00a4*/ 	.word	0x00008a00


	//   ....[2]....
        /*00a8*/ 	.word	0x00008c80


	//----- nvinfo : EIATTR_MAX_THREADS
	.align		4
.L_1063:
        /*00ac*/ 	.byte	0x04, 0x05
        /*00ae*/ 	.short	(.L_1065 - .L_1064)
.L_1064:
        /*00b0*/ 	.word	0x00000200
        /*00b4*/ 	.word	0x00000001
        /*00b8*/ 	.word	0x00000001


	//----- nvinfo : EIATTR_CRS_STACK_SIZE
	.align		4
.L_1065:
        /*00bc*/ 	.byte	0x04, 0x1e
        /*00be*/ 	.short	(.L_1067 - .L_1066)
.L_1066:
        /*00c0*/ 	.word	0x00000000
.L_1067:


//--------------------- .nv.info._Z35group_norm_nhwc_bwd_one_pass_kernelI11Fp32IOBf16WLi512ELi64ELi512EEv26Group_norm_nhwc_bwd_params --------------------------
	.section	.nv.info._Z35group_norm_nhwc_bwd_one_pass_kernelI11Fp32IOBf16WLi512ELi64ELi512EEv26Group_norm_nhwc_bwd_params,"",@"SHT_CUDA_INFO"
	.sectionflags	@""
	.align	4


	//----- nvinfo : EIATTR_CUDA_API_VERSION
	.align		4
        /*0000*/ 	.byte	0x04, 0x37
        /*0002*/ 	.short	(.L_1069 - .L_1068)
.L_1068:
        /*0004*/ 	.word	0x00000082


	//----- nvinfo : EIATTR_SW2861232_WAR
	.align		4
.L_1069:
        /*0008*/ 	.byte	0x01, 0x35
	.zero		2


	//----- nvinfo : EIATTR_PARAM_CBANK
	.align		4
        /*000c*/ 	.byte	0x04, 0x0a
        /*000e*/ 	.short	(.L_1071 - .L_1070)
	.align		4
.L_1070:
        /*0010*/ 	.word	index@(.nv.constant0._Z35group_norm_nhwc_bwd_one_pass_kernelI11Fp32IOBf16WLi512ELi64ELi512EEv26Group_norm_nhwc_bwd_params)
        /*0014*/ 	.short	0x0160
        /*0016*/ 	.short	0x00b8


	//----- nvinfo : EIATTR_CBANK_PARAM_SIZE
	.align		4
.L_1071:
        /*0018*/ 	.byte	0x03, 0x19
        /*001a*/ 	.short	0x00b8


	//----- nvinfo : EIATTR_KPARAM_INFO
	.align		4
        /*001c*/ 	.byte	0x04, 0x17
        /*001e*/ 	.short	(.L_1073 - .L_1072)
.L_1072:
        /*0020*/ 	.word	0x00000000
        /*0024*/ 	.short	0x0000
        /*0026*/ 	.short	0x0000
        /*0028*/ 	.byte	0x00, 0xf0, 0xe1, 0x02


	//----- nvinfo : EIATTR_MAXREG_COUNT
	.align		4
.L_1073:
        /*002c*/ 	.byte	0x03, 0x1b
        /*002e*/ 	.short	0x0080


	//----- nvinfo : EIATTR_NUM_BARRIERS
	.align		4
        /*0030*/ 	.byte	0x02, 0x4c
        /*0032*/ 	.byte	0x01
	.zero		1


	//----- nvinfo : EIATTR_ANNOTATIONS
	.align		4
        /*0034*/ 	.byte	0x04, 0x55
        /*0036*/ 	.short	(.L_1075 - .L_1074)


	//   ....[0]....
.L_1074:
        /* <DEDUP_REMOVED lines=414> */


	//----- nvinfo : EIATTR_MERCURY_ISA_VERSION
	.align		4
.L_1075:
        /*1a08*/ 	.byte	0x03, 0x5f
        /*1a0a*/ 	.short	0x0000


	//----- nvinfo : EIATTR_INT_WARP_WIDE_INSTR_OFFSETS
	.align		4
        /*1a0c*/ 	.byte	0x04, 0x31
        /*1a0e*/ 	.short	(.L_1077 - .L_1076)


	//   ....[0]....
.L_1076:
        /*1a10*/ 	.word	0x0000ab30


	//   ....[1]....
        /*1a14*/ 	.word	0x00012cf0


	//----- nvinfo : EIATTR_COOP_GROUP_MASK_REGIDS
	.align		4
.L_1077:
        /*1a18*/ 	.byte	0x04, 0x29
        /*1a1a*/ 	.short	(.L_1079 - .L_1078)


	//   ....[0]....
.L_1078:
        /*1a1c*/ 	.word	0xffffffff


	//   ....[1]....
        /*1a20*/ 	.word	0xffffffff


	//   ....[2]....
        /*1a24*/ 	.word	0xffffffff


	//   ....[3]....
        /*1a28*/ 	.word	0xffffffff


	//   ....[4]....
        /*1a2c*/ 	.word	0xffffffff


	//   ....[5]....
        /*1a30*/ 	.word	0xffffffff


	//   ....[6]....
        /*1a34*/ 	.word	0xffffffff


	//   ....[7]....
        /*1a38*/ 	.word	0xffffffff


	//   ....[8]....
        /*1a3c*/ 	.word	0xffffffff


	//   ....[9]....
        /*1a40*/ 	.word	0xffffffff


	//----- nvinfo : EIATTR_COOP_GROUP_INSTR_OFFSETS
	.align		4
.L_1079:
        /*1a44*/ 	.byte	0x04, 0x28
        /*1a46*/ 	.short	(.L_1081 - .L_1080)


	//   ....[0]....
.L_1080:
        /*1a48*/ 	.word	0x00009cb0


	//   ....[1]....
        /*1a4c*/ 	.word	0x00009cd0


	//   ....[2]....
        /*1a50*/ 	.word	0x00009cf0


	//   ....[3]....
        /*1a54*/ 	.word	0x00009d10


	//   ....[4]....
        /*1a58*/ 	.word	0x00009d50


	//   ....[5]....
        /*1a5c*/ 	.word	0x00009d60


	//   ....[6]....
        /*1a60*/ 	.word	0x00009da0


	//   ....[7]....
        /*1a64*/ 	.word	0x00009db0


	//   ....[8]....
        /*1a68*/ 	.word	0x00009df0


	//   ....[9]....
        /*1a6c*/ 	.word	0x00009e00


	//----- nvinfo : EIATTR_EXIT_INSTR_OFFSETS
	.align		4
.L_1081:
        /*1a70*/ 	.byte	0x04, 0x1c
        /*1a72*/ 	.short	(.L_1083 - .L_1082)


	//   ....[0]....
.L_1082:
        /*1a74*/ 	.word	0x00012dc0


	//   ....[1]....
        /*1a78*/ 	.word	0x00012f00


	//   ....[2]....
        /*1a7c*/ 	.word	0x00013170


	//----- nvinfo : EIATTR_MAX_THREADS
	.align		4
.L_1083:
        /*1a80*/ 	.byte	0x04, 0x05
        /*1a82*/ 	.short	(.L_1085 - .L_1084)
.L_1084:
        /*1a84*/ 	.word	0x00000200
        /*1a88*/ 	.word	0x00000001
        /*1a8c*/ 	.word	0x00000001


	//----- nvinfo : EIATTR_CRS_STACK_SIZE
	.align		4
.L_1085:
        /*1a90*/ 	.byte	0x04, 0x1e
        /*1a92*/ 	.short	(.L_1087 - .L_1086)
.L_1086:
        /*1a94*/ 	.word	0x00000000
.L_1087:


//--------------------- .nv.info._Z35group_norm_nhwc_bwd_one_pass_kernelI11Fp32IOFp16WLi64ELi64ELi512EEv26Group_norm_nhwc_bwd_params --------------------------
	.section	.nv.info._Z35group_norm_nhwc_bwd_one_pass_kernelI11Fp32IOFp16WLi64ELi64ELi512EEv26Group_norm_nhwc_bwd_params,"",@"SHT_CUDA_INFO"
	.sectionflags	@""
	.align	4


	//----- nvinfo : EIATTR_CUDA_API_VERSION
	.align		4
        /*0000*/ 	.byte	0x04, 0x37
        /*0002*/ 	.short	(.L_1089 - .L_1088)
.L_1088:
        /*0004*/ 	.word	0x00000082


	//----- nvinfo : EIATTR_SW2861232_WAR
	.align		4
.L_1089:
        /*0008*/ 	.byte	0x01, 0x35
	.zero		2


	//----- nvinfo : EIATTR_PARAM_CBANK
	.align		4
        /*000c*/ 	.byte	0x04, 0x0a
        /*000e*/ 	.short	(.L_1091 - .L_1090)
	.align		4
.L_1090:
        /*0010*/ 	.word	index@(.nv.constant0._Z35group_norm_nhwc_bwd_one_pass_kernelI11Fp32IOFp16WLi64ELi64ELi512EEv26Group_norm_nhwc_bwd_params)
        /*0014*/ 	.short	0x0160
        /*0016*/ 	.short	0x00b8


	//----- nvinfo : EIATTR_CBANK_PARAM_SIZE
	.align		4
.L_1091:
        /*0018*/ 	.byte	0x03, 0x19
        /*001a*/ 	.short	0x00b8


	//----- nvinfo : EIATTR_KPARAM_INFO
	.align		4
        /*001c*/ 	.byte	0x04, 0x17
        /*001e*/ 	.short	(.L_1093 - .L_1092)
.L_1092:
        /*0020*/ 	.word	0x00000000
        /*0024*/ 	.short	0x0000
        /*0026*/ 	.short	0x0000
        /*0028*/ 	.byte	0x00, 0xf0, 0xe1, 0x02


	//----- nvinfo : EIATTR_MAXREG_COUNT
	.align		4
.L_1093:
        /*002c*/ 	.byte	0x03, 0x1b
        /*002e*/ 	.short	0x0080


	//----- nvinfo : EIATTR_NUM_BARRIERS
	.align		4
        /*0030*/ 	.byte	0x02, 0x4c
        /*0032*/ 	.byte	0x01
	.zero		1


	//----- nvinfo : EIATTR_ANNOTATIONS
	.align		4
        /*0034*/ 	.byte	0x04, 0x55
        /*0036*/ 	.short	(.L_1095 - .L_1094)


	//   ....[0]....
.L_1094:
        /*0038*/ 	.word	0x00000001
        /*003c*/ 	.byte	0x90, 0x01, 0x00, 0x00, 0x01, 0x00, 0x00, 0x00, 0x80, 0x13, 0x00, 0x00


	//----- nvinfo : EIATTR_MERCURY_ISA_VERSION
	.align		4
.L_1095:
        /*0048*/ 	.byte	0x03, 0x5f
        /*004a*/ 	.short	0x0000


	//----- nvinfo : EIATTR_INT_WARP_WIDE_INSTR_OFFSETS
	.align		4
        /*004c*/ 	.byte	0x04, 0x31
        /*004e*/ 	.short	(.L_1097 - .L_1096)


	//   ....[0]....
.L_1096:
        /*0050*/ 	.word	0x00002110


	//   ....[1]....
        /*0054*/ 	.word	0x00003dc0


	//----- nvinfo : EIATTR_COOP_GROUP_MASK_REGIDS
	.align		4
.L_1097:
        /*0058*/ 	.byte	0x04, 0x29
        /*005a*/ 	.short	(.L_1099 - .L_1098)


	//   ....[0]....
.L_1098:
        /*005c*/ 	.word	0xffffffff


	//   ....[1]....
        /*0060*/ 	.word	0xffffffff


	//   ....[2]....
        /*0064*/ 	.word	0xffffffff


	//   ....[3]....
        /*0068*/ 	.word	0xffffffff


	//   ....[4]....
        /*006c*/ 	.word	0xffffffff


	//   ....[5]....
        /*0070*/ 	.word	0xffffffff


	//   ....[6]....
        /*0074*/ 	.word	0xffffffff


	//   ....[7]....
        /*0078*/ 	.word	0xffffffff


	//   ....[8]....
        /*007c*/ 	.word	0xffffffff


	//   ....[9]....
        /*0080*/ 	.word	0xffffffff


	//----- nvinfo : EIATTR_COOP_GROUP_INSTR_OFFSETS
	.align		4
.L_1099:
        /*0084*/ 	.byte	0x04, 0x28
        /*0086*/ 	.short	(.L_1101 - .L_1100)


	//   ....[0]....
.L_1100:
        /*0088*/ 	.word	0x00001480


	//   ....[1]....
        /*008c*/ 	.word	0x000014b0


	//   ....[2]....
        /*0090*/ 	.word	0x000015a0


	//   ....[3]....
        /*0094*/ 	.word	0x000015d0


	//   ....[4]....
        /*0098*/ 	.word	0x00001600


	//   ....[5]....
        /*009c*/ 	.word	0x00001620


	//   ....[6]....
        /*00a0*/ 	.word	0x00001650


	//   ....[7]....
        /*00a4*/ 	.word	0x00001670


	//   ....[8]....
        /*00a8*/ 	.word	0x000016a0


	//   ....[9]....
        /*00ac*/ 	.word	0x000016c0


	//----- nvinfo : EIATTR_EXIT_INSTR_OFFSETS
	.align		4
.L_1101:
        /*00b0*/ 	.byte	0x04, 0x1c
        /*00b2*/ 	.short	(.L_1103 - .L_1102)


	//   ....[0]....
.L_1102:
        /*00b4*/ 	.word	0x00003e30


	//   ....[1]....
        /*00b8*/ 	.word	0x00003f70


	//   ....[2]....
        /*00bc*/ 	.word	0x000041f0


	//----- nvinfo : EIATTR_MAX_THREADS
	.align		4
.L_1103:
        /*00c0*/ 	.byte	0x04, 0x05
        /*00c2*/ 	.short	(.L_1105 - .L_1104)
.L_1104:
        /*00c4*/ 	.word	0x00000200
        /*00c8*/ 	.word	0x00000001
        /*00cc*/ 	.word	0x00000001


	//----- nvinfo : EIATTR_CRS_STACK_SIZE
	.align		4
.L_1105:
        /*00d0*/ 	.byte	0x04, 0x1e
        /*00d2*/ 	.short	(.L_1107 - .L_1106)
.L_1106:
        /*00d4*/ 	.word	0x00000000
.L_1107:


//--------------------- .nv.info._Z35group_norm_nhwc_bwd_one_pass_kernelI11Fp32IOFp16WLi128ELi64ELi512EEv26Group_norm_nhwc_bwd_params --------------------------
	.section	.nv.info._Z35group_norm_nhwc_bwd_one_pass_kernelI11Fp32IOFp16WLi128ELi64ELi512EEv26Group_norm_nhwc_bwd_params,"",@"SHT_CUDA_INFO"
	.sectionflags	@""
	.align	4


	//----- nvinfo : EIATTR_CUDA_API_VERSION
	.align		4
        /*0000*/ 	.byte	0x04, 0x37
        /*0002*/ 	.short	(.L_1109 - .L_1108)
.L_1108:
        /*0004*/ 	.word	0x00000082


	//----- nvinfo : EIATTR_SW2861232_WAR
	.align		4
.L_1109:
        /*0008*/ 	.byte	0x01, 0x35
	.zero		2


	//----- nvinfo : EIATTR_PARAM_CBANK
	.align		4
        /*000c*/ 	.byte	0x04, 0x0a
        /*000e*/ 	.short	(.L_1111 - .L_1110)
	.align		4
.L_1110:
        /*0010*/ 	.word	index@(.nv.constant0._Z35group_norm_nhwc_bwd_one_pass_kernelI11Fp32IOFp16WLi128ELi64ELi512EEv26Group_norm_nhwc_bwd_params)
        /*0014*/ 	.short	0x0160
        /*0016*/ 	.short	0x00b8


	//----- nvinfo : EIATTR_CBANK_PARAM_SIZE
	.align		4
.L_1111:
        /*0018*/ 	.byte	0x03, 0x19
        /*001a*/ 	.short	0x00b8


	//----- nvinfo : EIATTR_KPARAM_INFO
	.align		4
        /*001c*/ 	.byte	0x04, 0x17
        /*001e*/ 	.short	(.L_1113 - .L_1112)
.L_1112:
        /*0020*/ 	.word	0x00000000
        /*0024*/ 	.short	0x0000
        /*0026*/ 	.short	0x0000
        /*0028*/ 	.byte	0x00, 0xf0, 0xe1, 0x02


	//----- nvinfo : EIATTR_MAXREG_COUNT
	.align		4
.L_1113:
        /*002c*/ 	.byte	0x03, 0x1b
        /*002e*/ 	.short	0x0080


	//----- nvinfo : EIATTR_NUM_BARRIERS
	.align		4
        /*0030*/ 	.byte	0x02, 0x4c
        /*0032*/ 	.byte	0x01
	.zero		1


	//----- nvinfo : EIATTR_MERCURY_ISA_VERSION
	.align		4
        /*0034*/ 	.byte	0x03, 0x5f
        /*0036*/ 	.short	0x0000


	//----- nvinfo : EIATTR_INT_WARP_WIDE_INSTR_OFFSETS
	.align		4
        /*0038*/ 	.byte	0x04, 0x31
        /*003a*/ 	.short	(.L_1115 - .L_1114)


	//   ....[0]....
.L_1114:
        /*003c*/ 	.word	0x00002e50


	//   ....[1]....
        /*0040*/ 	.word	0x00005510


	//----- nvinfo : EIATTR_COOP_GROUP_MASK_REGIDS
	.align		4
.L_1115:
        /*0044*/ 	.byte	0x04, 0x29
        /*0046*/ 	.short	(.L_1117 - .L_1116)


	//   ....[0]....
.L_1116:
        /*0048*/ 	.word	0xffffffff


	//   ....[1]....
        /*004c*/ 	.word	0xffffffff


	//   ....[2]....
        /*0050*/ 	.word	0xffffffff


	//   ....[3]....
        /*0054*/ 	.word	0xffffffff


	//   ....[4]....
        /*0058*/ 	.word	0xffffffff


	//   ....[5]....
        /*005c*/ 	.word	0xffffffff


	//   ....[6]....
        /*0060*/ 	.word	0xffffffff


	//   ....[7]....
        /*0064*/ 	.word	0xffffffff


	//   ....[8]....
        /*0068*/ 	.word	0xffffffff


	//   ....[9]....
        /*006c*/ 	.word	0xffffffff


	//----- nvinfo : EIATTR_COOP_GROUP_INSTR_OFFSETS
	.align		4
.L_1117:
        /*0070*/ 	.byte	0x04, 0x28
        /*0072*/ 	.short	(.L_1119 - .L_1118)


	//   ....[0]....
.L_1118:
        /*0074*/ 	.word	0x00002090


	//   ....[1]....
        /*0078*/ 	.word	0x000020a0


	//   ....[2]....
        /*007c*/ 	.word	0x000020d0


	//   ....[3]....
        /*0080*/ 	.word	0x000020f0


	//   ....[4]....
        /*0084*/ 	.word	0x00002120


	//   ....[5]....
        /*0088*/ 	.word	0x00002140


	//   ....[6]....
        /*008c*/ 	.word	0x00002170


	//   ....[7]....
        /*0090*/ 	.word	0x00002190


	//   ....[8]....
        /*0094*/ 	.word	0x000021c0


	//   ....[9]....
        /*0098*/ 	.word	0x000021e0


	//----- nvinfo : EIATTR_EXIT_INSTR_OFFSETS
	.align		4
.L_1119:
        /*009c*/ 	.byte	0x04, 0x1c
        /*009e*/ 	.short	(.L_1121 - .L_1120)


	//   ....[0]....
.L_1120:
        /*00a0*/ 	.word	0x000055e0


	//   ....[1]....
        /*00a4*/ 	.word	0x00005720


	//   ....[2]....
        /*00a8*/ 	.word	0x000059a0


	//----- nvinfo : EIATTR_MAX_THREADS
	.align		4
.L_1121:
        /*00ac*/ 	.byte	0x04, 0x05
        /*00ae*/ 	.short	(.L_1123 - .L_1122)
.L_1122:
        /*00b0*/ 	.word	0x00000200
        /*00b4*/ 	.word	0x00000001
        /*00b8*/ 	.word	0x00000001


	//----- nvinfo : EIATTR_CRS_STACK_SIZE
	.align		4
.L_1123:
        /*00bc*/ 	.byte	0x04, 0x1e
        /*00be*/ 	.short	(.L_1125 - .L_1124)
.L_1124:
        /*00c0*/ 	.word	0x00000000
.L_1125:


//--------------------- .nv.info._Z35group_norm_nhwc_bwd_one_pass_kernelI11Fp32IOFp16WLi256ELi64ELi512EEv26Group_norm_nhwc_bwd_params --------------------------
	.section	.nv.info._Z35group_norm_nhwc_bwd_one_pass_kernelI11Fp32IOFp16WLi256ELi64ELi512EEv26Group_norm_nhwc_bwd_params,"",@"SHT_CUDA_INFO"
	.sectionflags	@""
	.align	4


	//----- nvinfo : EIATTR_CUDA_API_VERSION
	.align		4
        /*0000*/ 	.byte	0x04, 0x37
        /*0002*/ 	.short	(.L_1127 - .L_1126)
.L_1126:
        /*0004*/ 	.word	0x00000082


	//----- nvinfo : EIATTR_SW2861232_WAR
	.align		4
.L_1127:
        /*0008*/ 	.byte	0x01, 0x35
	.zero		2


	//----- nvinfo : EIATTR_PARAM_CBANK
	.align		4
        /*000c*/ 	.byte	0x04, 0x0a
        /*000e*/ 	.short	(.L_1129 - .L_1128)
	.align		4
.L_1128:
        /*0010*/ 	.word	index@(.nv.constant0._Z35group_norm_nhwc_bwd_one_pass_kernelI11Fp32IOFp16WLi256ELi64ELi512EEv26Group_norm_nhwc_bwd_params)
        /*0014*/ 	.short	0x0160
        /*0016*/ 	.short	0x00b8


	//----- nvinfo : EIATTR_CBANK_PARAM_SIZE
	.align		4
.L_1129:
        /*0018*/ 	.byte	0x03, 0x19
        /*001a*/ 	.short	0x00b8


	//----- nvinfo : EIATTR_KPARAM_INFO
	.align		4
        /*001c*/ 	.byte	0x04, 0x17
        /*001e*/ 	.short	(.L_1131 - .L_1130)
.L_1130:
        /*0020*/ 	.word	0x00000000
        /*0024*/ 	.short	0x0000
        /*0026*/ 	.short	0x0000
        /*0028*/ 	.byte	0x00, 0xf0, 0xe1, 0x02


	//----- nvinfo : EIATTR_MAXREG_COUNT
	.align		4
.L_1131:
        /*002c*/ 	.byte	0x03, 0x1b
        /*002e*/ 	.short	0x0080


	//----- nvinfo : EIATTR_NUM_BARRIERS
	.align		4
        /*0030*/ 	.byte	0x02, 0x4c
        /*0032*/ 	.byte	0x01
	.zero		1


	//----- nvinfo : EIATTR_MERCURY_ISA_VERSION
	.align		4
        /*0034*/ 	.byte	0x03, 0x5f
        /*0036*/ 	.short	0x0000


	//----- nvinfo : EIATTR_INT_WARP_WIDE_INSTR_OFFSETS
	.align		4
        /*0038*/ 	.byte	0x04, 0x31
        /*003a*/ 	.short	(.L_1133 - .L_1132)


	//   ....[0]....
.L_1132:
        /*003c*/ 	.word	0x00004de0


	//   ....[1]....
        /*0040*/ 	.word	0x00008850


	//----- nvinfo : EIATTR_COOP_GROUP_MASK_REGIDS
	.align		4
.L_1133:
        /*0044*/ 	.byte	0x04, 0x29
        /*0046*/ 	.short	(.L_1135 - .L_1134)


	//   ....[0]....
.L_1134:
        /*0048*/ 	.word	0xffffffff


	//   ....[1]....
        /*004c*/ 	.word	0xffffffff


	//   ....[2]....
        /*0050*/ 	.word	0xffffffff


	//   ....[3]....
        /*0054*/ 	.word	0xffffffff


	//   ....[4]....
        /*0058*/ 	.word	0xffffffff


	//   ....[5]....
        /*005c*/ 	.word	0xffffffff


	//   ....[6]....
        /*0060*/ 	.word	0xffffffff


	//   ....[7]....
        /*0064*/ 	.word	0xffffffff


	//   ....[8]....
        /*0068*/ 	.word	0xffffffff


	//   ....[9]....
        /*006c*/ 	.word	0xffffffff


	//----- nvinfo : EIATTR_COOP_GROUP_INSTR_OFFSETS
	.align		4
.L_1135:
        /*0070*/ 	.byte	0x04, 0x28
        /*0072*/ 	.short	(.L_1137 - .L_1136)


	//   ....[0]....
.L_1136:
        /*0074*/ 	.word	0x000041d0


	//   ....[1]....
        /*0078*/ 	.word	0x00004200


	//   ....[2]....
        /*007c*/ 	.word	0x00004230


	//   ....[3]....
        /*0080*/ 	.word	0x00004250


	//   ....[4]....
        /*0084*/ 	.word	0x00004280


	//   ....[5]....
        /*0088*/ 	.word	0x000042a0


	//   ....[6]....
        /*008c*/ 	.word	0x000042d0


	//   ....[7]....
        /*0090*/ 	.word	0x000042f0


	//   ....[8]....
        /*0094*/ 	.word	0x00004340


	//   ....[9]....
        /*0098*/ 	.word	0x00004380


	//----- nvinfo : EIATTR_EXIT_INSTR_OFFSETS
	.align		4
.L_1137:
        /*009c*/ 	.byte	0x04, 0x1c
        /*009e*/ 	.short	(.L_1139 - .L_1138)


	//   ....[0]....
.L_1138:
        /*00a0*/ 	.word	0x000088c0


	//   ....[1]....
        /*00a4*/ 	.word	0x00008a00


	//   ....[2]....
        /*00a8*/ 	.word	0x00008c80


	//----- nvinfo : EIATTR_MAX_THREADS
	.align		4
.L_1139:
        /*00ac*/ 	.byte	0x04, 0x05
        /*00ae*/ 	.short	(.L_1141 - .L_1140)
.L_1140:
        /*00b0*/ 	.word	0x00000200
        /*00b4*/ 	.word	0x00000001
        /*00b8*/ 	.word	0x00000001


	//----- nvinfo : EIATTR_CRS_STACK_SIZE
	.align		4
.L_1141:
        /*00bc*/ 	.byte	0x04, 0x1e
        /*00be*/ 	.short	(.L_1143 - .L_1142)
.L_1142:
        /*00c0*/ 	.word	0x00000000
.L_1143:


//--------------------- .nv.info._Z35group_norm_nhwc_bwd_one_pass_kernelI11Fp32IOFp16WLi512ELi64ELi512EEv26Group_norm_nhwc_bwd_params --------------------------
	.section	.nv.info._Z35group_norm_nhwc_bwd_one_pass_kernelI11Fp32IOFp16WLi512ELi64ELi512EEv26Group_norm_nhwc_bwd_params,"",@"SHT_CUDA_INFO"
	.sectionflags	@""
	.align	4


	//----- nvinfo : EIATTR_CUDA_API_VERSION
	.align		4
        /*0000*/ 	.byte	0x04, 0x37
        /*0002*/ 	.short	(.L_1145 - .L_1144)
.L_1144:
        /*0004*/ 	.word	0x00000082


	//----- nvinfo : EIATTR_SW2861232_WAR
	.align		4
.L_1145:
        /*0008*/ 	.byte	0x01, 0x35
	.zero		2


	//----- nvinfo : EIATTR_PARAM_CBANK
	.align		4
        /*000c*/ 	.byte	0x04, 0x0a
        /*000e*/ 	.short	(.L_1147 - .L_1146)
	.align		4
.L_1146:
        /*0010*/ 	.word	index@(.nv.constant0._Z35group_norm_nhwc_bwd_one_pass_kernelI11Fp32IOFp16WLi512ELi64ELi512EEv26Group_norm_nhwc_bwd_params)
        /*0014*/ 	.short	0x0160
        /*0016*/ 	.short	0x00b8


	//----- nvinfo : EIATTR_CBANK_PARAM_SIZE
	.align		4
.L_1147:
        /*0018*/ 	.byte	0x03, 0x19
        /*001a*/ 	.short	0x00b8


	//----- nvinfo : EIATTR_KPARAM_INFO
	.align		4
        /*001c*/ 	.byte	0x04, 0x17
        /*001e*/ 	.short	(.L_1149 - .L_1148)
.L_1148:
        /*0020*/ 	.word	0x00000000
        /*0024*/ 	.short	0x0000
        /*0026*/ 	.short	0x0000
        /*0028*/ 	.byte	0x00, 0xf0, 0xe1, 0x02


	//----- nvinfo : EIATTR_MAXREG_COUNT
	.align		4
.L_1149:
        /*002c*/ 	.byte	0x03, 0x1b
        /*002e*/ 	.short	0x0080


	//----- nvinfo : EIATTR_NUM_BARRIERS
	.align		4
        /*0030*/ 	.byte	0x02, 0x4c
        /*0032*/ 	.byte	0x01
	.zero		1


	//----- nvinfo : EIATTR_ANNOTATIONS
	.align		4
        /*0034*/ 	.byte	0x04, 0x55
        /*0036*/ 	.short	(.L_1151 - .L_1150)


	//   ....[0]....
.L_1150:
        /* <DEDUP_REMOVED lines=414> */


	//----- nvinfo : EIATTR_MERCURY_ISA_VERSION
	.align		4
.L_1151:
        /*1a08*/ 	.byte	0x03, 0x5f
        /*1a0a*/ 	.short	0x0000


	//----- nvinfo : EIATTR_INT_WARP_WIDE_INSTR_OFFSETS
	.align		4
        /*1a0c*/ 	.byte	0x04, 0x31
        /*1a0e*/ 	.short	(.L_1153 - .L_1152)


	//   ....[0]....
.L_1152:
        /*1a10*/ 	.word	0x0000ab30


	//   ....[1]....
        /*1a14*/ 	.word	0x00012cf0


	//----- nvinfo : EIATTR_COOP_GROUP_MASK_REGIDS
	.align		4
.L_1153:
        /*1a18*/ 	.byte	0x04, 0x29
        /*1a1a*/ 	.short	(.L_1155 - .L_1154)


	//   ....[0]....
.L_1154:
        /*1a1c*/ 	.word	0xffffffff


	//   ....[1]....
        /*1a20*/ 	.word	0xffffffff


	//   ....[2]....
        /*1a24*/ 	.word	0xffffffff


	//   ....[3]....
        /*1a28*/ 	.word	0xffffffff


	//   ....[4]....
        /*1a2c*/ 	.word	0xffffffff


	//   ....[5]....
        /*1a30*/ 	.word	0xffffffff


	//   ....[6]....
        /*1a34*/ 	.word	0xffffffff


	//   ....[7]....
        /*1a38*/ 	.word	0xffffffff


	//   ....[8]....
        /*1a3c*/ 	.word	0xffffffff


	//   ....[9]....
        /*1a40*/ 	.word	0xffffffff


	//----- nvinfo : EIATTR_COOP_GROUP_INSTR_OFFSETS
	.align		4
.L_1155:
        /*1a44*/ 	.byte	0x04, 0x28
        /*1a46*/ 	.short	(.L_1157 - .L_1156)


	//   ....[0]....
.L_1156:
        /*1a48*/ 	.word	0x00009cb0


	//   ....[1]....
        /*1a4c*/ 	.word	0x00009cd0


	//   ....[2]....
        /*1a50*/ 	.word	0x00009cf0


	//   ....[3]....
        /*1a54*/ 	.word	0x00009d10


	//   ....[4]....
        /*1a58*/ 	.word	0x00009d50


	//   ....[5]....
        /*1a5c*/ 	.word	0x00009d60


	//   ....[6]....
        /*1a60*/ 	.word	0x00009da0


	//   ....[7]....
        /*1a64*/ 	.word	0x00009db0


	//   ....[8]....
        /*1a68*/ 	.word	0x00009df0


	//   ....[9]....
        /*1a6c*/ 	.word	0x00009e00


	//----- nvinfo : EIATTR_EXIT_INSTR_OFFSETS
	.align		4
.L_1157:
        /*1a70*/ 	.byte	0x04, 0x1c
        /*1a72*/ 	.short	(.L_1159 - .L_1158)


	//   ....[0]....
.L_1158:
        /*1a74*/ 	.word	0x00012dc0


	//   ....[1]....
        /*1a78*/ 	.word	0x00012f00


	//   ....[2]....
        /*1a7c*/ 	.word	0x00013170


	//----- nvinfo : EIATTR_MAX_THREADS
	.align		4
.L_1159:
        /*1a80*/ 	.byte	0x04, 0x05
        /*1a82*/ 	.short	(.L_1161 - .L_1160)
.L_1160:
        /*1a84*/ 	.word	0x00000200
        /*1a88*/ 	.word	0x00000001
        /*1a8c*/ 	.word	0x00000001


	//----- nvinfo : EIATTR_CRS_STACK_SIZE
	.align		4
.L_1161:
        /*1a90*/ 	.byte	0x04, 0x1e
        /*1a92*/ 	.short	(.L_1163 - .L_1162)
.L_1162:
        /*1a94*/ 	.word	0x00000000
.L_1163:


//--------------------- .nv.info._Z35group_norm_nhwc_fwd_one_pass_kernelI11Bf16IOFp32WLi64ELi64ELi512EEv26Group_norm_nhwc_fwd_params --------------------------
	.section	.nv.info._Z35group_norm_nhwc_fwd_one_pass_kernelI11Bf16IOFp32WLi64ELi64ELi512EEv26Group_norm_nhwc_fwd_params,"",@"SHT_CUDA_INFO"
	.sectionflags	@""
	.align	4


	//----- nvinfo : EIATTR_CUDA_API_VERSION
	.align		4
        /*0000*/ 	.byte	0x04, 0x37
        /*0002*/ 	.short	(.L_1165 - .L_1164)
.L_1164:
        /*0004*/ 	.word	0x00000082


	//----- nvinfo : EIATTR_SW2861232_WAR
	.align		4
.L_1165:
        /*0008*/ 	.byte	0x01, 0x35
	.zero		2


	//----- nvinfo : EIATTR_PARAM_CBANK
	.align		4
        /*000c*/ 	.byte	0x04, 0x0a
        /*000e*/ 	.short	(.L_1167 - .L_1166)
	.align		4
.L_1166:
        /*0010*/ 	.word	index@(.nv.constant0._Z35group_norm_nhwc_fwd_one_pass_kernelI11Bf16IOFp32WLi64ELi64ELi512EEv26Group_norm_nhwc_fwd_params)
        /*0014*/ 	.short	0x0160
        /*0016*/ 	.short	0x00a0


	//----- nvinfo : EIATTR_CBANK_PARAM_SIZE
	.align		4
.L_1167:
        /*0018*/ 	.byte	0x03, 0x19
        /*001a*/ 	.short	0x00a0


	//----- nvinfo : EIATTR_KPARAM_INFO
	.align		4
        /*001c*/ 	.byte	0x04, 0x17
        /*001e*/ 	.short	(.L_1169 - .L_1168)
.L_1168:
        /*0020*/ 	.word	0x00000000
        /*0024*/ 	.short	0x0000
        /*0026*/ 	.short	0x0000
        /*0028*/ 	.byte	0x00, 0xf0, 0x81, 0x02


	//----- nvinfo : EIATTR_MAXREG_COUNT
	.align		4
.L_1169:
        /*002c*/ 	.byte	0x03, 0x1b
        /*002e*/ 	.short	0x0080


	//----- nvinfo : EIATTR_NUM_BARRIERS
	.align		4
        /*0030*/ 	.byte	0x02, 0x4c
        /*0032*/ 	.byte	0x01
	.zero		1


	//----- nvinfo : EIATTR_MERCURY_ISA_VERSION
	.align		4
        /*0034*/ 	.byte	0x03, 0x5f
        /*0036*/ 	.short	0x0000


	//----- nvinfo : EIATTR_COOP_GROUP_MASK_REGIDS
	.align		4
        /*0038*/ 	.byte	0x04, 0x29
        /*003a*/ 	.short	(.L_1171 - .L_1170)


	//   ....[0]....
.L_1170:
        /*003c*/ 	.word	0xffffffff


	//   ....[1]....
        /*0040*/ 	.word	0xffffffff


	//   ....[2]....
        /*0044*/ 	.word	0xffffffff


	//   ....[3]....
        /*0048*/ 	.word	0xffffffff


	//   ....[4]....
        /*004c*/ 	.word	0xffffffff


	//   ....[5]....
        /*0050*/ 	.word	0xffffffff


	//   ....[6]....
        /*0054*/ 	.word	0xffffffff


	//   ....[7]....
        /*0058*/ 	.word	0xffffffff


	//   ....[8]....
        /*005c*/ 	.word	0xffffffff


	//   ....[9]....
        /*0060*/ 	.word	0xffffffff


	//----- nvinfo : EIATTR_COOP_GROUP_INSTR_OFFSETS
	.align		4
.L_1171:
        /*0064*/ 	.byte	0x04, 0x28
        /*0066*/ 	.short	(.L_1173 - .L_1172)


	//   ....[0]....
.L_1172:
        /*0068*/ 	.word	0x00000960


	//   ....[1]....
        /*006c*/ 	.word	0x00000970


	//   ....[2]....
        /*0070*/ 	.word	0x000009a0


	//   ....[3]....
        /*0074*/ 	.word	0x000009b0


	//   ....[4]....
        /*0078*/ 	.word	0x000009f0


	//   ....[5]....
        /*007c*/ 	.word	0x00000a00


	//   ....[6]....
        /*0080*/ 	.word	0x00000a40


	//   ....[7]....
        /*0084*/ 	.word	0x00000a50


	//   ....[8]....
        /*0088*/ 	.word	0x00000a90


	//   ....[9]....
        /*008c*/ 	.word	0x00000aa0


	//----- nvinfo : EIATTR_EXIT_INSTR_OFFSETS
	.align		4
.L_1173:
        /*0090*/ 	.byte	0x04, 0x1c
        /*0092*/ 	.short	(.L_1175 - .L_1174)


	//   ....[0]....
.L_1174:
        /*0094*/ 	.word	0x00000060


	//   ....[1]....
        /*0098*/ 	.word	0x00002a40


	//----- nvinfo : EIATTR_MAX_THREADS
	.align		4
.L_1175:
        /*009c*/ 	.byte	0x04, 0x05
        /*009e*/ 	.short	(.L_1177 - .L_1176)
.L_1176:
        /*00a0*/ 	.word	0x00000200
        /*00a4*/ 	.word	0x00000001
        /*00a8*/ 	.word	0x00000001


	//----- nvinfo : EIATTR_CRS_STACK_SIZE
	.align		4
.L_1177:
        /*00ac*/ 	.byte	0x04, 0x1e
        /*00ae*/ 	.short	(.L_1179 - .L_1178)
.L_1178:
        /*00b0*/ 	.word	0x00000000
.L_1179:


//--------------------- .nv.info._Z35group_norm_nhwc_fwd_one_pass_kernelI11Bf16IOFp32WLi128ELi64ELi512EEv26Group_norm_nhwc_fwd_params --------------------------
	.section	.nv.info._Z35group_norm_nhwc_fwd_one_pass_kernelI11Bf16IOFp32WLi128ELi64ELi512EEv26Group_norm_nhwc_fwd_params,"",@"SHT_CUDA_INFO"
	.sectionflags	@""
	.align	4


	//----- nvinfo : EIATTR_CUDA_API_VERSION
	.align		4
        /*0000*/ 	.byte	0x04, 0x37
        /*0002*/ 	.short	(.L_1181 - .L_1180)
.L_1180:
        /*0004*/ 	.word	0x00000082


	//----- nvinfo : EIATTR_SW2861232_WAR
	.align		4
.L_1181:
        /*0008*/ 	.byte	0x01, 0x35
	.zero		2


	//----- nvinfo : EIATTR_PARAM_CBANK
	.align		4
        /*000c*/ 	.byte	0x04, 0x0a
        /*000e*/ 	.short	(.L_1183 - .L_1182)
	.align		4
.L_1182:
        /*0010*/ 	.word	index@(.nv.constant0._Z35group_norm_nhwc_fwd_one_pass_kernelI11Bf16IOFp32WLi128ELi64ELi512EEv26Group_norm_nhwc_fwd_params)
        /*0014*/ 	.short	0x0160
        /*0016*/ 	.short	0x00a0


	//----- nvinfo : EIATTR_CBANK_PARAM_SIZE
	.align		4
.L_1183:
        /*0018*/ 	.byte	0x03, 0x19
        /*001a*/ 	.short	0x00a0


	//----- nvinfo : EIATTR_KPARAM_INFO
	.align		4
        /*001c*/ 	.byte	0x04, 0x17
        /*001e*/ 	.short	(.L_1185 - .L_1184)
.L_1184:
        /*0020*/ 	.word	0x00000000
        /*0024*/ 	.short	0x0000
        /*0026*/ 	.short	0x0000
        /*0028*/ 	.byte	0x00, 0xf0, 0x81, 0x02


	//----- nvinfo : EIATTR_MAXREG_COUNT
	.align		4
.L_1185:
        /*002c*/ 	.byte	0x03, 0x1b
        /*002e*/ 	.short	0x0080


	//----- nvinfo : EIATTR_NUM_BARRIERS
	.align		4
        /*0030*/ 	.byte	0x02, 0x4c
        /*0032*/ 	.byte	0x01
	.zero		1


	//----- nvinfo : EIATTR_MERCURY_ISA_VERSION
	.align		4
        /*0034*/ 	.byte	0x03, 0x5f
        /*0036*/ 	.short	0x0000


	//----- nvinfo : EIATTR_COOP_GROUP_MASK_REGIDS
	.align		4
        /*0038*/ 	.byte	0x04, 0x29
        /*003a*/ 	.short	(.L_1187 - .L_1186)


	//   ....[0]....
.L_1186:
        /*003c*/ 	.word	0xffffffff


	//   ....[1]....
        /*0040*/ 	.word	0xffffffff


	//   ....[2]....
        /*0044*/ 	.word	0xffffffff


	//   ....[3]....
        /*0048*/ 	.word	0xffffffff


	//   ....[4]....
        /*004c*/ 	.word	0xffffffff


	//   ....[5]....
        /*0050*/ 	.word	0xffffffff


	//   ....[6]....
        /*0054*/ 	.word	0xffffffff


	//   ....[7]....
        /*0058*/ 	.word	0xffffffff


	//   ....[8]....
        /*005c*/ 	.word	0xffffffff


	//   ....[9]....
        /*0060*/ 	.word	0xffffffff


	//----- nvinfo : EIATTR_COOP_GROUP_INSTR_OFFSETS
	.align		4
.L_1187:
        /*0064*/ 	.byte	0x04, 0x28
        /*0066*/ 	.short	(.L_1189 - .L_1188)


	//   ....[0]....
.L_1188:
        /*0068*/ 	.word	0x00000df0


	//   ....[1]....
        /*006c*/ 	.word	0x00000e00


	//   ....[2]....
        /*0070*/ 	.word	0x00000e30


	//   ....[3]....
        /*0074*/ 	.word	0x00000e40


	//   ....[4]....
        /*0078*/ 	.word	0x00000e80


	//   ....[5]....
        /*007c*/ 	.word	0x00000e90


	//   ....[6]....
        /*0080*/ 	.word	0x00000ed0


	//   ....[7]....
        /*0084*/ 	.word	0x00000ee0


	//   ....[8]....
        /*0088*/ 	.word	0x00000f20


	//   ....[9]....
        /*008c*/ 	.word	0x00000f30


	//----- nvinfo : EIATTR_EXIT_INSTR_OFFSETS
	.align		4
.L_1189:
        /*0090*/ 	.byte	0x04, 0x1c
        /*0092*/ 	.short	(.L_1191 - .L_1190)


	//   ....[0]....
.L_1190:
        /*0094*/ 	.word	0x00000070


	//   ....[1]....
        /*0098*/ 	.word	0x000036f0


	//----- nvinfo : EIATTR_MAX_THREADS
	.align		4
.L_1191:
        /*009c*/ 	.byte	0x04, 0x05
        /*009e*/ 	.short	(.L_1193 - .L_1192)
.L_1192:
        /*00a0*/ 	.word	0x00000200
        /*00a4*/ 	.word	0x00000001
        /*00a8*/ 	.word	0x00000001


	//----- nvinfo : EIATTR_CRS_STACK_SIZE
	.align		4
.L_1193:
        /*00ac*/ 	.byte	0x04, 0x1e
        /*00ae*/ 	.short	(.L_1195 - .L_1194)
.L_1194:
        /*00b0*/ 	.word	0x00000000
.L_1195:


//--------------------- .nv.info._Z35group_norm_nhwc_fwd_one_pass_kernelI11Bf16IOFp32WLi256ELi64ELi512EEv26Group_norm_nhwc_fwd_params --------------------------
	.section	.nv.info._Z35group_norm_nhwc_fwd_one_pass_kernelI11Bf16IOFp32WLi256ELi64ELi512EEv26Group_norm_nhwc_fwd_params,"",@"SHT_CUDA_INFO"
	.sectionflags	@""
	.align	4


	//----- nvinfo : EIATTR_CUDA_API_VERSION
	.align		4
        /*0000*/ 	.byte	0x04, 0x37
        /*0002*/ 	.short	(.L_1197 - .L_1196)
.L_1196:
        /*0004*/ 	.word	0x00000082


	//----- nvinfo : EIATTR_SW2861232_WAR
	.align		4
.L_1197:
        /*0008*/ 	.byte	0x01, 0x35
	.zero		2


	//----- nvinfo : EIATTR_PARAM_CBANK
	.align		4
        /*000c*/ 	.byte	0x04, 0x0a
        /*000e*/ 	.short	(.L_1199 - .L_1198)
	.align		4
.L_1198:
        /*0010*/ 	.word	index@(.nv.constant0._Z35group_norm_nhwc_fwd_one_pass_kernelI11Bf16IOFp32WLi256ELi64ELi512EEv26Group_norm_nhwc_fwd_params)
        /*0014*/ 	.short	0x0160
        /*0016*/ 	.short	0x00a0


	//----- nvinfo : EIATTR_CBANK_PARAM_SIZE
	.align		4
.L_1199:
        /*0018*/ 	.byte	0x03, 0x19
        /*001a*/ 	.short	0x00a0


	//----- nvinfo : EIATTR_KPARAM_INFO
	.align		4
        /*001c*/ 	.byte	0x04, 0x17
        /*001e*/ 	.short	(.L_1201 - .L_1200)
.L_1200:
        /*0020*/ 	.word	0x00000000
        /*0024*/ 	.short	0x0000
        /*0026*/ 	.short	0x0000
        /*0028*/ 	.byte	0x00, 0xf0, 0x81, 0x02


	//----- nvinfo : EIATTR_MAXREG_COUNT
	.align		4
.L_1201:
        /*002c*/ 	.byte	0x03, 0x1b
        /*002e*/ 	.short	0x0080


	//----- nvinfo : EIATTR_NUM_BARRIERS
	.align		4
        /*0030*/ 	.byte	0x02, 0x4c
        /*0032*/ 	.byte	0x01
	.zero		1


	//----- nvinfo : EIATTR_MERCURY_ISA_VERSION
	.align		4
        /*0034*/ 	.byte	0x03, 0x5f
        /*0036*/ 	.short	0x0000


	//----- nvinfo : EIATTR_COOP_GROUP_MASK_REGIDS
	.align		4
        /*0038*/ 	.byte	0x04, 0x29
        /*003a*/ 	.short	(.L_1203 - .L_1202)


	//   ....[0]....
.L_1202:
        /*003c*/ 	.word	0xffffffff


	//   ....[1]....
        /*0040*/ 	.word	0xffffffff


	//   ....[2]....
        /*0044*/ 	.word	0xffffffff


	//   ....[3]....
        /*0048*/ 	.word	0xffffffff


	//   ....[4]....
        /*004c*/ 	.word	0xffffffff


	//   ....[5]....
        /*0050*/ 	.word	0xffffffff


	//   ....[6]....
        /*0054*/ 	.word	0xffffffff


	//   ....[7]....
        /*0058*/ 	.word	0xffffffff


	//   ....[8]....
        /*005c*/ 	.word	0xffffffff


	//   ....[9]....
        /*0060*/ 	.word	0xffffffff


	//----- nvinfo : EIATTR_COOP_GROUP_INSTR_OFFSETS
	.align		4
.L_1203:
        /*0064*/ 	.byte	0x04, 0x28
        /*0066*/ 	.short	(.L_1205 - .L_1204)


	//   ....[0]....
.L_1204:
        /*0068*/ 	.word	0x00001a40


	//   ....[1]....
        /*006c*/ 	.word	0x00001a50


	//   ....[2]....
        /*0070*/ 	.word	0x00001a90


	//   ....[3]....
        /*0074*/ 	.word	0x00001aa0


	//   ....[4]....
        /*0078*/ 	.word	0x00001ae0


	//   ....[5]....
        /*007c*/ 	.word	0x00001af0


	//   ....[6]....
        /*0080*/ 	.word	0x00001b30


	//   ....[7]....
        /*0084*/ 	.word	0x00001b40


	//   ....[8]....
        /*0088*/ 	.word	0x00001b80


	//   ....[9]....
        /*008c*/ 	.word	0x00001b90


	//----- nvinfo : EIATTR_EXIT_INSTR_OFFSETS
	.align		4
.L_1205:
        /*0090*/ 	.byte	0x04, 0x1c
        /*0092*/ 	.short	(.L_1207 - .L_1206)


	//   ....[0]....
.L_1206:
        /*0094*/ 	.word	0x00000060


	//   ....[1]....
        /*0098*/ 	.word	0x00005500


	//----- nvinfo : EIATTR_MAX_THREADS
	.align		4
.L_1207:
        /*009c*/ 	.byte	0x04, 0x05
        /*009e*/ 	.short	(.L_1209 - .L_1208)
.L_1208:
        /*00a0*/ 	.word	0x00000200
        /*00a4*/ 	.word	0x00000001
        /*00a8*/ 	.word	0x00000001


	//----- nvinfo : EIATTR_CRS_STACK_SIZE
	.align		4
.L_1209:
        /*00ac*/ 	.byte	0x04, 0x1e
        /*00ae*/ 	.short	(.L_1211 - .L_1210)
.L_1210:
        /*00b0*/ 	.word	0x00000000
.L_1211:


//--------------------- .nv.info._Z35group_norm_nhwc_fwd_one_pass_kernelI11Bf16IOFp32WLi512ELi64ELi512EEv26Group_norm_nhwc_fwd_params --------------------------
	.section	.nv.info._Z35group_norm_nhwc_fwd_one_pass_kernelI11Bf16IOFp32WLi512ELi64ELi512EEv26Group_norm_nhwc_fwd_params,"",@"SHT_CUDA_INFO"
	.sectionflags	@""
	.align	4


	//----- nvinfo : EIATTR_CUDA_API_VERSION
	.align		4
        /*0000*/ 	.byte	0x04, 0x37
        /*0002*/ 	.short	(.L_1213 - .L_1212)
.L_1212:
        /*0004*/ 	.word	0x00000082


	//----- nvinfo : EIATTR_SW2861232_WAR
	.align		4
.L_1213:
        /*0008*/ 	.byte	0x01, 0x35
	.zero		2


	//----- nvinfo : EIATTR_PARAM_CBANK
	.align		4
        /*000c*/ 	.byte	0x04, 0x0a
        /*000e*/ 	.short	(.L_1215 - .L_1214)
	.align		4
.L_1214:
        /*0010*/ 	.word	index@(.nv.constant0._Z35group_norm_nhwc_fwd_one_pass_kernelI11Bf16IOFp32WLi512ELi64ELi512EEv26Group_norm_nhwc_fwd_params)
        /*0014*/ 	.short	0x0160
        /*0016*/ 	.short	0x00a0


	//----- nvinfo : EIATTR_CBANK_PARAM_SIZE
	.align		4
.L_1215:
        /*0018*/ 	.byte	0x03, 0x19
        /*001a*/ 	.short	0x00a0


	//----- nvinfo : EIATTR_KPARAM_INFO
	.align		4
        /*001c*/ 	.byte	0x04, 0x17
        /*001e*/ 	.short	(.L_1217 - .L_1216)
.L_1216:
        /*0020*/ 	.word	0x00000000
        /*0024*/ 	.short	0x0000
        /*0026*/ 	.short	0x0000
        /*0028*/ 	.byte	0x00, 0xf0, 0x81, 0x02


	//----- nvinfo : EIATTR_MAXREG_COUNT
	.align		4
.L_1217:
        /*002c*/ 	.byte	0x03, 0x1b
        /*002e*/ 	.short	0x0080


	//----- nvinfo : EIATTR_NUM_BARRIERS
	.align		4
        /*0030*/ 	.byte	0x02, 0x4c
        /*0032*/ 	.byte	0x01
	.zero		1


	//----- nvinfo : EIATTR_ANNOTATIONS
	.align		4
        /*0034*/ 	.byte	0x04, 0x55
        /*0036*/ 	.short	(.L_1219 - .L_1218)


	//   ....[0]....
.L_1218:
        /* <DEDUP_REMOVED lines=9> */


	//----- nvinfo : EIATTR_MERCURY_ISA_VERSION
	.align		4
.L_1219:
        /*00b0*/ 	.byte	0x03, 0x5f
        /*00b2*/ 	.short	0x0000


	//----- nvinfo : EIATTR_COOP_GROUP_MASK_REGIDS
	.align		4
        /*00b4*/ 	.byte	0x04, 0x29
        /*00b6*/ 	.short	(.L_1221 - .L_1220)


	//   ....[0]....
.L_1220:
        /*00b8*/ 	.word	0xffffffff


	//   ....[1]....
        /*00bc*/ 	.word	0xffffffff


	//   ....[2]....
        /*00c0*/ 	.word	0xffffffff


	//   ....[3]....
        /*00c4*/ 	.word	0xffffffff


	//   ....[4]....
        /*00c8*/ 	.word	0xffffffff


	//   ....[5]....
        /*00cc*/ 	.word	0xffffffff


	//   ....[6]....
        /*00d0*/ 	.word	0xffffffff


	//   ....[7]....
        /*00d4*/ 	.word	0xffffffff


	//   ....[8]....
        /*00d8*/ 	.word	0xffffffff


	//   ....[9]....
        /*00dc*/ 	.word	0xffffffff


	//----- nvinfo : EIATTR_COOP_GROUP_INSTR_OFFSETS
	.align		4
.L_1221:
        /*00e0*/ 	.byte	0x04, 0x28
        /*00e2*/ 	.short	(.L_1223 - .L_1222)


	//   ....[0]....
.L_1222:
        /*00e4*/ 	.word	0x000036d0


	//   ....[1]....
        /*00e8*/ 	.word	0x000036e0


	//   ....[2]....
        /*00ec*/ 	.word	0x00003720


	//   ....[3]....
        /*00f0*/ 	.word	0x00003730


	//   ....[4]....
        /*00f4*/ 	.word	0x00003770


	//   ....[5]....
        /*00f8*/ 	.word	0x00003780


	//   ....[6]....
        /*00fc*/ 	.word	0x000037c0


	//   ....[7]....
        /*0100*/ 	.word	0x000037d0


	//   ....[8]....
        /*0104*/ 	.word	0x00003820


	//   ....[9]....
        /*0108*/ 	.word	0x00003830


	//----- nvinfo : EIATTR_EXIT_INSTR_OFFSETS
	.align		4
.L_1223:
        /*010c*/ 	.byte	0x04, 0x1c
        /*010e*/ 	.short	(.L_1225 - .L_1224)


	//   ....[0]....
.L_1224:
        /*0110*/ 	.word	0x00000080


	//   ....[1]....
        /*0114*/ 	.word	0x00009300


	//----- nvinfo : EIATTR_MAX_THREADS
	.align		4
.L_1225:
        /*0118*/ 	.byte	0x04, 0x05
        /*011a*/ 	.short	(.L_1227 - .L_1226)
.L_1226:
        /*011c*/ 	.word	0x00000200
        /*0120*/ 	.word	0x00000001
        /*0124*/ 	.word	0x00000001


	//----- nvinfo : EIATTR_CRS_STACK_SIZE
	.align		4
.L_1227:
        /*0128*/ 	.byte	0x04, 0x1e
        /*012a*/ 	.short	(.L_1229 - .L_1228)
.L_1228:
        /*012c*/ 	.word	0x00000000
.L_1229:


//--------------------- .nv.info._Z35group_norm_nhwc_fwd_one_pass_kernelI11Bf16IOBf16WLi64ELi64ELi512EEv26Group_norm_nhwc_fwd_params --------------------------
	.section	.nv.info._Z35group_norm_nhwc_fwd_one_pass_kernelI11Bf16IOBf16WLi64ELi64ELi512EEv26Group_norm_nhwc_fwd_params,"",@"SHT_CUDA_INFO"
	.sectionflags	@""
	.align	4


	//----- nvinfo : EIATTR_CUDA_API_VERSION
	.align		4
        /*0000*/ 	.byte	0x04, 0x37
        /*0002*/ 	.short	(.L_1231 - .L_1230)
.L_1230:
        /*0004*/ 	.word	0x00000082


	//----- nvinfo : EIATTR_SW2861232_WAR
	.align		4
.L_1231:
        /*0008*/ 	.byte	0x01, 0x35
	.zero		2


	//----- nvinfo : EIATTR_PARAM_CBANK
	.align		4
        /*000c*/ 	.byte	0x04, 0x0a
        /*000e*/ 	.short	(.L_1233 - .L_1232)
	.align		4
.L_1232:
        /*0010*/ 	.word	index@(.nv.constant0._Z35group_norm_nhwc_fwd_one_pass_kernelI11Bf16IOBf16WLi64ELi64ELi512EEv26Group_norm_nhwc_fwd_params)
        /*0014*/ 	.short	0x0160
        /*0016*/ 	.short	0x00a0


	//----- nvinfo : EIATTR_CBANK_PARAM_SIZE
	.align		4
.L_1233:
        /*0018*/ 	.byte	0x03, 0x19
        /*001a*/ 	.short	0x00a0


	//----- nvinfo : EIATTR_KPARAM_INFO
	.align		4
        /*001c*/ 	.byte	0x04, 0x17
        /*001e*/ 	.short	(.L_1235 - .L_1234)
.L_1234:
        /*0020*/ 	.word	0x00000000
        /*0024*/ 	.short	0x0000
        /*0026*/ 	.short	0x0000
        /*0028*/ 	.byte	0x00, 0xf0, 0x81, 0x02


	//----- nvinfo : EIATTR_MAXREG_COUNT
	.align		4
.L_1235:
        /*002c*/ 	.byte	0x03, 0x1b
        /*002e*/ 	.short	0x0080


	//----- nvinfo : EIATTR_NUM_BARRIERS
	.align		4
        /*0030*/ 	.byte	0x02, 0x4c
        /*0032*/ 	.byte	0x01
	.zero		1


	//----- nvinfo : EIATTR_MERCURY_ISA_VERSION
	.align		4
        /*0034*/ 	.byte	0x03, 0x5f
        /*0036*/ 	.short	0x0000


	//----- nvinfo : EIATTR_COOP_GROUP_MASK_REGIDS
	.align		4
        /*0038*/ 	.byte	0x04, 0x29
        /*003a*/ 	.short	(.L_1237 - .L_1236)


	//   ....[0]....
.L_1236:
        /*003c*/ 	.word	0xffffffff


	//   ....[1]....
        /*0040*/ 	.word	0xffffffff


	//   ....[2]....
        /*0044*/ 	.word	0xffffffff


	//   ....[3]....
        /*0048*/ 	.word	0xffffffff


	//   ....[4]....
        /*004c*/ 	.word	0xffffffff


	//   ....[5]....
        /*0050*/ 	.word	0xffffffff


	//   ....[6]....
        /*0054*/ 	.word	0xffffffff


	//   ....[7]....
        /*0058*/ 	.word	0xffffffff


	//   ....[8]....
        /*005c*/ 	.word	0xffffffff


	//   ....[9]....
        /*0060*/ 	.word	0xffffffff


	//----- nvinfo : EIATTR_COOP_GROUP_INSTR_OFFSETS
	.align		4
.L_1237:
        /*0064*/ 	.byte	0x04, 0x28
        /*0066*/ 	.short	(.L_1239 - .L_1238)


	//   ....[0]....
.L_1238:
        /*0068*/ 	.word	0x00000960


	//   ....[1]....
        /*006c*/ 	.word	0x00000970


	//   ....[2]....
        /*0070*/ 	.word	0x000009a0


	//   ....[3]....
        /*0074*/ 	.word	0x000009b0


	//   ....[4]....
        /*0078*/ 	.word	0x000009f0


	//   ....[5]....
        /*007c*/ 	.word	0x00000a00


	//   ....[6]....
        /*0080*/ 	.word	0x00000a40


	//   ....[7]....
        /*0084*/ 	.word	0x00000a50


	//   ....[8]....
        /*0088*/ 	.word	0x00000a90


	//   ....[9]....
        /*008c*/ 	.word	0x00000aa0


	//----- nvinfo : EIATTR_EXIT_INSTR_OFFSETS
	.align		4
.L_1239:
        /*0090*/ 	.byte	0x04, 0x1c
        /*0092*/ 	.short	(.L_1241 - .L_1240)


	//   ....[0]....
.L_1240:
        /*0094*/ 	.word	0x00000060


	//   ....[1]....
        /*0098*/ 	.word	0x00002aa0


	//----- nvinfo : EIATTR_MAX_THREADS
	.align		4
.L_1241:
        /*009c*/ 	.byte	0x04, 0x05
        /*009e*/ 	.short	(.L_1243 - .L_1242)
.L_1242:
        /*00a0*/ 	.word	0x00000200
        /*00a4*/ 	.word	0x00000001
        /*00a8*/ 	.word	0x00000001


	//----- nvinfo : EIATTR_CRS_STACK_SIZE
	.align		4
.L_1243:
        /*00ac*/ 	.byte	0x04, 0x1e
        /*00ae*/ 	.short	(.L_1245 - .L_1244)
.L_1244:
        /*00b0*/ 	.word	0x00000000
.L_1245:


//--------------------- .nv.info._Z35group_norm_nhwc_fwd_one_pass_kernelI11Bf16IOBf16WLi128ELi64ELi512EEv26Group_norm_nhwc_fwd_params --------------------------
	.section	.nv.info._Z35group_norm_nhwc_fwd_one_pass_kernelI11Bf16IOBf16WLi128ELi64ELi512EEv26Group_norm_nhwc_fwd_params,"",@"SHT_CUDA_INFO"
	.sectionflags	@""
	.align	4


	//----- nvinfo : EIATTR_CUDA_API_VERSION
	.align		4
        /*0000*/ 	.byte	0x04, 0x37
        /*0002*/ 	.short	(.L_1247 - .L_1246)
.L_1246:
        /*0004*/ 	.word	0x00000082


	//----- nvinfo : EIATTR_SW2861232_WAR
	.align		4
.L_1247:
        /*0008*/ 	.byte	0x01, 0x35
	.zero		2


	//----- nvinfo : EIATTR_PARAM_CBANK
	.align		4
        /*000c*/ 	.byte	0x04, 0x0a
        /*000e*/ 	.short	(.L_1249 - .L_1248)
	.align		4
.L_1248:
        /*0010*/ 	.word	index@(.nv.constant0._Z35group_norm_nhwc_fwd_one_pass_kernelI11Bf16IOBf16WLi128ELi64ELi512EEv26Group_norm_nhwc_fwd_params)
        /*0014*/ 	.short	0x0160
        /*0016*/ 	.short	0x00a0


	//----- nvinfo : EIATTR_CBANK_PARAM_SIZE
	.align		4
.L_1249:
        /*0018*/ 	.byte	0x03, 0x19
        /*001a*/ 	.short	0x00a0


	//----- nvinfo : EIATTR_KPARAM_INFO
	.align		4
        /*001c*/ 	.byte	0x04, 0x17
        /*001e*/ 	.short	(.L_1251 - .L_1250)
.L_1250:
        /*0020*/ 	.word	0x00000000
        /*0024*/ 	.short	0x0000
        /*0026*/ 	.short	0x0000
        /*0028*/ 	.byte	0x00, 0xf0, 0x81, 0x02


	//----- nvinfo : EIATTR_MAXREG_COUNT
	.align		4
.L_1251:
        /*002c*/ 	.byte	0x03, 0x1b
        /*002e*/ 	.short	0x0080


	//----- nvinfo : EIATTR_NUM_BARRIERS
	.align		4
        /*0030*/ 	.byte	0x02, 0x4c
        /*0032*/ 	.byte	0x01
	.zero		1


	//----- nvinfo : EIATTR_MERCURY_ISA_VERSION
	.align		4
        /*0034*/ 	.byte	0x03, 0x5f
        /*0036*/ 	.short	0x0000


	//----- nvinfo : EIATTR_COOP_GROUP_MASK_REGIDS
	.align		4
        /*0038*/ 	.byte	0x04, 0x29
        /*003a*/ 	.short	(.L_1253 - .L_1252)


	//   ....[0]....
.L_1252:
        /*003c*/ 	.word	0xffffffff


	//   ....[1]....
        /*0040*/ 	.word	0xffffffff


	//   ....[2]....
        /*0044*/ 	.word	0xffffffff


	//   ....[3]....
        /*0048*/ 	.word	0xffffffff


	//   ....[4]....
        /*004c*/ 	.word	0xffffffff


	//   ....[5]....
        /*0050*/ 	.word	0xffffffff


	//   ....[6]....
        /*0054*/ 	.word	0xffffffff


	//   ....[7]....
        /*0058*/ 	.word	0xffffffff


	//   ....[8]....
        /*005c*/ 	.word	0xffffffff


	//   ....[9]....
        /*0060*/ 	.word	0xffffffff


	//----- nvinfo : EIATTR_COOP_GROUP_INSTR_OFFSETS
	.align		4
.L_1253:
        /*0064*/ 	.byte	0x04, 0x28
        /*0066*/ 	.short	(.L_1255 - .L_1254)


	//   ....[0]....
.L_1254:
        /*0068*/ 	.word	0x00000e80


	//   ....[1]....
        /*006c*/ 	.word	0x00000e90


	//   ....[2]....
        /*0070*/ 	.word	0x00000ec0


	//   ....[3]....
        /*0074*/ 	.word	0x00000ed0


	//   ....[4]....
        /*0078*/ 	.word	0x00000f10


	//   ....[5]....
        /*007c*/ 	.word	0x00000f20


	//   ....[6]....
        /*0080*/ 	.word	0x00000f60


	//   ....[7]....
        /*0084*/ 	.word	0x00000f70


	//   ....[8]....
        /*0088*/ 	.word	0x00000fb0


	//   ....[9]....
        /*008c*/ 	.word	0x00000fc0


	//----- nvinfo : EIATTR_EXIT_INSTR_OFFSETS
	.align		4
.L_1255:
        /*0090*/ 	.byte	0x04, 0x1c
        /*0092*/ 	.short	(.L_1257 - .L_1256)


	//   ....[0]....
.L_1256:
        /*0094*/ 	.word	0x00000070


	//   ....[1]....
        /*0098*/ 	.word	0x00003990


	//----- nvinfo : EIATTR_MAX_THREADS
	.align		4
.L_1257:
        /*009c*/ 	.byte	0x04, 0x05
        /*009e*/ 	.short	(.L_1259 - .L_1258)
.L_1258:
        /*00a0*/ 	.word	0x00000200
        /*00a4*/ 	.word	0x00000001
        /*00a8*/ 	.word	0x00000001


	//----- nvinfo : EIATTR_CRS_STACK_SIZE
	.align		4
.L_1259:
        /*00ac*/ 	.byte	0x04, 0x1e
        /*00ae*/ 	.short	(.L_1261 - .L_1260)
.L_1260:
        /*00b0*/ 	.word	0x00000000
.L_1261:


//--------------------- .nv.info._Z35group_norm_nhwc_fwd_one_pass_kernelI11Bf16IOBf16WLi256ELi64ELi512EEv26Group_norm_nhwc_fwd_params --------------------------
	.section	.nv.info._Z35group_norm_nhwc_fwd_one_pass_kernelI11Bf16IOBf16WLi256ELi64ELi512EEv26Group_norm_nhwc_fwd_params,"",@"SHT_CUDA_INFO"
	.sectionflags	@""
	.align	4


	//----- nvinfo : EIATTR_CUDA_API_VERSION
	.align		4
        /*0000*/ 	.byte	0x04, 0x37
        /*0002*/ 	.short	(.L_1263 - .L_1262)
.L_1262:
        /*0004*/ 	.word	0x00000082


	//----- nvinfo : EIATTR_SW2861232_WAR
	.align		4
.L_1263:
        /*0008*/ 	.byte	0x01, 0x35
	.zero		2


	//----- nvinfo : EIATTR_PARAM_CBANK
	.align		4
        /*000c*/ 	.byte	0x04, 0x0a
        /*000e*/ 	.short	(.L_1265 - .L_1264)
	.align		4
.L_1264:
        /*0010*/ 	.word	index@(.nv.constant0._Z35group_norm_nhwc_fwd_one_pass_kernelI11Bf16IOBf16WLi256ELi64ELi512EEv26Group_norm_nhwc_fwd_params)
        /*0014*/ 	.short	0x0160
        /*0016*/ 	.short	0x00a0


	//----- nvinfo : EIATTR_CBANK_PARAM_SIZE
	.align		4
.L_1265:
        /*0018*/ 	.byte	0x03, 0x19
        /*001a*/ 	.short	0x00a0


	//----- nvinfo : EIATTR_KPARAM_INFO
	.align		4
        /*001c*/ 	.byte	0x04, 0x17
        /*001e*/ 	.short	(.L_1267 - .L_1266)
.L_1266:
        /*0020*/ 	.word	0x00000000
        /*0024*/ 	.short	0x0000
        /*0026*/ 	.short	0x0000
        /*0028*/ 	.byte	0x00, 0xf0, 0x81, 0x02


	//----- nvinfo : EIATTR_MAXREG_COUNT
	.align		4
.L_1267:
        /*002c*/ 	.byte	0x03, 0x1b
        /*002e*/ 	.short	0x0080


	//----- nvinfo : EIATTR_NUM_BARRIERS
	.align		4
        /*0030*/ 	.byte	0x02, 0x4c
        /*0032*/ 	.byte	0x01
	.zero		1


	//----- nvinfo : EIATTR_MERCURY_ISA_VERSION
	.align		4
        /*0034*/ 	.byte	0x03, 0x5f
        /*0036*/ 	.short	0x0000


	//----- nvinfo : EIATTR_COOP_GROUP_MASK_REGIDS
	.align		4
        /*0038*/ 	.byte	0x04, 0x29
        /*003a*/ 	.short	(.L_1269 - .L_1268)


	//   ....[0]....
.L_1268:
        /*003c*/ 	.word	0xffffffff


	//   ....[1]....
        /*0040*/ 	.word	0xffffffff


	//   ....[2]....
        /*0044*/ 	.word	0xffffffff


	//   ....[3]....
        /*0048*/ 	.word	0xffffffff


	//   ....[4]....
        /*004c*/ 	.word	0xffffffff


	//   ....[5]....
        /*0050*/ 	.word	0xffffffff


	//   ....[6]....
        /*0054*/ 	.word	0xffffffff


	//   ....[7]....
        /*0058*/ 	.word	0xffffffff


	//   ....[8]....
        /*005c*/ 	.word	0xffffffff


	//   ....[9]....
        /*0060*/ 	.word	0xffffffff


	//----- nvinfo : EIATTR_COOP_GROUP_INSTR_OFFSETS
	.align		4
.L_1269:
        /*0064*/ 	.byte	0x04, 0x28
        /*0066*/ 	.short	(.L_1271 - .L_1270)


	//   ....[0]....
.L_1270:
        /*0068*/ 	.word	0x00001a50


	//   ....[1]....
        /*006c*/ 	.word	0x00001a60


	//   ....[2]....
        /*0070*/ 	.word	0x00001a90


	//   ....[3]....
        /*0074*/ 	.word	0x00001aa0


	//   ....[4]....
        /*0078*/ 	.word	0x00001ae0


	//   ....[5]....
        /*007c*/ 	.word	0x00001af0


	//   ....[6]....
        /*0080*/ 	.word	0x00001b30


	//   ....[7]....
        /*0084*/ 	.word	0x00001b40


	//   ....[8]....
        /*0088*/ 	.word	0x00001b80


	//   ....[9]....
        /*008c*/ 	.word	0x00001b90


	//----- nvinfo : EIATTR_EXIT_INSTR_OFFSETS
	.align		4
.L_1271:
        /*0090*/ 	.byte	0x04, 0x1c
        /*0092*/ 	.short	(.L_1273 - .L_1272)


	//   ....[0]....
.L_1272:
        /*0094*/ 	.word	0x00000060


	//   ....[1]....
        /*0098*/ 	.word	0x00005560


	//----- nvinfo : EIATTR_MAX_THREADS
	.align		4
.L_1273:
        /*009c*/ 	.byte	0x04, 0x05
        /*009e*/ 	.short	(.L_1275 - .L_1274)
.L_1274:
        /*00a0*/ 	.word	0x00000200
        /*00a4*/ 	.word	0x00000001
        /*00a8*/ 	.word	0x00000001


	//----- nvinfo : EIATTR_CRS_STACK_SIZE
	.align		4
.L_1275:
        /*00ac*/ 	.byte	0x04, 0x1e
        /*00ae*/ 	.short	(.L_1277 - .L_1276)
.L_1276:
        /*00b0*/ 	.word	0x00000000
.L_1277:


//--------------------- .nv.info._Z35group_norm_nhwc_fwd_one_pass_kernelI11Bf16IOBf16WLi512ELi64ELi512EEv26Group_norm_nhwc_fwd_params --------------------------
	.section	.nv.info._Z35group_norm_nhwc_fwd_one_pass_kernelI11Bf16IOBf16WLi512ELi64ELi512EEv26Group_norm_nhwc_fwd_params,"",@"SHT_CUDA_INFO"
	.sectionflags	@""
	.align	4


	//----- nvinfo : EIATTR_CUDA_API_VERSION
	.align		4
        /*0000*/ 	.byte	0x04, 0x37
        /*0002*/ 	.short	(.L_1279 - .L_1278)
.L_1278:
        /*0004*/ 	.word	0x00000082


	//----- nvinfo : EIATTR_SW2861232_WAR
	.align		4
.L_1279:
        /*0008*/ 	.byte	0x01, 0x35
	.zero		2


	//----- nvinfo : EIATTR_PARAM_CBANK
	.align		4
        /*000c*/ 	.byte	0x04, 0x0a
        /*000e*/ 	.short	(.L_1281 - .L_1280)
	.align		4
.L_1280:
        /*0010*/ 	.word	index@(.nv.constant0._Z35group_norm_nhwc_fwd_one_pass_kernelI11Bf16IOBf16WLi512ELi64ELi512EEv26Group_norm_nhwc_fwd_params)
        /*0014*/ 	.short	0x0160
        /*0016*/ 	.short	0x00a0


	//----- nvinfo : EIATTR_CBANK_PARAM_SIZE
	.align		4
.L_1281:
        /*0018*/ 	.byte	0x03, 0x19
        /*001a*/ 	.short	0x00a0


	//----- nvinfo : EIATTR_KPARAM_INFO
	.align		4
        /*001c*/ 	.byte	0x04, 0x17
        /*001e*/ 	.short	(.L_1283 - .L_1282)
.L_1282:
        /*0020*/ 	.word	0x00000000
        /*0024*/ 	.short	0x0000
        /*0026*/ 	.short	0x0000
        /*0028*/ 	.byte	0x00, 0xf0, 0x81, 0x02


	//----- nvinfo : EIATTR_MAXREG_COUNT
	.align		4
.L_1283:
        /*002c*/ 	.byte	0x03, 0x1b
        /*002e*/ 	.short	0x0080


	//----- nvinfo : EIATTR_NUM_BARRIERS
	.align		4
        /*0030*/ 	.byte	0x02, 0x4c
        /*0032*/ 	.byte	0x01
	.zero		1


	//----- nvinfo : EIATTR_ANNOTATIONS
	.align		4
        /*0034*/ 	.byte	0x04, 0x55
        /*0036*/ 	.short	(.L_1285 - .L_1284)


	//   ....[0]....
.L_1284:
        /* <DEDUP_REMOVED lines=9> */


	//----- nvinfo : EIATTR_MERCURY_ISA_VERSION
	.align		4
.L_1285:
        /*00b0*/ 	.byte	0x03, 0x5f
        /*00b2*/ 	.short	0x0000


	//----- nvinfo : EIATTR_COOP_GROUP_MASK_REGIDS
	.align		4
        /*00b4*/ 	.byte	0x04, 0x29
        /*00b6*/ 	.short	(.L_1287 - .L_1286)


	//   ....[0]....
.L_1286:
        /*00b8*/ 	.word	0xffffffff


	//   ....[1]....
        /*00bc*/ 	.word	0xffffffff


	//   ....[2]....
        /*00c0*/ 	.word	0xffffffff


	//   ....[3]....
        /*00c4*/ 	.word	0xffffffff


	//   ....[4]....
        /*00c8*/ 	.word	0xffffffff


	//   ....[5]....
        /*00cc*/ 	.word	0xffffffff


	//   ....[6]....
        /*00d0*/ 	.word	0xffffffff


	//   ....[7]....
        /*00d4*/ 	.word	0xffffffff


	//   ....[8]....
        /*00d8*/ 	.word	0xffffffff


	//   ....[9]....
        /*00dc*/ 	.word	0xffffffff


	//----- nvinfo : EIATTR_COOP_GROUP_INSTR_OFFSETS
	.align		4
.L_1287:
        /*00e0*/ 	.byte	0x04, 0x28
        /*00e2*/ 	.short	(.L_1289 - .L_1288)


	//   ....[0]....
.L_1288:
        /*00e4*/ 	.word	0x000036d0


	//   ....[1]....
        /*00e8*/ 	.word	0x000036e0


	//   ....[2]....
        /*00ec*/ 	.word	0x00003720


	//   ....[3]....
        /*00f0*/ 	.word	0x00003730


	//   ....[4]....
        /*00f4*/ 	.word	0x00003770


	//   ....[5]....
        /*00f8*/ 	.word	0x00003780


	//   ....[6]....
        /*00fc*/ 	.word	0x000037c0


	//   ....[7]....
        /*0100*/ 	.word	0x000037d0


	//   ....[8]....
        /*0104*/ 	.word	0x00003820


	//   ....[9]....
        /*0108*/ 	.word	0x00003830


	//----- nvinfo : EIATTR_EXIT_INSTR_OFFSETS
	.align		4
.L_1289:
        /*010c*/ 	.byte	0x04, 0x1c
        /*010e*/ 	.short	(.L_1291 - .L_1290)


	//   ....[0]....
.L_1290:
        /*0110*/ 	.word	0x00000080


	//   ....[1]....
        /*0114*/ 	.word	0x00009360


	//----- nvinfo : EIATTR_MAX_THREADS
	.align		4
.L_1291:
        /*0118*/ 	.byte	0x04, 0x05
        /*011a*/ 	.short	(.L_1293 - .L_1292)
.L_1292:
        /*011c*/ 	.word	0x00000200
        /*0120*/ 	.word	0x00000001
        /*0124*/ 	.word	0x00000001


	//----- nvinfo : EIATTR_CRS_STACK_SIZE
	.align		4
.L_1293:
        /*0128*/ 	.byte	0x04, 0x1e
        /*012a*/ 	.short	(.L_1295 - .L_1294)
.L_1294:
        /*012c*/ 	.word	0x00000000
.L_1295:


//--------------------- .nv.info._Z35group_norm_nhwc_fwd_one_pass_kernelI11Bf16IOFp16WLi64ELi64ELi512EEv26Group_norm_nhwc_fwd_params --------------------------
	.section	.nv.info._Z35group_norm_nhwc_fwd_one_pass_kernelI11Bf16IOFp16WLi64ELi64ELi512EEv26Group_norm_nhwc_fwd_params,"",@"SHT_CUDA_INFO"
	.sectionflags	@""
	.align	4


	//----- nvinfo : EIATTR_CUDA_API_VERSION
	.align		4
        /*0000*/ 	.byte	0x04, 0x37
        /*0002*/ 	.short	(.L_1297 - .L_1296)
.L_1296:
        /*0004*/ 	.word	0x00000082


	//----- nvinfo : EIATTR_SW2861232_WAR
	.align		4
.L_1297:
        /*0008*/ 	.byte	0x01, 0x35
	.zero		2


	//----- nvinfo : EIATTR_PARAM_CBANK
	.align		4
        /*000c*/ 	.byte	0x04, 0x0a
        /*000e*/ 	.short	(.L_1299 - .L_1298)
	.align		4
.L_1298:
        /*0010*/ 	.word	index@(.nv.constant0._Z35group_norm_nhwc_fwd_one_pass_kernelI11Bf16IOFp16WLi64ELi64ELi512EEv26Group_norm_nhwc_fwd_params)
        /*0014*/ 	.short	0x0160
        /*0016*/ 	.short	0x00a0


	//----- nvinfo : EIATTR_CBANK_PARAM_SIZE
	.align		4
.L_1299:
        /*0018*/ 	.byte	0x03, 0x19
        /*001a*/ 	.short	0x00a0


	//----- nvinfo : EIATTR_KPARAM_INFO
	.align		4
        /*001c*/ 	.byte	0x04, 0x17
        /*001e*/ 	.short	(.L_1301 - .L_1300)
.L_1300:
        /*0020*/ 	.word	0x00000000
        /*0024*/ 	.short	0x0000
        /*0026*/ 	.short	0x0000
        /*0028*/ 	.byte	0x00, 0xf0, 0x81, 0x02


	//----- nvinfo : EIATTR_MAXREG_COUNT
	.align		4
.L_1301:
        /*002c*/ 	.byte	0x03, 0x1b
        /*002e*/ 	.short	0x0080


	//----- nvinfo : EIATTR_NUM_BARRIERS
	.align		4
        /*0030*/ 	.byte	0x02, 0x4c
        /*0032*/ 	.byte	0x01
	.zero		1


	//----- nvinfo : EIATTR_MERCURY_ISA_VERSION
	.align		4
        /*0034*/ 	.byte	0x03, 0x5f
        /*0036*/ 	.short	0x0000


	//----- nvinfo : EIATTR_COOP_GROUP_MASK_REGIDS
	.align		4
        /*0038*/ 	.byte	0x04, 0x29
        /*003a*/ 	.short	(.L_1303 - .L_1302)


	//   ....[0]....
.L_1302:
        /*003c*/ 	.word	0xffffffff


	//   ....[1]....
        /*0040*/ 	.word	0xffffffff


	//   ....[2]....
        /*0044*/ 	.word	0xffffffff


	//   ....[3]....
        /*0048*/ 	.word	0xffffffff


	//   ....[4]....
        /*004c*/ 	.word	0xffffffff


	//   ....[5]....
        /*0050*/ 	.word	0xffffffff


	//   ....[6]....
        /*0054*/ 	.word	0xffffffff


	//   ....[7]....
        /*0058*/ 	.word	0xffffffff


	//   ....[8]....
        /*005c*/ 	.word	0xffffffff


	//   ....[9]....
        /*0060*/ 	.word	0xffffffff


	//----- nvinfo : EIATTR_COOP_GROUP_INSTR_OFFSETS
	.align		4
.L_1303:
        /*0064*/ 	.byte	0x04, 0x28
        /*0066*/ 	.short	(.L_1305 - .L_1304)


	//   ....[0]....
.L_1304:
        /*0068*/ 	.word	0x00000960


	//   ....[1]....
        /*006c*/ 	.word	0x00000970


	//   ....[2]....
        /*0070*/ 	.word	0x000009a0


	//   ....[3]....
        /*0074*/ 	.word	0x000009b0


	//   ....[4]....
        /*0078*/ 	.word	0x000009f0


	//   ....[5]....
        /*007c*/ 	.word	0x00000a00


	//   ....[6]....
        /*0080*/ 	.word	0x00000a40


	//   ....[7]....
        /*0084*/ 	.word	0x00000a50


	//   ....[8]....
        /*0088*/ 	.word	0x00000a90


	//   ....[9]....
        /*008c*/ 	.word	0x00000aa0


	//----- nvinfo : EIATTR_EXIT_INSTR_OFFSETS
	.align		4
.L_1305:
        /*0090*/ 	.byte	0x04, 0x1c
        /*0092*/ 	.short	(.L_1307 - .L_1306)


	//   ....[0]....
.L_1306:
        /*0094*/ 	.word	0x00000060


	//   ....[1]....
        /*0098*/ 	.word	0x00002aa0


	//----- nvinfo : EIATTR_MAX_THREADS
	.align		4
.L_1307:
        /*009c*/ 	.byte	0x04, 0x05
        /*009e*/ 	.short	(.L_1309 - .L_1308)
.L_1308:
        /*00a0*/ 	.word	0x00000200
        /*00a4*/ 	.word	0x00000001
        /*00a8*/ 	.word	0x00000001


	//----- nvinfo : EIATTR_CRS_STACK_SIZE
	.align		4
.L_1309:
        /*00ac*/ 	.byte	0x04, 0x1e
        /*00ae*/ 	.short	(.L_1311 - .L_1310)
.L_1310:
        /*00b0*/ 	.word	0x00000000
.L_1311:


//--------------------- .nv.info._Z35group_norm_nhwc_fwd_one_pass_kernelI11Bf16IOFp16WLi128ELi64ELi512EEv26Group_norm_nhwc_fwd_params --------------------------
	.section	.nv.info._Z35group_norm_nhwc_fwd_one_pass_kernelI11Bf16IOFp16WLi128ELi64ELi512EEv26Group_norm_nhwc_fwd_params,"",@"SHT_CUDA_INFO"
	.sectionflags	@""
	.align	4


	//----- nvinfo : EIATTR_CUDA_API_VERSION
	.align		4
        /*0000*/ 	.byte	0x04, 0x37
        /*0002*/ 	.short	(.L_1313 - .L_1312)
.L_1312:
        /*0004*/ 	.word	0x00000082


	//----- nvinfo : EIATTR_SW2861232_WAR
	.align		4
.L_1313:
        /*0008*/ 	.byte	0x01, 0x35
	.zero		2


	//----- nvinfo : EIATTR_PARAM_CBANK
	.align		4
        /*000c*/ 	.byte	0x04, 0x0a
        /*000e*/ 	.short	(.L_1315 - .L_1314)
	.align		4
.L_1314:
        /*0010*/ 	.word	index@(.nv.constant0._Z35group_norm_nhwc_fwd_one_pass_kernelI11Bf16IOFp16WLi128ELi64ELi512EEv26Group_norm_nhwc_fwd_params)
        /*0014*/ 	.short	0x0160
        /*0016*/ 	.short	0x00a0


	//----- nvinfo : EIATTR_CBANK_PARAM_SIZE
	.align		4
.L_1315:
        /*0018*/ 	.byte	0x03, 0x19
        /*001a*/ 	.short	0x00a0


	//----- nvinfo : EIATTR_KPARAM_INFO
	.align		4
        /*001c*/ 	.byte	0x04, 0x17
        /*001e*/ 	.short	(.L_1317 - .L_1316)
.L_1316:
        /*0020*/ 	.word	0x00000000
        /*0024*/ 	.short	0x0000
        /*0026*/ 	.short	0x0000
        /*0028*/ 	.byte	0x00, 0xf0, 0x81, 0x02


	//----- nvinfo : EIATTR_MAXREG_COUNT
	.align		4
.L_1317:
        /*002c*/ 	.byte	0x03, 0x1b
        /*002e*/ 	.short	0x0080


	//----- nvinfo : EIATTR_NUM_BARRIERS
	.align		4
        /*0030*/ 	.byte	0x02, 0x4c
        /*0032*/ 	.byte	0x01
	.zero		1


	//----- nvinfo : EIATTR_MERCURY_ISA_VERSION
	.align		4
        /*0034*/ 	.byte	0x03, 0x5f
        /*0036*/ 	.short	0x0000


	//----- nvinfo : EIATTR_COOP_GROUP_MASK_REGIDS
	.align		4
        /*0038*/ 	.byte	0x04, 0x29
        /*003a*/ 	.short	(.L_1319 - .L_1318)


	//   ....[0]....
.L_1318:
        /*003c*/ 	.word	0xffffffff


	//   ....[1]....
        /*0040*/ 	.word	0xffffffff


	//   ....[2]....
        /*0044*/ 	.word	0xffffffff


	//   ....[3]....
        /*0048*/ 	.word	0xffffffff


	//   ....[4]....
        /*004c*/ 	.word	0xffffffff


	//   ....[5]....
        /*0050*/ 	.word	0xffffffff


	//   ....[6]....
        /*0054*/ 	.word	0xffffffff


	//   ....[7]....
        /*0058*/ 	.word	0xffffffff


	//   ....[8]....
        /*005c*/ 	.word	0xffffffff


	//   ....[9]....
        /*0060*/ 	.word	0xffffffff


	//----- nvinfo : EIATTR_COOP_GROUP_INSTR_OFFSETS
	.align		4
.L_1319:
        /*0064*/ 	.byte	0x04, 0x28
        /*0066*/ 	.short	(.L_1321 - .L_1320)


	//   ....[0]....
.L_1320:
        /*0068*/ 	.word	0x00000e80


	//   ....[1]....
        /*006c*/ 	.word	0x00000e90


	//   ....[2]....
        /*0070*/ 	.word	0x00000ec0


	//   ....[3]....
        /*0074*/ 	.word	0x00000ed0


	//   ....[4]....
        /*0078*/ 	.word	0x00000f10


	//   ....[5]....
        /*007c*/ 	.word	0x00000f20


	//   ....[6]....
        /*0080*/ 	.word	0x00000f60


	//   ....[7]....
        /*0084*/ 	.word	0x00000f70


	//   ....[8]....
        /*0088*/ 	.word	0x00000fb0


	//   ....[9]....
        /*008c*/ 	.word	0x00000fc0


	//----- nvinfo : EIATTR_EXIT_INSTR_OFFSETS
	.align		4
.L_1321:
        /*0090*/ 	.byte	0x04, 0x1c
        /*0092*/ 	.short	(.L_1323 - .L_1322)


	//   ....[0]....
.L_1322:
        /*0094*/ 	.word	0x00000070


	//   ....[1]....
        /*0098*/ 	.word	0x00003990


	//----- nvinfo : EIATTR_MAX_THREADS
	.align		4
.L_1323:
        /*009c*/ 	.byte	0x04, 0x05
        /*009e*/ 	.short	(.L_1325 - .L_1324)
.L_1324:
        /*00a0*/ 	.word	0x00000200
        /*00a4*/ 	.word	0x00000001
        /*00a8*/ 	.word	0x00000001


	//----- nvinfo : EIATTR_CRS_STACK_SIZE
	.align		4
.L_1325:
        /*00ac*/ 	.byte	0x04, 0x1e
        /*00ae*/ 	.short	(.L_1327 - .L_1326)
.L_1326:
        /*00b0*/ 	.word	0x00000000
.L_1327:


//--------------------- .nv.info._Z35group_norm_nhwc_fwd_one_pass_kernelI11Bf16IOFp16WLi256ELi64ELi512EEv26Group_norm_nhwc_fwd_params --------------------------
	.section	.nv.info._Z35group_norm_nhwc_fwd_one_pass_kernelI11Bf16IOFp16WLi256ELi64ELi512EEv26Group_norm_nhwc_fwd_params,"",@"SHT_CUDA_INFO"
	.sectionflags	@""
	.align	4


	//----- nvinfo : EIATTR_CUDA_API_VERSION
	.align		4
        /*0000*/ 	.byte	0x04, 0x37
        /*0002*/ 	.short	(.L_1329 - .L_1328)
.L_1328:
        /*0004*/ 	.word	0x00000082


	//----- nvinfo : EIATTR_SW2861232_WAR
	.align		4
.L_1329:
        /*0008*/ 	.byte	0x01, 0x35
	.zero		2


	//----- nvinfo : EIATTR_PARAM_CBANK
	.align		4
        /*000c*/ 	.byte	0x04, 0x0a
        /*000e*/ 	.short	(.L_1331 - .L_1330)
	.align		4
.L_1330:
        /*0010*/ 	.word	index@(.nv.constant0._Z35group_norm_nhwc_fwd_one_pass_kernelI11Bf16IOFp16WLi256ELi64ELi512EEv26Group_norm_nhwc_fwd_params)
        /*0014*/ 	.short	0x0160
        /*0016*/ 	.short	0x00a0


	//----- nvinfo : EIATTR_CBANK_PARAM_SIZE
	.align		4
.L_1331:
        /*0018*/ 	.byte	0x03, 0x19
        /*001a*/ 	.short	0x00a0


	//----- nvinfo : EIATTR_KPARAM_INFO
	.align		4
        /*001c*/ 	.byte	0x04, 0x17
        /*001e*/ 	.short	(.L_1333 - .L_1332)
.L_1332:
        /*0020*/ 	.word	0x00000000
        /*0024*/ 	.short	0x0000
        /*0026*/ 	.short	0x0000
        /*0028*/ 	.byte	0x00, 0xf0, 0x81, 0x02


	//----- nvinfo : EIATTR_MAXREG_COUNT
	.align		4
.L_1333:
        /*002c*/ 	.byte	0x03, 0x1b
        /*002e*/ 	.short	0x0080


	//----- nvinfo : EIATTR_NUM_BARRIERS
	.align		4
        /*0030*/ 	.byte	0x02, 0x4c
        /*0032*/ 	.byte	0x01
	.zero		1


	//----- nvinfo : EIATTR_MERCURY_ISA_VERSION
	.align		4
        /*0034*/ 	.byte	0x03, 0x5f
        /*0036*/ 	.short	0x0000


	//----- nvinfo : EIATTR_COOP_GROUP_MASK_REGIDS
	.align		4
        /*0038*/ 	.byte	0x04, 0x29
        /*003a*/ 	.short	(.L_1335 - .L_1334)


	//   ....[0]....
.L_1334:
        /*003c*/ 	.word	0xffffffff


	//   ....[1]....
        /*0040*/ 	.word	0xffffffff


	//   ....[2]....
        /*0044*/ 	.word	0xffffffff


	//   ....[3]....
        /*0048*/ 	.word	0xffffffff


	//   ....[4]....
        /*004c*/ 	.word	0xffffffff


	//   ....[5]....
        /*0050*/ 	.word	0xffffffff


	//   ....[6]....
        /*0054*/ 	.word	0xffffffff


	//   ....[7]....
        /*0058*/ 	.word	0xffffffff


	//   ....[8]....
        /*005c*/ 	.word	0xffffffff


	//   ....[9]....
        /*0060*/ 	.word	0xffffffff


	//----- nvinfo : EIATTR_COOP_GROUP_INSTR_OFFSETS
	.align		4
.L_1335:
        /*0064*/ 	.byte	0x04, 0x28
        /*0066*/ 	.short	(.L_1337 - .L_1336)


	//   ....[0]....
.L_1336:
        /*0068*/ 	.word	0x00001a50


	//   ....[1]....
        /*006c*/ 	.word	0x00001a60


	//   ....[2]....
        /*0070*/ 	.word	0x00001a90


	//   ....[3]....
        /*0074*/ 	.word	0x00001aa0


	//   ....[4]....
        /*0078*/ 	.word	0x00001ae0


	//   ....[5]....
        /*007c*/ 	.word	0x00001af0


	//   ....[6]....
        /*0080*/ 	.word	0x00001b30


	//   ....[7]....
        /*0084*/ 	.word	0x00001b40


	//   ....[8]....
        /*0088*/ 	.word	0x00001b80


	//   ....[9]....
        /*008c*/ 	.word	0x00001b90


	//----- nvinfo : EIATTR_EXIT_INSTR_OFFSETS
	.align		4
.L_1337:
        /*0090*/ 	.byte	0x04, 0x1c
        /*0092*/ 	.short	(.L_1339 - .L_1338)


	//   ....[0]....
.L_1338:
        /*0094*/ 	.word	0x00000060


	//   ....[1]....
        /*0098*/ 	.word	0x00005560


	//----- nvinfo : EIATTR_MAX_THREADS
	.align		4
.L_1339:
        /*009c*/ 	.byte	0x04, 0x05
        /*009e*/ 	.short	(.L_1341 - .L_1340)
.L_1340:
        /*00a0*/ 	.word	0x00000200
        /*00a4*/ 	.word	0x00000001
        /*00a8*/ 	.word	0x00000001


	//----- nvinfo : EIATTR_CRS_STACK_SIZE
	.align		4
.L_1341:
        /*00ac*/ 	.byte	0x04, 0x1e
        /*00ae*/ 	.short	(.L_1343 - .L_1342)
.L_1342:
        /*00b0*/ 	.word	0x00000000
.L_1343:


//--------------------- .nv.info._Z35group_norm_nhwc_fwd_one_pass_kernelI11Bf16IOFp16WLi512ELi64ELi512EEv26Group_norm_nhwc_fwd_params --------------------------
	.section	.nv.info._Z35group_norm_nhwc_fwd_one_pass_kernelI11Bf16IOFp16WLi512ELi64ELi512EEv26Group_norm_nhwc_fwd_params,"",@"SHT_CUDA_INFO"
	.sectionflags	@""
	.align	4


	//----- nvinfo : EIATTR_CUDA_API_VERSION
	.align		4
        /*0000*/ 	.byte	0x04, 0x37
        /*0002*/ 	.short	(.L_1345 - .L_1344)
.L_1344:
        /*0004*/ 	.word	0x00000082


	//----- nvinfo : EIATTR_SW2861232_WAR
	.align		4
.L_1345:
        /*0008*/ 	.byte	0x01, 0x35
	.zero		2


	//----- nvinfo : EIATTR_PARAM_CBANK
	.align		4
        /*000c*/ 	.byte	0x04, 0x0a
        /*000e*/ 	.short	(.L_1347 - .L_1346)
	.align		4
.L_1346:
        /*0010*/ 	.word	index@(.nv.constant0._Z35group_norm_nhwc_fwd_one_pass_kernelI11Bf16IOFp16WLi512ELi64ELi512EEv26Group_norm_nhwc_fwd_params)
        /*0014*/ 	.short	0x0160
        /*0016*/ 	.short	0x00a0


	//----- nvinfo : EIATTR_CBANK_PARAM_SIZE
	.align		4
.L_1347:
        /*0018*/ 	.byte	0x03, 0x19
        /*001a*/ 	.short	0x00a0


	//----- nvinfo : EIATTR_KPARAM_INFO
	.align		4
        /*001c*/ 	.byte	0x04, 0x17
        /*001e*/ 	.short	(.L_1349 - .L_1348)
.L_1348:
        /*0020*/ 	.word	0x00000000
        /*0024*/ 	.short	0x0000
        /*0026*/ 	.short	0x0000
        /*0028*/ 	.byte	0x00, 0xf0, 0x81, 0x02


	//----- nvinfo : EIATTR_MAXREG_COUNT
	.align		4
.L_1349:
        /*002c*/ 	.byte	0x03, 0x1b
        /*002e*/ 	.short	0x0080


	//----- nvinfo : EIATTR_NUM_BARRIERS
	.align		4
        /*0030*/ 	.byte	0x02, 0x4c
        /*0032*/ 	.byte	0x01
	.zero		1


	//----- nvinfo : EIATTR_ANNOTATIONS
	.align		4
        /*0034*/ 	.byte	0x04, 0x55
        /*0036*/ 	.short	(.L_1351 - .L_1350)


	//   ....[0]....
.L_1350:
        /* <DEDUP_REMOVED lines=9> */


	//----- nvinfo : EIATTR_MERCURY_ISA_VERSION
	.align		4
.L_1351:
        /*00b0*/ 	.byte	0x03, 0x5f
        /*00b2*/ 	.short	0x0000


	//----- nvinfo : EIATTR_COOP_GROUP_MASK_REGIDS
	.align		4
        /*00b4*/ 	.byte	0x04, 0x29
        /*00b6*/ 	.short	(.L_1353 - .L_1352)


	//   ....[0]....
.L_1352:
        /*00b8*/ 	.word	0xffffffff


	//   ....[1]....
        /*00bc*/ 	.word	0xffffffff


	//   ....[2]....
        /*00c0*/ 	.word	0xffffffff


	//   ....[3]....
        /*00c4*/ 	.word	0xffffffff


	//   ....[4]....
        /*00c8*/ 	.word	0xffffffff


	//   ....[5]....
        /*00cc*/ 	.word	0xffffffff


	//   ....[6]....
        /*00d0*/ 	.word	0xffffffff


	//   ....[7]....
        /*00d4*/ 	.word	0xffffffff


	//   ....[8]....
        /*00d8*/ 	.word	0xffffffff


	//   ....[9]....
        /*00dc*/ 	.word	0xffffffff


	//----- nvinfo : EIATTR_COOP_GROUP_INSTR_OFFSETS
	.align		4
.L_1353:
        /*00e0*/ 	.byte	0x04, 0x28
        /*00e2*/ 	.short	(.L_1355 - .L_1354)


	//   ....[0]....
.L_1354:
        /*00e4*/ 	.word	0x000036d0


	//   ....[1]....
        /*00e8*/ 	.word	0x000036e0


	//   ....[2]....
        /*00ec*/ 	.word	0x00003720


	//   ....[3]....
        /*00f0*/ 	.word	0x00003730


	//   ....[4]....
        /*00f4*/ 	.word	0x00003770


	//   ....[5]....
        /*00f8*/ 	.word	0x00003780


	//   ....[6]....
        /*00fc*/ 	.word	0x000037c0


	//   ....[7]....
        /*0100*/ 	.word	0x000037d0


	//   ....[8]....
        /*0104*/ 	.word	0x00003820


	//   ....[9]....
        /*0108*/ 	.word	0x00003830


	//----- nvinfo : EIATTR_EXIT_INSTR_OFFSETS
	.align		4
.L_1355:
        /*010c*/ 	.byte	0x04, 0x1c
        /*010e*/ 	.short	(.L_1357 - .L_1356)


	//   ....[0]....
.L_1356:
        /*0110*/ 	.word	0x00000080


	//   ....[1]....
        /*0114*/ 	.word	0x00009360


	//----- nvinfo : EIATTR_MAX_THREADS
	.align		4
.L_1357:
        /*0118*/ 	.byte	0x04, 0x05
        /*011a*/ 	.short	(.L_1359 - .L_1358)
.L_1358:
        /*011c*/ 	.word	0x00000200
        /*0120*/ 	.word	0x00000001
        /*0124*/ 	.word	0x00000001


	//----- nvinfo : EIATTR_CRS_STACK_SIZE
	.align		4
.L_1359:
        /*0128*/ 	.byte	0x04, 0x1e
        /*012a*/ 	.short	(.L_1361 - .L_1360)
.L_1360:
        /*012c*/ 	.word	0x00000000
.L_1361:


//--------------------- .nv.info._Z35group_norm_nhwc_fwd_one_pass_kernelI11Fp16IOFp32WLi64ELi64ELi512EEv26Group_norm_nhwc_fwd_params --------------------------
	.section	.nv.info._Z35group_norm_nhwc_fwd_one_pass_kernelI11Fp16IOFp32WLi64ELi64ELi512EEv26Group_norm_nhwc_fwd_params,"",@"SHT_CUDA_INFO"
	.sectionflags	@""
	.align	4


	//----- nvinfo : EIATTR_CUDA_API_VERSION
	.align		4
        /*0000*/ 	.byte	0x04, 0x37
        /*0002*/ 	.short	(.L_1363 - .L_1362)
.L_1362:
        /*0004*/ 	.word	0x00000082


	//----- nvinfo : EIATTR_SW2861232_WAR
	.align		4
.L_1363:
        /*0008*/ 	.byte	0x01, 0x35
	.zero		2


	//----- nvinfo : EIATTR_PARAM_CBANK
	.align		4
        /*000c*/ 	.byte	0x04, 0x0a
        /*000e*/ 	.short	(.L_1365 - .L_1364)
	.align		4
.L_1364:
        /*0010*/ 	.word	index@(.nv.constant0._Z35group_norm_nhwc_fwd_one_pass_kernelI11Fp16IOFp32WLi64ELi64ELi512EEv26Group_norm_nhwc_fwd_params)
        /*0014*/ 	.short	0x0160
        /*0016*/ 	.short	0x00a0


	//----- nvinfo : EIATTR_CBANK_PARAM_SIZE
	.align		4
.L_1365:
        /*0018*/ 	.byte	0x03, 0x19
        /*001a*/ 	.short	0x00a0


	//----- nvinfo : EIATTR_KPARAM_INFO
	.align		4
        /*001c*/ 	.byte	0x04, 0x17
        /*001e*/ 	.short	(.L_1367 - .L_1366)
.L_1366:
        /*0020*/ 	.word	0x00000000
        /*0024*/ 	.short	0x0000
        /*0026*/ 	.short	0x0000
        /*0028*/ 	.byte	0x00, 0xf0, 0x81, 0x02


	//----- nvinfo : EIATTR_MAXREG_COUNT
	.align		4
.L_1367:
        /*002c*/ 	.byte	0x03, 0x1b
        /*002e*/ 	.short	0x0080


	//----- nvinfo : EIATTR_NUM_BARRIERS
	.align		4
        /*0030*/ 	.byte	0x02, 0x4c
        /*0032*/ 	.byte	0x01
	.zero		1


	//----- nvinfo : EIATTR_MERCURY_ISA_VERSION
	.align		4
        /*0034*/ 	.byte	0x03, 0x5f
        /*0036*/ 	.short	0x0000


	//----- nvinfo : EIATTR_COOP_GROUP_MASK_REGIDS
	.align		4
        /*0038*/ 	.byte	0x04, 0x29
        /*003a*/ 	.short	(.L_1369 - .L_1368)


	//   ....[0]....
.L_1368:
        /*003c*/ 	.word	0xffffffff


	//   ....[1]....
        /*0040*/ 	.word	0xffffffff


	//   ....[2]....
        /*0044*/ 	.word	0xffffffff


	//   ....[3]....
        /*0048*/ 	.word	0xffffffff


	//   ....[4]....
        /*004c*/ 	.word	0xffffffff


	//   ....[5]....
        /*0050*/ 	.word	0xffffffff


	//   ....[6]....
        /*0054*/ 	.word	0xffffffff


	//   ....[7]....
        /*0058*/ 	.word	0xffffffff


	//   ....[8]....
        /*005c*/ 	.word	0xffffffff


	//   ....[9]....
        /*0060*/ 	.word	0xffffffff


	//----- nvinfo : EIATTR_COOP_GROUP_INSTR_OFFSETS
	.align		4
.L_1369:
        /*0064*/ 	.byte	0x04, 0x28
        /*0066*/ 	.short	(.L_1371 - .L_1370)


	//   ....[0]....
.L_1370:
        /*0068*/ 	.word	0x00000960


	//   ....[1]....
        /*006c*/ 	.word	0x00000970


	//   ....[2]....
        /*0070*/ 	.word	0x000009a0


	//   ....[3]....
        /*0074*/ 	.word	0x000009b0


	//   ....[4]....
        /*0078*/ 	.word	0x000009f0


	//   ....[5]....
        /*007c*/ 	.word	0x00000a00


	//   ....[6]....
        /*0080*/ 	.word	0x00000a40


	//   ....[7]....
        /*0084*/ 	.word	0x00000a50


	//   ....[8]....
        /*0088*/ 	.word	0x00000a90


	//   ....[9]....
        /*008c*/ 	.word	0x00000aa0


	//----- nvinfo : EIATTR_EXIT_INSTR_OFFSETS
	.align		4
.L_1371:
        /*0090*/ 	.byte	0x04, 0x1c
        /*0092*/ 	.short	(.L_1373 - .L_1372)


	//   ....[0]....
.L_1372:
        /*0094*/ 	.word	0x00000060


	//   ....[1]....
        /*0098*/ 	.word	0x00002a40


	//----- nvinfo : EIATTR_MAX_THREADS
	.align		4
.L_1373:
        /*009c*/ 	.byte	0x04, 0x05
        /*009e*/ 	.short	(.L_1375 - .L_1374)
.L_1374:
        /*00a0*/ 	.word	0x00000200
        /*00a4*/ 	.word	0x00000001
        /*00a8*/ 	.word	0x00000001


	//----- nvinfo : EIATTR_CRS_STACK_SIZE
	.align		4
.L_1375:
        /*00ac*/ 	.byte	0x04, 0x1e
        /*00ae*/ 	.short	(.L_1377 - .L_1376)
.L_1376:
        /*00b0*/ 	.word	0x00000000
.L_1377:


//--------------------- .nv.info._Z35group_norm_nhwc_fwd_one_pass_kernelI11Fp16IOFp32WLi128ELi64ELi512EEv26Group_norm_nhwc_fwd_params --------------------------
	.section	.nv.info._Z35group_norm_nhwc_fwd_one_pass_kernelI11Fp16IOFp32WLi128ELi64ELi512EEv26Group_norm_nhwc_fwd_params,"",@"SHT_CUDA_INFO"
	.sectionflags	@""
	.align	4


	//----- nvinfo : EIATTR_CUDA_API_VERSION
	.align		4
        /*0000*/ 	.byte	0x04, 0x37
        /*0002*/ 	.short	(.L_1379 - .L_1378)
.L_1378:
        /*0004*/ 	.word	0x00000082


	//----- nvinfo : EIATTR_SW2861232_WAR
	.align		4
.L_1379:
        /*0008*/ 	.byte	0x01, 0x35
	.zero		2


	//----- nvinfo : EIATTR_PARAM_CBANK
	.align		4
        /*000c*/ 	.byte	0x04, 0x0a
        /*000e*/ 	.short	(.L_1381 - .L_1380)
	.align		4
.L_1380:
        /*0010*/ 	.word	index@(.nv.constant0._Z35group_norm_nhwc_fwd_one_pass_kernelI11Fp16IOFp32WLi128ELi64ELi512EEv26Group_norm_nhwc_fwd_params)
        /*0014*/ 	.short	0x0160
        /*0016*/ 	.short	0x00a0


	//----- nvinfo : EIATTR_CBANK_PARAM_SIZE
	.align		4
.L_1381:
        /*0018*/ 	.byte	0x03, 0x19
        /*001a*/ 	.short	0x00a0


	//----- nvinfo : EIATTR_KPARAM_INFO
	.align		4
        /*001c*/ 	.byte	0x04, 0x17
        /*001e*/ 	.short	(.L_1383 - .L_1382)
.L_1382:
        /*0020*/ 	.word	0x00000000
        /*0024*/ 	.short	0x0000
        /*0026*/ 	.short	0x0000
        /*0028*/ 	.byte	0x00, 0xf0, 0x81, 0x02


	//----- nvinfo : EIATTR_MAXREG_COUNT
	.align		4
.L_1383:
        /*002c*/ 	.byte	0x03, 0x1b
        /*002e*/ 	.short	0x0080


	//----- nvinfo : EIATTR_NUM_BARRIERS
	.align		4
        /*0030*/ 	.byte	0x02, 0x4c
        /*0032*/ 	.byte	0x01
	.zero		1


	//----- nvinfo : EIATTR_MERCURY_ISA_VERSION
	.align		4
        /*0034*/ 	.byte	0x03, 0x5f
        /*0036*/ 	.short	0x0000


	//----- nvinfo : EIATTR_COOP_GROUP_MASK_REGIDS
	.align		4
        /*0038*/ 	.byte	0x04, 0x29
        /*003a*/ 	.short	(.L_1385 - .L_1384)


	//   ....[0]....
.L_1384:
        /*003c*/ 	.word	0xffffffff


	//   ....[1]....
        /*0040*/ 	.word	0xffffffff


	//   ....[2]....
        /*0044*/ 	.word	0xffffffff


	//   ....[3]....
        /*0048*/ 	.word	0xffffffff


	//   ....[4]....
        /*004c*/ 	.word	0xffffffff


	//   ....[5]....
        /*0050*/ 	.word	0xffffffff


	//   ....[6]....
        /*0054*/ 	.word	0xffffffff


	//   ....[7]....
        /*0058*/ 	.word	0xffffffff


	//   ....[8]....
        /*005c*/ 	.word	0xffffffff


	//   ....[9]....
        /*0060*/ 	.word	0xffffffff


	//----- nvinfo : EIATTR_COOP_GROUP_INSTR_OFFSETS
	.align		4
.L_1385:
        /*0064*/ 	.byte	0x04, 0x28
        /*0066*/ 	.short	(.L_1387 - .L_1386)


	//   ....[0]....
.L_1386:
        /*0068*/ 	.word	0x00000df0


	//   ....[1]....
        /*006c*/ 	.word	0x00000e00


	//   ....[2]....
        /*0070*/ 	.word	0x00000e30


	//   ....[3]....
        /*0074*/ 	.word	0x00000e40


	//   ....[4]....
        /*0078*/ 	.word	0x00000e80


	//   ....[5]....
        /*007c*/ 	.word	0x00000e90


	//   ....[6]....
        /*0080*/ 	.word	0x00000ed0


	//   ....[7]....
        /*0084*/ 	.word	0x00000ee0


	//   ....[8]....
        /*0088*/ 	.word	0x00000f20


	//   ....[9]....
        /*008c*/ 	.word	0x00000f30


	//----- nvinfo : EIATTR_EXIT_INSTR_OFFSETS
	.align		4
.L_1387:
        /*0090*/ 	.byte	0x04, 0x1c
        /*0092*/ 	.short	(.L_1389 - .L_1388)


	//   ....[0]....
.L_1388:
        /*0094*/ 	.word	0x00000070


	//   ....[1]....
        /*0098*/ 	.word	0x000036f0


	//----- nvinfo : EIATTR_MAX_THREADS
	.align		4
.L_1389:
        /*009c*/ 	.byte	0x04, 0x05
        /*009e*/ 	.short	(.L_1391 - .L_1390)
.L_1390:
        /*00a0*/ 	.word	0x00000200
        /*00a4*/ 	.word	0x00000001
        /*00a8*/ 	.word	0x00000001


	//----- nvinfo : EIATTR_CRS_STACK_SIZE
	.align		4
.L_1391:
        /*00ac*/ 	.byte	0x04, 0x1e
        /*00ae*/ 	.short	(.L_1393 - .L_1392)
.L_1392:
        /*00b0*/ 	.word	0x00000000
.L_1393:


//--------------------- .nv.info._Z35group_norm_nhwc_fwd_one_pass_kernelI11Fp16IOFp32WLi256ELi64ELi512EEv26Group_norm_nhwc_fwd_params --------------------------
	.section	.nv.info._Z35group_norm_nhwc_fwd_one_pass_kernelI11Fp16IOFp32WLi256ELi64ELi512EEv26Group_norm_nhwc_fwd_params,"",@"SHT_CUDA_INFO"
	.sectionflags	@""
	.align	4


	//----- nvinfo : EIATTR_CUDA_API_VERSION
	.align		4
        /*0000*/ 	.byte	0x04, 0x37
        /*0002*/ 	.short	(.L_1395 - .L_1394)
.L_1394:
        /*0004*/ 	.word	0x00000082


	//----- nvinfo : EIATTR_SW2861232_WAR
	.align		4
.L_1395:
        /*0008*/ 	.byte	0x01, 0x35
	.zero		2


	//----- nvinfo : EIATTR_PARAM_CBANK
	.align		4
        /*000c*/ 	.byte	0x04, 0x0a
        /*000e*/ 	.short	(.L_1397 - .L_1396)
	.align		4
.L_1396:
        /*0010*/ 	.word	index@(.nv.constant0._Z35group_norm_nhwc_fwd_one_pass_kernelI11Fp16IOFp32WLi256ELi64ELi512EEv26Group_norm_nhwc_fwd_params)
        /*0014*/ 	.short	0x0160
        /*0016*/ 	.short	0x00a0


	//----- nvinfo : EIATTR_CBANK_PARAM_SIZE
	.align		4
.L_1397:
        /*0018*/ 	.byte	0x03, 0x19
        /*001a*/ 	.short	0x00a0


	//----- nvinfo : EIATTR_KPARAM_INFO
	.align		4
        /*001c*/ 	.byte	0x04, 0x17
        /*001e*/ 	.short	(.L_1399 - .L_1398)
.L_1398:
        /*0020*/ 	.word	0x00000000
        /*0024*/ 	.short	0x0000
        /*0026*/ 	.short	0x0000
        /*0028*/ 	.byte	0x00, 0xf0, 0x81, 0x02


	//----- nvinfo : EIATTR_MAXREG_COUNT
	.align		4
.L_1399:
        /*002c*/ 	.byte	0x03, 0x1b
        /*002e*/ 	.short	0x0080


	//----- nvinfo : EIATTR_NUM_BARRIERS
	.align		4
        /*0030*/ 	.byte	0x02, 0x4c
        /*0032*/ 	.byte	0x01
	.zero		1


	//----- nvinfo : EIATTR_MERCURY_ISA_VERSION
	.align		4
        /*0034*/ 	.byte	0x03, 0x5f
        /*0036*/ 	.short	0x0000


	//----- nvinfo : EIATTR_COOP_GROUP_MASK_REGIDS
	.align		4
        /*0038*/ 	.byte	0x04, 0x29
        /*003a*/ 	.short	(.L_1401 - .L_1400)


	//   ....[0]....
.L_1400:
        /*003c*/ 	.word	0xffffffff


	//   ....[1]....
        /*0040*/ 	.word	0xffffffff


	//   ....[2]....
        /*0044*/ 	.word	0xffffffff


	//   ....[3]....
        /*0048*/ 	.word	0xffffffff


	//   ....[4]....
        /*004c*/ 	.word	0xffffffff


	//   ....[5]....
        /*0050*/ 	.word	0xffffffff


	//   ....[6]....
        /*0054*/ 	.word	0xffffffff


	//   ....[7]....
        /*0058*/ 	.word	0xffffffff


	//   ....[8]....
        /*005c*/ 	.word	0xffffffff


	//   ....[9]....
        /*0060*/ 	.word	0xffffffff


	//----- nvinfo : EIATTR_COOP_GROUP_INSTR_OFFSETS
	.align		4
.L_1401:
        /*0064*/ 	.byte	0x04, 0x28
        /*0066*/ 	.short	(.L_1403 - .L_1402)


	//   ....[0]....
.L_1402:
        /*0068*/ 	.word	0x00001a50


	//   ....[1]....
        /*006c*/ 	.word	0x00001a60


	//   ....[2]....
        /*0070*/ 	.word	0x00001a90


	//   ....[3]....
        /*0074*/ 	.word	0x00001aa0


	//   ....[4]....
        /*0078*/ 	.word	0x00001ae0


	//   ....[5]....
        /*007c*/ 	.word	0x00001af0


	//   ....[6]....
        /*0080*/ 	.word	0x00001b30


	//   ....[7]....
        /*0084*/ 	.word	0x00001b40


	//   ....[8]....
        /*0088*/ 	.word	0x00001b80


	//   ....[9]....
        /*008c*/ 	.word	0x00001b90


	//----- nvinfo : EIATTR_EXIT_INSTR_OFFSETS
	.align		4
.L_1403:
        /*0090*/ 	.byte	0x04, 0x1c
        /*0092*/ 	.short	(.L_1405 - .L_1404)


	//   ....[0]....
.L_1404:
        /*0094*/ 	.word	0x00000060


	//   ....[1]....
        /*0098*/ 	.word	0x00005500


	//----- nvinfo : EIATTR_MAX_THREADS
	.align		4
.L_1405:
        /*009c*/ 	.byte	0x04, 0x05
        /*009e*/ 	.short	(.L_1407 - .L_1406)
.L_1406:
        /*00a0*/ 	.word	0x00000200
        /*00a4*/ 	.word	0x00000001
        /*00a8*/ 	.word	0x00000001


	//----- nvinfo : EIATTR_CRS_STACK_SIZE
	.align		4
.L_1407:
        /*00ac*/ 	.byte	0x04, 0x1e
        /*00ae*/ 	.short	(.L_1409 - .L_1408)
.L_1408:
        /*00b0*/ 	.word	0x00000000
.L_1409:


//--------------------- .nv.info._Z35group_norm_nhwc_fwd_one_pass_kernelI11Fp16IOFp32WLi512ELi64ELi512EEv26Group_norm_nhwc_fwd_params --------------------------
	.section	.nv.info._Z35group_norm_nhwc_fwd_one_pass_kernelI11Fp16IOFp32WLi512ELi64ELi512EEv26Group_norm_nhwc_fwd_params,"",@"SHT_CUDA_INFO"
	.sectionflags	@""
	.align	4


	//----- nvinfo : EIATTR_CUDA_API_VERSION
	.align		4
        /*0000*/ 	.byte	0x04, 0x37
        /*0002*/ 	.short	(.L_1411 - .L_1410)
.L_1410:
        /*0004*/ 	.word	0x00000082


	//----- nvinfo : EIATTR_SW2861232_WAR
	.align		4
.L_1411:
        /*0008*/ 	.byte	0x01, 0x35
	.zero		2


	//----- nvinfo : EIATTR_PARAM_CBANK
	.align		4
        /*000c*/ 	.byte	0x04, 0x0a
        /*000e*/ 	.short	(.L_1413 - .L_1412)
	.align		4
.L_1412:
        /*0010*/ 	.word	index@(.nv.constant0._Z35group_norm_nhwc_fwd_one_pass_kernelI11Fp16IOFp32WLi512ELi64ELi512EEv26Group_norm_nhwc_fwd_params)
        /*0014*/ 	.short	0x0160
        /*0016*/ 	.short	0x00a0


	//----- nvinfo : EIATTR_CBANK_PARAM_SIZE
	.align		4
.L_1413:
        /*0018*/ 	.byte	0x03, 0x19
        /*001a*/ 	.short	0x00a0


	//----- nvinfo : EIATTR_KPARAM_INFO
	.align		4
        /*001c*/ 	.byte	0x04, 0x17
        /*001e*/ 	.short	(.L_1415 - .L_1414)
.L_1414:
        /*0020*/ 	.word	0x00000000
        /*0024*/ 	.short	0x0000
        /*0026*/ 	.short	0x0000
        /*0028*/ 	.byte	0x00, 0xf0, 0x81, 0x02


	//----- nvinfo : EIATTR_MAXREG_COUNT
	.align		4
.L_1415:
        /*002c*/ 	.byte	0x03, 0x1b
        /*002e*/ 	.short	0x0080


	//----- nvinfo : EIATTR_NUM_BARRIERS
	.align		4
        /*0030*/ 	.byte	0x02, 0x4c
        /*0032*/ 	.byte	0x01
	.zero		1


	//----- nvinfo : EIATTR_ANNOTATIONS
	.align		4
        /*0034*/ 	.byte	0x04, 0x55
        /*0036*/ 	.short	(.L_1417 - .L_1416)


	//   ....[0]....
.L_1416:
        /* <DEDUP_REMOVED lines=9> */


	//----- nvinfo : EIATTR_MERCURY_ISA_VERSION
	.align		4
.L_1417:
        /*00b0*/ 	.byte	0x03, 0x5f
        /*00b2*/ 	.short	0x0000


	//----- nvinfo : EIATTR_COOP_GROUP_MASK_REGIDS
	.align		4
        /*00b4*/ 	.byte	0x04, 0x29
        /*00b6*/ 	.short	(.L_1419 - .L_1418)


	//   ....[0]....
.L_1418:
        /*00b8*/ 	.word	0xffffffff


	//   ....[1]....
        /*00bc*/ 	.word	0xffffffff


	//   ....[2]....
        /*00c0*/ 	.word	0xffffffff


	//   ....[3]....
        /*00c4*/ 	.word	0xffffffff


	//   ....[4]....
        /*00c8*/ 	.word	0xffffffff


	//   ....[5]....
        /*00cc*/ 	.word	0xffffffff


	//   ....[6]....
        /*00d0*/ 	.word	0xffffffff


	//   ....[7]....
        /*00d4*/ 	.word	0xffffffff


	//   ....[8]....
        /*00d8*/ 	.word	0xffffffff


	//   ....[9]....
        /*00dc*/ 	.word	0xffffffff


	//----- nvinfo : EIATTR_COOP_GROUP_INSTR_OFFSETS
	.align		4
.L_1419:
        /*00e0*/ 	.byte	0x04, 0x28
        /*00e2*/ 	.short	(.L_1421 - .L_1420)


	//   ....[0]....
.L_1420:
        /*00e4*/ 	.word	0x000036d0


	//   ....[1]....
        /*00e8*/ 	.word	0x000036e0


	//   ....[2]....
        /*00ec*/ 	.word	0x00003720


	//   ....[3]....
        /*00f0*/ 	.word	0x00003730


	//   ....[4]....
        /*00f4*/ 	.word	0x00003770


	//   ....[5]....
        /*00f8*/ 	.word	0x00003780


	//   ....[6]....
        /*00fc*/ 	.word	0x000037c0


	//   ....[7]....
        /*0100*/ 	.word	0x000037d0


	//   ....[8]....
        /*0104*/ 	.word	0x00003820


	//   ....[9]....
        /*0108*/ 	.word	0x00003830


	//----- nvinfo : EIATTR_EXIT_INSTR_OFFSETS
	.align		4
.L_1421:
        /*010c*/ 	.byte	0x04, 0x1c
        /*010e*/ 	.short	(.L_1423 - .L_1422)


	//   ....[0]....
.L_1422:
        /*0110*/ 	.word	0x00000080


	//   ....[1]....
        /*0114*/ 	.word	0x00009300


	//----- nvinfo : EIATTR_MAX_THREADS
	.align		4
.L_1423:
        /*0118*/ 	.byte	0x04, 0x05
        /*011a*/ 	.short	(.L_1425 - .L_1424)
.L_1424:
        /*011c*/ 	.word	0x00000200
        /*0120*/ 	.word	0x00000001
        /*0124*/ 	.word	0x00000001


	//----- nvinfo : EIATTR_CRS_STACK_SIZE
	.align		4
.L_1425:
        /*0128*/ 	.byte	0x04, 0x1e
        /*012a*/ 	.short	(.L_1427 - .L_1426)
.L_1426:
        /*012c*/ 	.word	0x00000000
.L_1427:


//--------------------- .nv.info._Z35group_norm_nhwc_fwd_one_pass_kernelI11Fp16IOBf16WLi64ELi64ELi512EEv26Group_norm_nhwc_fwd_params --------------------------
	.section	.nv.info._Z35group_norm_nhwc_fwd_one_pass_kernelI11Fp16IOBf16WLi64ELi64ELi512EEv26Group_norm_nhwc_fwd_params,"",@"SHT_CUDA_INFO"
	.sectionflags	@""
	.align	4


	//----- nvinfo : EIATTR_CUDA_API_VERSION
	.align		4
        /*0000*/ 	.byte	0x04, 0x37
        /*0002*/ 	.short	(.L_1429 - .L_1428)
.L_1428:
        /*0004*/ 	.word	0x00000082


	//----- nvinfo : EIATTR_SW2861232_WAR
	.align		4
.L_1429:
        /*0008*/ 	.byte	0x01, 0x35
	.zero		2


	//----- nvinfo : EIATTR_PARAM_CBANK
	.align		4
        /*000c*/ 	.byte	0x04, 0x0a
        /*000e*/ 	.short	(.L_1431 - .L_1430)
	.align		4
.L_1430:
        /*0010*/ 	.word	index@(.nv.constant0._Z35group_norm_nhwc_fwd_one_pass_kernelI11Fp16IOBf16WLi64ELi64ELi512EEv26Group_norm_nhwc_fwd_params)
        /*0014*/ 	.short	0x0160
        /*0016*/ 	.short	0x00a0


	//----- nvinfo : EIATTR_CBANK_PARAM_SIZE
	.align		4
.L_1431:
        /*0018*/ 	.byte	0x03, 0x19
        /*001a*/ 	.short	0x00a0


	//----- nvinfo : EIATTR_KPARAM_INFO
	.align		4
        /*001c*/ 	.byte	0x04, 0x17
        /*001e*/ 	.short	(.L_1433 - .L_1432)
.L_1432:
        /*0020*/ 	.word	0x00000000
        /*0024*/ 	.short	0x0000
        /*0026*/ 	.short	0x0000
        /*0028*/ 	.byte	0x00, 0xf0, 0x81, 0x02


	//----- nvinfo : EIATTR_MAXREG_COUNT
	.align		4
.L_1433:
        /*002c*/ 	.byte	0x03, 0x1b
        /*002e*/ 	.short	0x0080


	//----- nvinfo : EIATTR_NUM_BARRIERS
	.align		4
        /*0030*/ 	.byte	0x02, 0x4c
        /*0032*/ 	.byte	0x01
	.zero		1


	//----- nvinfo : EIATTR_MERCURY_ISA_VERSION
	.align		4
        /*0034*/ 	.byte	0x03, 0x5f
        /*0036*/ 	.short	0x0000


	//----- nvinfo : EIATTR_COOP_GROUP_MASK_REGIDS
	.align		4
        /*0038*/ 	.byte	0x04, 0x29
        /*003a*/ 	.short	(.L_1435 - .L_1434)


	//   ....[0]....
.L_1434:
        /*003c*/ 	.word	0xffffffff


	//   ....[1]....
        /*0040*/ 	.word	0xffffffff


	//   ....[2]....
        /*0044*/ 	.word	0xffffffff


	//   ....[3]....
        /*0048*/ 	.word	0xffffffff


	//   ....[4]....
        /*004c*/ 	.word	0xffffffff


	//   ....[5]....
        /*0050*/ 	.word	0xffffffff


	//   ....[6]....
        /*0054*/ 	.word	0xffffffff


	//   ....[7]....
        /*0058*/ 	.word	0xffffffff


	//   ....[8]....
        /*005c*/ 	.word	0xffffffff


	//   ....[9]....
        /*0060*/ 	.word	0xffffffff


	//----- nvinfo : EIATTR_COOP_GROUP_INSTR_OFFSETS
	.align		4
.L_1435:
        /*0064*/ 	.byte	0x04, 0x28
        /*0066*/ 	.short	(.L_1437 - .L_1436)


	//   ....[0]....
.L_1436:
        /*0068*/ 	.word	0x00000960


	//   ....[1]....
        /*006c*/ 	.word	0x00000970


	//   ....[2]....
        /*0070*/ 	.word	0x000009a0


	//   ....[3]....
        /*0074*/ 	.word	0x000009b0


	//   ....[4]....
        /*0078*/ 	.word	0x000009f0


	//   ....[5]....
        /*007c*/ 	.word	0x00000a00


	//   ....[6]....
        /*0080*/ 	.word	0x00000a40


	//   ....[7]....
        /*0084*/ 	.word	0x00000a50


	//   ....[8]....
        /*0088*/ 	.word	0x00000a90


	//   ....[9]....
        /*008c*/ 	.word	0x00000aa0


	//----- nvinfo : EIATTR_EXIT_INSTR_OFFSETS
	.align		4
.L_1437:
        /*0090*/ 	.byte	0x04, 0x1c
        /*0092*/ 	.short	(.L_1439 - .L_1438)


	//   ....[0]....
.L_1438:
        /*0094*/ 	.word	0x00000060


	//   ....[1]....
        /*0098*/ 	.word	0x00002aa0


	//----- nvinfo : EIATTR_MAX_THREADS
	.align		4
.L_1439:
        /*009c*/ 	.byte	0x04, 0x05
        /*009e*/ 	.short	(.L_1441 - .L_1440)
.L_1440:
        /*00a0*/ 	.word	0x00000200
        /*00a4*/ 	.word	0x00000001
        /*00a8*/ 	.word	0x00000001


	//----- nvinfo : EIATTR_CRS_STACK_SIZE
	.align		4
.L_1441:
        /*00ac*/ 	.byte	0x04, 0x1e
        /*00ae*/ 	.short	(.L_1443 - .L_1442)
.L_1442:
        /*00b0*/ 	.word	0x00000000
.L_1443:


//--------------------- .nv.info._Z35group_norm_nhwc_fwd_one_pass_kernelI11Fp16IOBf16WLi128ELi64ELi512EEv26Group_norm_nhwc_fwd_params --------------------------
	.section	.nv.info._Z35group_norm_nhwc_fwd_one_pass_kernelI11Fp16IOBf16WLi128ELi64ELi512EEv26Group_norm_nhwc_fwd_params,"",@"SHT_CUDA_INFO"
	.sectionflags	@""
	.align	4


	//----- nvinfo : EIATTR_CUDA_API_VERSION
	.align		4
        /*0000*/ 	.byte	0x04, 0x37
        /*0002*/ 	.short	(.L_1445 - .L_1444)
.L_1444:
        /*0004*/ 	.word	0x00000082


	//----- nvinfo : EIATTR_SW2861232_WAR
	.align		4
.L_1445:
        /*0008*/ 	.byte	0x01, 0x35
	.zero		2


	//----- nvinfo : EIATTR_PARAM_CBANK
	.align		4
        /*000c*/ 	.byte	0x04, 0x0a
        /*000e*/ 	.short	(.L_1447 - .L_1446)
	.align		4
.L_1446:
        /*0010*/ 	.word	index@(.nv.constant0._Z35group_norm_nhwc_fwd_one_pass_kernelI11Fp16IOBf16WLi128ELi64ELi512EEv26Group_norm_nhwc_fwd_params)
        /*0014*/ 	.short	0x0160
        /*0016*/ 	.short	0x00a0


	//----- nvinfo : EIATTR_CBANK_PARAM_SIZE
	.align		4
.L_1447:
        /*0018*/ 	.byte	0x03, 0x19
        /*001a*/ 	.short	0x00a0


	//----- nvinfo : EIATTR_KPARAM_INFO
	.align		4
        /*001c*/ 	.byte	0x04, 0x17
        /*001e*/ 	.short	(.L_1449 - .L_1448)
.L_1448:
        /*0020*/ 	.word	0x00000000
        /*0024*/ 	.short	0x0000
        /*0026*/ 	.short	0x0000
        /*0028*/ 	.byte	0x00, 0xf0, 0x81, 0x02


	//----- nvinfo : EIATTR_MAXREG_COUNT
	.align		4
.L_1449:
        /*002c*/ 	.byte	0x03, 0x1b
        /*002e*/ 	.short	0x0080


	//----- nvinfo : EIATTR_NUM_BARRIERS
	.align		4
        /*0030*/ 	.byte	0x02, 0x4c
        /*0032*/ 	.byte	0x01
	.zero		1


	//----- nvinfo : EIATTR_MERCURY_ISA_VERSION
	.align		4
        /*0034*/ 	.byte	0x03, 0x5f
        /*0036*/ 	.short	0x0000


	//----- nvinfo : EIATTR_COOP_GROUP_MASK_REGIDS
	.align		4
        /*0038*/ 	.byte	0x04, 0x29
        /*003a*/ 	.short	(.L_1451 - .L_1450)


	//   ....[0]....
.L_1450:
        /*003c*/ 	.word	0xffffffff


	//   ....[1]....
        /*0040*/ 	.word	0xffffffff


	//   ....[2]....
        /*0044*/ 	.word	0xffffffff


	//   ....[3]....
        /*0048*/ 	.word	0xffffffff


	//   ....[4]....
        /*004c*/ 	.word	0xffffffff


	//   ....[5]....
        /*0050*/ 	.word	0xffffffff


	//   ....[6]....
        /*0054*/ 	.word	0xffffffff


	//   ....[7]....
        /*0058*/ 	.word	0xffffffff


	//   ....[8]....
        /*005c*/ 	.word	0xffffffff


	//   ....[9]....
        /*0060*/ 	.word	0xffffffff


	//----- nvinfo : EIATTR_COOP_GROUP_INSTR_OFFSETS
	.align		4
.L_1451:
        /*0064*/ 	.byte	0x04, 0x28
        /*0066*/ 	.short	(.L_1453 - .L_1452)


	//   ....[0]....
.L_1452:
        /*0068*/ 	.word	0x00000e80


	//   ....[1]....
        /*006c*/ 	.word	0x00000e90


	//   ....[2]....
        /*0070*/ 	.word	0x00000ec0


	//   ....[3]....
        /*0074*/ 	.word	0x00000ed0


	//   ....[4]....
        /*0078*/ 	.word	0x00000f10


	//   ....[5]....
        /*007c*/ 	.word	0x00000f20


	//   ....[6]....
        /*0080*/ 	.word	0x00000f60


	//   ....[7]....
        /*0084*/ 	.word	0x00000f70


	//   ....[8]....
        /*0088*/ 	.word	0x00000fb0


	//   ....[9]....
        /*008c*/ 	.word	0x00000fc0


	//----- nvinfo : EIATTR_EXIT_INSTR_OFFSETS
	.align		4
.L_1453:
        /*0090*/ 	.byte	0x04, 0x1c
        /*0092*/ 	.short	(.L_1455 - .L_1454)


	//   ....[0]....
.L_1454:
        /*0094*/ 	.word	0x00000070


	//   ....[1]....
        /*0098*/ 	.word	0x00003980


	//----- nvinfo : EIATTR_MAX_THREADS
	.align		4
.L_1455:
        /*009c*/ 	.byte	0x04, 0x05
        /*009e*/ 	.short	(.L_1457 - .L_1456)
.L_1456:
        /*00a0*/ 	.word	0x00000200
        /*00a4*/ 	.word	0x00000001
        /*00a8*/ 	.word	0x00000001


	//----- nvinfo : EIATTR_CRS_STACK_SIZE
	.align		4
.L_1457:
        /*00ac*/ 	.byte	0x04, 0x1e
        /*00ae*/ 	.short	(.L_1459 - .L_1458)
.L_1458:
        /*00b0*/ 	.word	0x00000000
.L_1459:


//--------------------- .nv.info._Z35group_norm_nhwc_fwd_one_pass_kernelI11Fp16IOBf16WLi256ELi64ELi512EEv26Group_norm_nhwc_fwd_params --------------------------
	.section	.nv.info._Z35group_norm_nhwc_fwd_one_pass_kernelI11Fp16IOBf16WLi256ELi64ELi512EEv26Group_norm_nhwc_fwd_params,"",@"SHT_CUDA_INFO"
	.sectionflags	@""
	.align	4


	//----- nvinfo : EIATTR_CUDA_API_VERSION
	.align		4
        /*0000*/ 	.byte	0x04, 0x37
        /*0002*/ 	.short	(.L_1461 - .L_1460)
.L_1460:
        /*0004*/ 	.word	0x00000082


	//----- nvinfo : EIATTR_SW2861232_WAR
	.align		4
.L_1461:
        /*0008*/ 	.byte	0x01, 0x35
	.zero		2


	//----- nvinfo : EIATTR_PARAM_CBANK
	.align		4
        /*000c*/ 	.byte	0x04, 0x0a
        /*000e*/ 	.short	(.L_1463 - .L_1462)
	.align		4
.L_1462:
        /*0010*/ 	.word	index@(.nv.constant0._Z35group_norm_nhwc_fwd_one_pass_kernelI11Fp16IOBf16WLi256ELi64ELi512EEv26Group_norm_nhwc_fwd_params)
        /*0014*/ 	.short	0x0160
        /*0016*/ 	.short	0x00a0


	//----- nvinfo : EIATTR_CBANK_PARAM_SIZE
	.align		4
.L_1463:
        /*0018*/ 	.byte	0x03, 0x19
        /*001a*/ 	.short	0x00a0


	//----- nvinfo : EIATTR_KPARAM_INFO
	.align		4
        /*001c*/ 	.byte	0x04, 0x17
        /*001e*/ 	.short	(.L_1465 - .L_1464)
.L_1464:
        /*0020*/ 	.word	0x00000000
        /*0024*/ 	.short	0x0000
        /*0026*/ 	.short	0x0000
        /*0028*/ 	.byte	0x00, 0xf0, 0x81, 0x02


	//----- nvinfo : EIATTR_MAXREG_COUNT
	.align		4
.L_1465:
        /*002c*/ 	.byte	0x03, 0x1b
        /*002e*/ 	.short	0x0080


	//----- nvinfo : EIATTR_NUM_BARRIERS
	.align		4
        /*0030*/ 	.byte	0x02, 0x4c
        /*0032*/ 	.byte	0x01
	.zero		1


	//----- nvinfo : EIATTR_MERCURY_ISA_VERSION
	.align		4
        /*0034*/ 	.byte	0x03, 0x5f
        /*0036*/ 	.short	0x0000


	//----- nvinfo : EIATTR_COOP_GROUP_MASK_REGIDS
	.align		4
        /*0038*/ 	.byte	0x04, 0x29
        /*003a*/ 	.short	(.L_1467 - .L_1466)


	//   ....[0]....
.L_1466:
        /*003c*/ 	.word	0xffffffff


	//   ....[1]....
        /*0040*/ 	.word	0xffffffff


	//   ....[2]....
        /*0044*/ 	.word	0xffffffff


	//   ....[3]....
        /*0048*/ 	.word	0xffffffff


	//   ....[4]....
        /*004c*/ 	.word	0xffffffff


	//   ....[5]....
        /*0050*/ 	.word	0xffffffff


	//   ....[6]....
        /*0054*/ 	.word	0xffffffff


	//   ....[7]....
        /*0058*/ 	.word	0xffffffff


	//   ....[8]....
        /*005c*/ 	.word	0xffffffff


	//   ....[9]....
        /*0060*/ 	.word	0xffffffff


	//----- nvinfo : EIATTR_COOP_GROUP_INSTR_OFFSETS
	.align		4
.L_1467:
        /*0064*/ 	.byte	0x04, 0x28
        /*0066*/ 	.short	(.L_1469 - .L_1468)


	//   ....[0]....
.L_1468:
        /*0068*/ 	.word	0x00001a50


	//   ....[1]....
        /*006c*/ 	.word	0x00001a60


	//   ....[2]....
        /*0070*/ 	.word	0x00001a90


	//   ....[3]....
        /*0074*/ 	.word	0x00001aa0


	//   ....[4]....
        /*0078*/ 	.word	0x00001ae0


	//   ....[5]....
        /*007c*/ 	.word	0x00001af0


	//   ....[6]....
        /*0080*/ 	.word	0x00001b30


	//   ....[7]....
        /*0084*/ 	.word	0x00001b40


	//   ....[8]....
        /*0088*/ 	.word	0x00001b80


	//   ....[9]....
        /*008c*/ 	.word	0x00001b90


	//----- nvinfo : EIATTR_EXIT_INSTR_OFFSETS
	.align		4
.L_1469:
        /*0090*/ 	.byte	0x04, 0x1c
        /*0092*/ 	.short	(.L_1471 - .L_1470)


	//   ....[0]....
.L_1470:
        /*0094*/ 	.word	0x00000060


	//   ....[1]....
        /*0098*/ 	.word	0x00005560


	//----- nvinfo : EIATTR_MAX_THREADS
	.align		4
.L_1471:
        /*009c*/ 	.byte	0x04, 0x05
        /*009e*/ 	.short	(.L_1473 - .L_1472)
.L_1472:
        /*00a0*/ 	.word	0x00000200
        /*00a4*/ 	.word	0x00000001
        /*00a8*/ 	.word	0x00000001


	//----- nvinfo : EIATTR_CRS_STACK_SIZE
	.align		4
.L_1473:
        /*00ac*/ 	.byte	0x04, 0x1e
        /*00ae*/ 	.short	(.L_1475 - .L_1474)
.L_1474:
        /*00b0*/ 	.word	0x00000000
.L_1475:


//--------------------- .nv.info._Z35group_norm_nhwc_fwd_one_pass_kernelI11Fp16IOBf16WLi512ELi64ELi512EEv26Group_norm_nhwc_fwd_params --------------------------
	.section	.nv.info._Z35group_norm_nhwc_fwd_one_pass_kernelI11Fp16IOBf16WLi512ELi64ELi512EEv26Group_norm_nhwc_fwd_params,"",@"SHT_CUDA_INFO"
	.sectionflags	@""
	.align	4


	//----- nvinfo : EIATTR_CUDA_API_VERSION
	.align		4
        /*0000*/ 	.byte	0x04, 0x37
        /*0002*/ 	.short	(.L_1477 - .L_1476)
.L_1476:
        /*0004*/ 	.word	0x00000082


	//----- nvinfo : EIATTR_SW2861232_WAR
	.align		4
.L_1477:
        /*0008*/ 	.byte	0x01, 0x35
	.zero		2


	//----- nvinfo : EIATTR_PARAM_CBANK
	.align		4
        /*000c*/ 	.byte	0x04, 0x0a
        /*000e*/ 	.short	(.L_1479 - .L_1478)
	.align		4
.L_1478:
        /*0010*/ 	.word	index@(.nv.constant0._Z35group_norm_nhwc_fwd_one_pass_kernelI11Fp16IOBf16WLi512ELi64ELi512EEv26Group_norm_nhwc_fwd_params)
        /*0014*/ 	.short	0x0160
        /*0016*/ 	.short	0x00a0


	//----- nvinfo : EIATTR_CBANK_PARAM_SIZE
	.align		4
.L_1479:
        /*0018*/ 	.byte	0x03, 0x19
        /*001a*/ 	.short	0x00a0


	//----- nvinfo : EIATTR_KPARAM_INFO
	.align		4
        /*001c*/ 	.byte	0x04, 0x17
        /*001e*/ 	.short	(.L_1481 - .L_1480)
.L_1480:
        /*0020*/ 	.word	0x00000000
        /*0024*/ 	.short	0x0000
        /*0026*/ 	.short	0x0000
        /*0028*/ 	.byte	0x00, 0xf0, 0x81, 0x02


	//----- nvinfo : EIATTR_MAXREG_COUNT
	.align		4
.L_1481:
        /*002c*/ 	.byte	0x03, 0x1b
        /*002e*/ 	.short	0x0080


	//----- nvinfo : EIATTR_NUM_BARRIERS
	.align		4
        /*0030*/ 	.byte	0x02, 0x4c
        /*0032*/ 	.byte	0x01
	.zero		1


	//----- nvinfo : EIATTR_ANNOTATIONS
	.align		4
        /*0034*/ 	.byte	0x04, 0x55
        /*0036*/ 	.short	(.L_1483 - .L_1482)


	//   ....[0]....
.L_1482:
        /* <DEDUP_REMOVED lines=9> */


	//----- nvinfo : EIATTR_MERCURY_ISA_VERSION
	.align		4
.L_1483:
        /*00b0*/ 	.byte	0x03, 0x5f
        /*00b2*/ 	.short	0x0000


	//----- nvinfo : EIATTR_COOP_GROUP_MASK_REGIDS
	.align		4
        /*00b4*/ 	.byte	0x04, 0x29
        /*00b6*/ 	.short	(.L_1485 - .L_1484)


	//   ....[0]....
.L_1484:
        /*00b8*/ 	.word	0xffffffff


	//   ....[1]....
        /*00bc*/ 	.word	0xffffffff


	//   ....[2]....
        /*00c0*/ 	.word	0xffffffff


	//   ....[3]....
        /*00c4*/ 	.word	0xffffffff


	//   ....[4]....
        /*00c8*/ 	.word	0xffffffff


	//   ....[5]....
        /*00cc*/ 	.word	0xffffffff


	//   ....[6]....
        /*00d0*/ 	.word	0xffffffff


	//   ....[7]....
        /*00d4*/ 	.word	0xffffffff


	//   ....[8]....
        /*00d8*/ 	.word	0xffffffff


	//   ....[9]....
        /*00dc*/ 	.word	0xffffffff


	//----- nvinfo : EIATTR_COOP_GROUP_INSTR_OFFSETS
	.align		4
.L_1485:
        /*00e0*/ 	.byte	0x04, 0x28
        /*00e2*/ 	.short	(.L_1487 - .L_1486)


	//   ....[0]....
.L_1486:
        /*00e4*/ 	.word	0x000036d0


	//   ....[1]....
        /*00e8*/ 	.word	0x000036e0


	//   ....[2]....
        /*00ec*/ 	.word	0x00003720


	//   ....[3]....
        /*00f0*/ 	.word	0x00003730


	//   ....[4]....
        /*00f4*/ 	.word	0x00003770


	//   ....[5]....
        /*00f8*/ 	.word	0x00003780


	//   ....[6]....
        /*00fc*/ 	.word	0x000037c0


	//   ....[7]....
        /*0100*/ 	.word	0x000037d0


	//   ....[8]....
        /*0104*/ 	.word	0x00003820


	//   ....[9]....
        /*0108*/ 	.word	0x00003830


	//----- nvinfo : EIATTR_EXIT_INSTR_OFFSETS
	.align		4
.L_1487:
        /*010c*/ 	.byte	0x04, 0x1c
        /*010e*/ 	.short	(.L_1489 - .L_1488)


	//   ....[0]....
.L_1488:
        /*0110*/ 	.word	0x00000080


	//   ....[1]....
        /*0114*/ 	.word	0x00009360


	//----- nvinfo : EIATTR_MAX_THREADS
	.align		4
.L_1489:
        /*0118*/ 	.byte	0x04, 0x05
        /*011a*/ 	.short	(.L_1491 - .L_1490)
.L_1490:
        /*011c*/ 	.word	0x00000200
        /*0120*/ 	.word	0x00000001
        /*0124*/ 	.word	0x00000001


	//----- nvinfo : EIATTR_CRS_STACK_SIZE
	.align		4
.L_1491:
        /*0128*/ 	.byte	0x04, 0x1e
        /*012a*/ 	.short	(.L_1493 - .L_1492)
.L_1492:
        /*012c*/ 	.word	0x00000000
.L_1493:


//--------------------- .nv.info._Z35group_norm_nhwc_fwd_one_pass_kernelI11Fp16IOFp16WLi64ELi64ELi512EEv26Group_norm_nhwc_fwd_params --------------------------
	.section	.nv.info._Z35group_norm_nhwc_fwd_one_pass_kernelI11Fp16IOFp16WLi64ELi64ELi512EEv26Group_norm_nhwc_fwd_params,"",@"SHT_CUDA_INFO"
	.sectionflags	@""
	.align	4


	//----- nvinfo : EIATTR_CUDA_API_VERSION
	.align		4
        /*0000*/ 	.byte	0x04, 0x37
        /*0002*/ 	.short	(.L_1495 - .L_1494)
.L_1494:
        /*0004*/ 	.word	0x00000082


	//----- nvinfo : EIATTR_SW2861232_WAR
	.align		4
.L_1495:
        /*0008*/ 	.byte	0x01, 0x35
	.zero		2


	//----- nvinfo : EIATTR_PARAM_CBANK
	.align		4
        /*000c*/ 	.byte	0x04, 0x0a
        /*000e*/ 	.short	(.L_1497 - .L_1496)
	.align		4
.L_1496:
        /*0010*/ 	.word	index@(.nv.constant0._Z35group_norm_nhwc_fwd_one_pass_kernelI11Fp16IOFp16WLi64ELi64ELi512EEv26Group_norm_nhwc_fwd_params)
        /*0014*/ 	.short	0x0160
        /*0016*/ 	.short	0x00a0


	//----- nvinfo : EIATTR_CBANK_PARAM_SIZE
	.align		4
.L_1497:
        /*0018*/ 	.byte	0x03, 0x19
        /*001a*/ 	.short	0x00a0


	//----- nvinfo : EIATTR_KPARAM_INFO
	.align		4
        /*001c*/ 	.byte	0x04, 0x17
        /*001e*/ 	.short	(.L_1499 - .L_1498)
.L_1498:
        /*0020*/ 	.word	0x00000000
        /*0024*/ 	.short	0x0000
        /*0026*/ 	.short	0x0000
        /*0028*/ 	.byte	0x00, 0xf0, 0x81, 0x02


	//----- nvinfo : EIATTR_MAXREG_COUNT
	.align		4
.L_1499:
        /*002c*/ 	.byte	0x03, 0x1b
        /*002e*/ 	.short	0x0080


	//----- nvinfo : EIATTR_NUM_BARRIERS
	.align		4
        /*0030*/ 	.byte	0x02, 0x4c
        /*0032*/ 	.byte	0x01
	.zero		1


	//----- nvinfo : EIATTR_MERCURY_ISA_VERSION
	.align		4
        /*0034*/ 	.byte	0x03, 0x5f
        /*0036*/ 	.short	0x0000


	//----- nvinfo : EIATTR_COOP_GROUP_MASK_REGIDS
	.align		4
        /*0038*/ 	.byte	0x04, 0x29
        /*003a*/ 	.short	(.L_1501 - .L_1500)


	//   ....[0]....
.L_1500:
        /*003c*/ 	.word	0xffffffff


	//   ....[1]....
        /*0040*/ 	.word	0xffffffff


	//   ....[2]....
        /*0044*/ 	.word	0xffffffff


	//   ....[3]....
        /*0048*/ 	.word	0xffffffff


	//   ....[4]....
        /*004c*/ 	.word	0xffffffff


	//   ....[5]....
        /*0050*/ 	.word	0xffffffff


	//   ....[6]....
        /*0054*/ 	.word	0xffffffff


	//   ....[7]....
        /*0058*/ 	.word	0xffffffff


	//   ....[8]....
        /*005c*/ 	.word	0xffffffff


	//   ....[9]....
        /*0060*/ 	.word	0xffffffff


	//----- nvinfo : EIATTR_COOP_GROUP_INSTR_OFFSETS
	.align		4
.L_1501:
        /*0064*/ 	.byte	0x04, 0x28
        /*0066*/ 	.short	(.L_1503 - .L_1502)


	//   ....[0]....
.L_1502:
        /*0068*/ 	.word	0x00000960


	//   ....[1]....
        /*006c*/ 	.word	0x00000970


	//   ....[2]....
        /*0070*/ 	.word	0x000009a0


	//   ....[3]....
        /*0074*/ 	.word	0x000009b0


	//   ....[4]....
        /*0078*/ 	.word	0x000009f0


	//   ....[5]....
        /*007c*/ 	.word	0x00000a00


	//   ....[6]....
        /*0080*/ 	.word	0x00000a40


	//   ....[7]....
        /*0084*/ 	.word	0x00000a50


	//   ....[8]....
        /*0088*/ 	.word	0x00000a90


	//   ....[9]....
        /*008c*/ 	.word	0x00000aa0


	//----- nvinfo : EIATTR_EXIT_INSTR_OFFSETS
	.align		4
.L_1503:
        /*0090*/ 	.byte	0x04, 0x1c
        /*0092*/ 	.short	(.L_1505 - .L_1504)


	//   ....[0]....
.L_1504:
        /*0094*/ 	.word	0x00000060


	//   ....[1]....
        /*0098*/ 	.word	0x00002aa0


	//----- nvinfo : EIATTR_MAX_THREADS
	.align		4
.L_1505:
        /*009c*/ 	.byte	0x04, 0x05
        /*009e*/ 	.short	(.L_1507 - .L_1506)
.L_1506:
        /*00a0*/ 	.word	0x00000200
        /*00a4*/ 	.word	0x00000001
        /*00a8*/ 	.word	0x00000001


	//----- nvinfo : EIATTR_CRS_STACK_SIZE
	.align		4
.L_1507:
        /*00ac*/ 	.byte	0x04, 0x1e
        /*00ae*/ 	.short	(.L_1509 - .L_1508)
.L_1508:
        /*00b0*/ 	.word	0x00000000
.L_1509:


//--------------------- .nv.info._Z35group_norm_nhwc_fwd_one_pass_kernelI11Fp16IOFp16WLi128ELi64ELi512EEv26Group_norm_nhwc_fwd_params --------------------------
	.section	.nv.info._Z35group_norm_nhwc_fwd_one_pass_kernelI11Fp16IOFp16WLi128ELi64ELi512EEv26Group_norm_nhwc_fwd_params,"",@"SHT_CUDA_INFO"
	.sectionflags	@""
	.align	4


	//----- nvinfo : EIATTR_CUDA_API_VERSION
	.align		4
        /*0000*/ 	.byte	0x04, 0x37
        /*0002*/ 	.short	(.L_1511 - .L_1510)
.L_1510:
        /*0004*/ 	.word	0x00000082


	//----- nvinfo : EIATTR_SW2861232_WAR
	.align		4
.L_1511:
        /*0008*/ 	.byte	0x01, 0x35
	.zero		2


	//----- nvinfo : EIATTR_PARAM_CBANK
	.align		4
        /*000c*/ 	.byte	0x04, 0x0a
        /*000e*/ 	.short	(.L_1513 - .L_1512)
	.align		4
.L_1512:
        /*0010*/ 	.word	index@(.nv.constant0._Z35group_norm_nhwc_fwd_one_pass_kernelI11Fp16IOFp16WLi128ELi64ELi512EEv26Group_norm_nhwc_fwd_params)
        /*0014*/ 	.short	0x0160
        /*0016*/ 	.short	0x00a0


	//----- nvinfo : EIATTR_CBANK_PARAM_SIZE
	.align		4
.L_1513:
        /*0018*/ 	.byte	0x03, 0x19
        /*001a*/ 	.short	0x00a0


	//----- nvinfo : EIATTR_KPARAM_INFO
	.align		4
        /*001c*/ 	.byte	0x04, 0x17
        /*001e*/ 	.short	(.L_1515 - .L_1514)
.L_1514:
        /*0020*/ 	.word	0x00000000
        /*0024*/ 	.short	0x0000
        /*0026*/ 	.short	0x0000
        /*0028*/ 	.byte	0x00, 0xf0, 0x81, 0x02


	//----- nvinfo : EIATTR_MAXREG_COUNT
	.align		4
.L_1515:
        /*002c*/ 	.byte	0x03, 0x1b
        /*002e*/ 	.short	0x0080


	//----- nvinfo : EIATTR_NUM_BARRIERS
	.align		4
        /*0030*/ 	.byte	0x02, 0x4c
        /*0032*/ 	.byte	0x01
	.zero		1


	//----- nvinfo : EIATTR_MERCURY_ISA_VERSION
	.align		4
        /*0034*/ 	.byte	0x03, 0x5f
        /*0036*/ 	.short	0x0000


	//----- nvinfo : EIATTR_COOP_GROUP_MASK_REGIDS
	.align		4
        /*0038*/ 	.byte	0x04, 0x29
        /*003a*/ 	.short	(.L_1517 - .L_1516)


	//   ....[0]....
.L_1516:
        /*003c*/ 	.word	0xffffffff


	//   ....[1]....
        /*0040*/ 	.word	0xffffffff


	//   ....[2]....
        /*0044*/ 	.word	0xffffffff


	//   ....[3]....
        /*0048*/ 	.word	0xffffffff


	//   ....[4]....
        /*004c*/ 	.word	0xffffffff


	//   ....[5]....
        /*0050*/ 	.word	0xffffffff


	//   ....[6]....
        /*0054*/ 	.word	0xffffffff


	//   ....[7]....
        /*0058*/ 	.word	0xffffffff


	//   ....[8]....
        /*005c*/ 	.word	0xffffffff


	//   ....[9]....
        /*0060*/ 	.word	0xffffffff


	//----- nvinfo : EIATTR_COOP_GROUP_INSTR_OFFSETS
	.align		4
.L_1517:
        /*0064*/ 	.byte	0x04, 0x28
        /*0066*/ 	.short	(.L_1519 - .L_1518)


	//   ....[0]....
.L_1518:
        /*0068*/ 	.word	0x00000e80


	//   ....[1]....
        /*006c*/ 	.word	0x00000e90


	//   ....[2]....
        /*0070*/ 	.word	0x00000ec0


	//   ....[3]....
        /*0074*/ 	.word	0x00000ed0


	//   ....[4]....
        /*0078*/ 	.word	0x00000f10


	//   ....[5]....
        /*007c*/ 	.word	0x00000f20


	//   ....[6]....
        /*0080*/ 	.word	0x00000f60


	//   ....[7]....
        /*0084*/ 	.word	0x00000f70


	//   ....[8]....
        /*0088*/ 	.word	0x00000fb0


	//   ....[9]....
        /*008c*/ 	.word	0x00000fc0


	//----- nvinfo : EIATTR_EXIT_INSTR_OFFSETS
	.align		4
.L_1519:
        /*0090*/ 	.byte	0x04, 0x1c
        /*0092*/ 	.short	(.L_1521 - .L_1520)


	//   ....[0]....
.L_1520:
        /*0094*/ 	.word	0x00000070


	//   ....[1]....
        /*0098*/ 	.word	0x00003980


	//----- nvinfo : EIATTR_MAX_THREADS
	.align		4
.L_1521:
        /*009c*/ 	.byte	0x04, 0x05
        /*009e*/ 	.short	(.L_1523 - .L_1522)
.L_1522:
        /*00a0*/ 	.word	0x00000200
        /*00a4*/ 	.word	0x00000001
        /*00a8*/ 	.word	0x00000001


	//----- nvinfo : EIATTR_CRS_STACK_SIZE
	.align		4
.L_1523:
        /*00ac*/ 	.byte	0x04, 0x1e
        /*00ae*/ 	.short	(.L_1525 - .L_1524)
.L_1524:
        /*00b0*/ 	.word	0x00000000
.L_1525:


//--------------------- .nv.info._Z35group_norm_nhwc_fwd_one_pass_kernelI11Fp16IOFp16WLi256ELi64ELi512EEv26Group_norm_nhwc_fwd_params --------------------------
	.section	.nv.info._Z35group_norm_nhwc_fwd_one_pass_kernelI11Fp16IOFp16WLi256ELi64ELi512EEv26Group_norm_nhwc_fwd_params,"",@"SHT_CUDA_INFO"
	.sectionflags	@""
	.align	4


	//----- nvinfo : EIATTR_CUDA_API_VERSION
	.align		4
        /*0000*/ 	.byte	0x04, 0x37
        /*0002*/ 	.short	(.L_1527 - .L_1526)
.L_1526:
        /*0004*/ 	.word	0x00000082


	//----- nvinfo : EIATTR_SW2861232_WAR
	.align		4
.L_1527:
        /*0008*/ 	.byte	0x01, 0x35
	.zero		2


	//----- nvinfo : EIATTR_PARAM_CBANK
	.align		4
        /*000c*/ 	.byte	0x04, 0x0a
        /*000e*/ 	.short	(.L_1529 - .L_1528)
	.align		4
.L_1528:
        /*0010*/ 	.word	index@(.nv.constant0._Z35group_norm_nhwc_fwd_one_pass_kernelI11Fp16IOFp16WLi256ELi64ELi512EEv26Group_norm_nhwc_fwd_params)
        /*0014*/ 	.short	0x0160
        /*0016*/ 	.short	0x00a0


	//----- nvinfo : EIATTR_CBANK_PARAM_SIZE
	.align		4
.L_1529:
        /*0018*/ 	.byte	0x03, 0x19
        /*001a*/ 	.short	0x00a0


	//----- nvinfo : EIATTR_KPARAM_INFO
	.align		4
        /*001c*/ 	.byte	0x04, 0x17
        /*001e*/ 	.short	(.L_1531 - .L_1530)
.L_1530:
        /*0020*/ 	.word	0x00000000
        /*0024*/ 	.short	0x0000
        /*0026*/ 	.short	0x0000
        /*0028*/ 	.byte	0x00, 0xf0, 0x81, 0x02


	//----- nvinfo : EIATTR_MAXREG_COUNT
	.align		4
.L_1531:
        /*002c*/ 	.byte	0x03, 0x1b
        /*002e*/ 	.short	0x0080


	//----- nvinfo : EIATTR_NUM_BARRIERS
	.align		4
        /*0030*/ 	.byte	0x02, 0x4c
        /*0032*/ 	.byte	0x01
	.zero		1


	//----- nvinfo : EIATTR_MERCURY_ISA_VERSION
	.align		4
        /*0034*/ 	.byte	0x03, 0x5f
        /*0036*/ 	.short	0x0000


	//----- nvinfo : EIATTR_COOP_GROUP_MASK_REGIDS
	.align		4
        /*0038*/ 	.byte	0x04, 0x29
        /*003a*/ 	.short	(.L_1533 - .L_1532)


	//   ....[0]....
.L_1532:
        /*003c*/ 	.word	0xffffffff


	//   ....[1]....
        /*0040*/ 	.word	0xffffffff


	//   ....[2]....
        /*0044*/ 	.word	0xffffffff


	//   ....[3]....
        /*0048*/ 	.word	0xffffffff


	//   ....[4]....
        /*004c*/ 	.word	0xffffffff


	//   ....[5]....
        /*0050*/ 	.word	0xffffffff


	//   ....[6]....
        /*0054*/ 	.word	0xffffffff


	//   ....[7]....
        /*0058*/ 	.word	0xffffffff


	//   ....[8]....
        /*005c*/ 	.word	0xffffffff


	//   ....[9]....
        /*0060*/ 	.word	0xffffffff


	//----- nvinfo : EIATTR_COOP_GROUP_INSTR_OFFSETS
	.align		4
.L_1533:
        /*0064*/ 	.byte	0x04, 0x28
        /*0066*/ 	.short	(.L_1535 - .L_1534)


	//   ....[0]....
.L_1534:
        /*0068*/ 	.word	0x00001a50


	//   ....[1]....
        /*006c*/ 	.word	0x00001a60


	//   ....[2]....
        /*0070*/ 	.word	0x00001a90


	//   ....[3]....
        /*0074*/ 	.word	0x00001aa0


	//   ....[4]....
        /*0078*/ 	.word	0x00001ae0


	//   ....[5]....
        /*007c*/ 	.word	0x00001af0


	//   ....[6]....
        /*0080*/ 	.word	0x00001b30


	//   ....[7]....
        /*0084*/ 	.word	0x00001b40


	//   ....[8]....
        /*0088*/ 	.word	0x00001b80


	//   ....[9]....
        /*008c*/ 	.word	0x00001b90


	//----- nvinfo : EIATTR_EXIT_INSTR_OFFSETS
	.align		4
.L_1535:
        /*0090*/ 	.byte	0x04, 0x1c
        /*0092*/ 	.short	(.L_1537 - .L_1536)


	//   ....[0]....
.L_1536:
        /*0094*/ 	.word	0x00000060


	//   ....[1]....
        /*0098*/ 	.word	0x00005560


	//----- nvinfo : EIATTR_MAX_THREADS
	.align		4
.L_1537:
        /*009c*/ 	.byte	0x04, 0x05
        /*009e*/ 	.short	(.L_1539 - .L_1538)
.L_1538:
        /*00a0*/ 	.word	0x00000200
        /*00a4*/ 	.word	0x00000001
        /*00a8*/ 	.word	0x00000001


	//----- nvinfo : EIATTR_CRS_STACK_SIZE
	.align		4
.L_1539:
        /*00ac*/ 	.byte	0x04, 0x1e
        /*00ae*/ 	.short	(.L_1541 - .L_1540)
.L_1540:
        /*00b0*/ 	.word	0x00000000
.L_1541:


//--------------------- .nv.info._Z35group_norm_nhwc_fwd_one_pass_kernelI11Fp16IOFp16WLi512ELi64ELi512EEv26Group_norm_nhwc_fwd_params --------------------------
	.section	.nv.info._Z35group_norm_nhwc_fwd_one_pass_kernelI11Fp16IOFp16WLi512ELi64ELi512EEv26Group_norm_nhwc_fwd_params,"",@"SHT_CUDA_INFO"
	.sectionflags	@""
	.align	4


	//----- nvinfo : EIATTR_CUDA_API_VERSION
	.align		4
        /*0000*/ 	.byte	0x04, 0x37
        /*0002*/ 	.short	(.L_1543 - .L_1542)
.L_1542:
        /*0004*/ 	.word	0x00000082


	//----- nvinfo : EIATTR_SW2861232_WAR
	.align		4
.L_1543:
        /*0008*/ 	.byte	0x01, 0x35
	.zero		2


	//----- nvinfo : EIATTR_PARAM_CBANK
	.align		4
        /*000c*/ 	.byte	0x04, 0x0a
        /*000e*/ 	.short	(.L_1545 - .L_1544)
	.align		4
.L_1544:
        /*0010*/ 	.word	index@(.nv.constant0._Z35group_norm_nhwc_fwd_one_pass_kernelI11Fp16IOFp16WLi512ELi64ELi512EEv26Group_norm_nhwc_fwd_params)
        /*0014*/ 	.short	0x0160
        /*0016*/ 	.short	0x00a0


	//----- nvinfo : EIATTR_CBANK_PARAM_SIZE
	.align		4
.L_1545:
        /*0018*/ 	.byte	0x03, 0x19
        /*001a*/ 	.short	0x00a0


	//----- nvinfo : EIATTR_KPARAM_INFO
	.align		4
        /*001c*/ 	.byte	0x04, 0x17
        /*001e*/ 	.short	(.L_1547 - .L_1546)
.L_1546:
        /*0020*/ 	.word	0x00000000
        /*0024*/ 	.short	0x0000
        /*0026*/ 	.short	0x0000
        /*0028*/ 	.byte	0x00, 0xf0, 0x81, 0x02


	//----- nvinfo : EIATTR_MAXREG_COUNT
	.align		4
.L_1547:
        /*002c*/ 	.byte	0x03, 0x1b
        /*002e*/ 	.short	0x0080


	//----- nvinfo : EIATTR_NUM_BARRIERS
	.align		4
        /*0030*/ 	.byte	0x02, 0x4c
        /*0032*/ 	.byte	0x01
	.zero		1


	//----- nvinfo : EIATTR_ANNOTATIONS
	.align		4
        /*0034*/ 	.byte	0x04, 0x55
        /*0036*/ 	.short	(.L_1549 - .L_1548)


	//   ....[0]....
.L_1548:
        /* <DEDUP_REMOVED lines=9> */


	//----- nvinfo : EIATTR_MERCURY_ISA_VERSION
	.align		4
.L_1549:
        /*00b0*/ 	.byte	0x03, 0x5f
        /*00b2*/ 	.short	0x0000


	//----- nvinfo : EIATTR_COOP_GROUP_MASK_REGIDS
	.align		4
        /*00b4*/ 	.byte	0x04, 0x29
        /*00b6*/ 	.short	(.L_1551 - .L_1550)


	//   ....[0]....
.L_1550:
        /*00b8*/ 	.word	0xffffffff


	//   ....[1]....
        /*00bc*/ 	.word	0xffffffff


	//   ....[2]....
        /*00c0*/ 	.word	0xffffffff


	//   ....[3]....
        /*00c4*/ 	.word	0xffffffff


	//   ....[4]....
        /*00c8*/ 	.word	0xffffffff


	//   ....[5]....
        /*00cc*/ 	.word	0xffffffff


	//   ....[6]....
        /*00d0*/ 	.word	0xffffffff


	//   ....[7]....
        /*00d4*/ 	.word	0xffffffff


	//   ....[8]....
        /*00d8*/ 	.word	0xffffffff


	//   ....[9]....
        /*00dc*/ 	.word	0xffffffff


	//----- nvinfo : EIATTR_COOP_GROUP_INSTR_OFFSETS
	.align		4
.L_1551:
        /*00e0*/ 	.byte	0x04, 0x28
        /*00e2*/ 	.short	(.L_1553 - .L_1552)


	//   ....[0]....
.L_1552:
        /*00e4*/ 	.word	0x000036d0


	//   ....[1]....
        /*00e8*/ 	.word	0x000036e0


	//   ....[2]....
        /*00ec*/ 	.word	0x00003720


	//   ....[3]....
        /*00f0*/ 	.word	0x00003730


	//   ....[4]....
        /*00f4*/ 	.word	0x00003770


	//   ....[5]....
        /*00f8*/ 	.word	0x00003780


	//   ....[6]....
        /*00fc*/ 	.word	0x000037c0


	//   ....[7]....
        /*0100*/ 	.word	0x000037d0


	//   ....[8]....
        /*0104*/ 	.word	0x00003820


	//   ....[9]....
        /*0108*/ 	.word	0x00003830


	//----- nvinfo : EIATTR_EXIT_INSTR_OFFSETS
	.align		4
.L_1553:
        /*010c*/ 	.byte	0x04, 0x1c
        /*010e*/ 	.short	(.L_1555 - .L_1554)


	//   ....[0]....
.L_1554:
        /*0110*/ 	.word	0x00000080


	//   ....[1]....
        /*0114*/ 	.word	0x00009360


	//----- nvinfo : EIATTR_MAX_THREADS
	.align		4
.L_1555:
        /*0118*/ 	.byte	0x04, 0x05
        /*011a*/ 	.short	(.L_1557 - .L_1556)
.L_1556:
        /*011c*/ 	.word	0x00000200
        /*0120*/ 	.word	0x00000001
        /*0124*/ 	.word	0x00000001


	//----- nvinfo : EIATTR_CRS_STACK_SIZE
	.align		4
.L_1557:
        /*0128*/ 	.byte	0x04, 0x1e
        /*012a*/ 	.short	(.L_1559 - .L_1558)
.L_1558:
        /*012c*/ 	.word	0x00000000
.L_1559:


//--------------------- .nv.info._Z35group_norm_nhwc_fwd_one_pass_kernelI11Fp32IOFp32WLi64ELi64ELi512EEv26Group_norm_nhwc_fwd_params --------------------------
	.section	.nv.info._Z35group_norm_nhwc_fwd_one_pass_kernelI11Fp32IOFp32WLi64ELi64ELi512EEv26Group_norm_nhwc_fwd_params,"",@"SHT_CUDA_INFO"
	.sectionflags	@""
	.align	4


	//----- nvinfo : EIATTR_CUDA_API_VERSION
	.align		4
        /*0000*/ 	.byte	0x04, 0x37
        /*0002*/ 	.short	(.L_1561 - .L_1560)
.L_1560:
        /*0004*/ 	.word	0x00000082


	//----- nvinfo : EIATTR_SW2861232_WAR
	.align		4
.L_1561:
        /*0008*/ 	.byte	0x01, 0x35
	.zero		2


	//----- nvinfo : EIATTR_PARAM_CBANK
	.align		4
        /*000c*/ 	.byte	0x04, 0x0a
        /*000e*/ 	.short	(.L_1563 - .L_1562)
	.align		4
.L_1562:
        /*0010*/ 	.word	index@(.nv.constant0._Z35group_norm_nhwc_fwd_one_pass_kernelI11Fp32IOFp32WLi64ELi64ELi512EEv26Group_norm_nhwc_fwd_params)
        /*0014*/ 	.short	0x0160
        /*0016*/ 	.short	0x00a0


	//----- nvinfo : EIATTR_CBANK_PARAM_SIZE
	.align		4
.L_1563:
        /*0018*/ 	.byte	0x03, 0x19
        /*001a*/ 	.short	0x00a0


	//----- nvinfo : EIATTR_KPARAM_INFO
	.align		4
        /*001c*/ 	.byte	0x04, 0x17
        /*001e*/ 	.short	(.L_1565 - .L_1564)
.L_1564:
        /*0020*/ 	.word	0x00000000
        /*0024*/ 	.short	0x0000
        /*0026*/ 	.short	0x0000
        /*0028*/ 	.byte	0x00, 0xf0, 0x81, 0x02


	//----- nvinfo : EIATTR_MAXREG_COUNT
	.align		4
.L_1565:
        /*002c*/ 	.byte	0x03, 0x1b
        /*002e*/ 	.short	0x0080


	//----- nvinfo : EIATTR_NUM_BARRIERS
	.align		4
        /*0030*/ 	.byte	0x02, 0x4c
        /*0032*/ 	.byte	0x01
	.zero		1


	//----- nvinfo : EIATTR_MERCURY_ISA_VERSION
	.align		4
        /*0034*/ 	.byte	0x03, 0x5f
        /*0036*/ 	.short	0x0000


	//----- nvinfo : EIATTR_COOP_GROUP_MASK_REGIDS
	.align		4
        /*0038*/ 	.byte	0x04, 0x29
        /*003a*/ 	.short	(.L_1567 - .L_1566)


	//   ....[0]....
.L_1566:
        /*003c*/ 	.word	0xffffffff


	//   ....[1]....
        /*0040*/ 	.word	0xffffffff


	//   ....[2]....
        /*0044*/ 	.word	0xffffffff


	//   ....[3]....
        /*0048*/ 	.word	0xffffffff


	//   ....[4]....
        /*004c*/ 	.word	0xffffffff


	//   ....[5]....
        /*0050*/ 	.word	0xffffffff


	//   ....[6]....
        /*0054*/ 	.word	0xffffffff


	//   ....[7]....
        /*0058*/ 	.word	0xffffffff


	//   ....[8]....
        /*005c*/ 	.word	0xffffffff


	//   ....[9]....
        /*0060*/ 	.word	0xffffffff


	//----- nvinfo : EIATTR_COOP_GROUP_INSTR_OFFSETS
	.align		4
.L_1567:
        /*0064*/ 	.byte	0x04, 0x28
        /*0066*/ 	.short	(.L_1569 - .L_1568)


	//   ....[0]....
.L_1568:
        /*0068*/ 	.word	0x00000870


	//   ....[1]....
        /*006c*/ 	.word	0x00000880


	//   ....[2]....
        /*0070*/ 	.word	0x000008b0


	//   ....[3]....
        /*0074*/ 	.word	0x000008c0


	//   ....[4]....
        /*0078*/ 	.word	0x00000900


	//   ....[5]....
        /*007c*/ 	.word	0x00000910


	//   ....[6]....
        /*0080*/ 	.word	0x00000950


	//   ....[7]....
        /*0084*/ 	.word	0x00000960


	//   ....[8]....
        /*0088*/ 	.word	0x000009a0


	//   ....[9]....
        /*008c*/ 	.word	0x000009b0


	//----- nvinfo : EIATTR_EXIT_INSTR_OFFSETS
	.align		4
.L_1569:
        /*0090*/ 	.byte	0x04, 0x1c
        /*0092*/ 	.short	(.L_1571 - .L_1570)


	//   ....[0]....
.L_1570:
        /*0094*/ 	.word	0x00000060


	//   ....[1]....
        /*0098*/ 	.word	0x00002090


	//----- nvinfo : EIATTR_MAX_THREADS
	.align		4
.L_1571:
        /*009c*/ 	.byte	0x04, 0x05
        /*009e*/ 	.short	(.L_1573 - .L_1572)
.L_1572:
        /*00a0*/ 	.word	0x00000200
        /*00a4*/ 	.word	0x00000001
        /*00a8*/ 	.word	0x00000001


	//----- nvinfo : EIATTR_CRS_STACK_SIZE
	.align		4
.L_1573:
        /*00ac*/ 	.byte	0x04, 0x1e
        /*00ae*/ 	.short	(.L_1575 - .L_1574)
.L_1574:
        /*00b0*/ 	.word	0x00000000
.L_1575:


//--------------------- .nv.info._Z35group_norm_nhwc_fwd_one_pass_kernelI11Fp32IOFp32WLi128ELi64ELi512EEv26Group_norm_nhwc_fwd_params --------------------------
	.section	.nv.info._Z35group_norm_nhwc_fwd_one_pass_kernelI11Fp32IOFp32WLi128ELi64ELi512EEv26Group_norm_nhwc_fwd_params,"",@"SHT_CUDA_INFO"
	.sectionflags	@""
	.align	4


	//----- nvinfo : EIATTR_CUDA_API_VERSION
	.align		4
        /*0000*/ 	.byte	0x04, 0x37
        /*0002*/ 	.short	(.L_1577 - .L_1576)
.L_1576:
        /*0004*/ 	.word	0x00000082


	//----- nvinfo : EIATTR_SW2861232_WAR
	.align		4
.L_1577:
        /*0008*/ 	.byte	0x01, 0x35
	.zero		2


	//----- nvinfo : EIATTR_PARAM_CBANK
	.align		4
        /*000c*/ 	.byte	0x04, 0x0a
        /*000e*/ 	.short	(.L_1579 - .L_1578)
	.align		4
.L_1578:
        /*0010*/ 	.word	index@(.nv.constant0._Z35group_norm_nhwc_fwd_one_pass_kernelI11Fp32IOFp32WLi128ELi64ELi512EEv26Group_norm_nhwc_fwd_params)
        /*0014*/ 	.short	0x0160
        /*0016*/ 	.short	0x00a0


	//----- nvinfo : EIATTR_CBANK_PARAM_SIZE
	.align		4
.L_1579:
        /*0018*/ 	.byte	0x03, 0x19
        /*001a*/ 	.short	0x00a0


	//----- nvinfo : EIATTR_KPARAM_INFO
	.align		4
        /*001c*/ 	.byte	0x04, 0x17
        /*001e*/ 	.short	(.L_1581 - .L_1580)
.L_1580:
        /*0020*/ 	.word	0x00000000
        /*0024*/ 	.short	0x0000
        /*0026*/ 	.short	0x0000
        /*0028*/ 	.byte	0x00, 0xf0, 0x81, 0x02


	//----- nvinfo : EIATTR_MAXREG_COUNT
	.align		4
.L_1581:
        /*002c*/ 	.byte	0x03, 0x1b
        /*002e*/ 	.short	0x0080


	//----- nvinfo : EIATTR_NUM_BARRIERS
	.align		4
        /*0030*/ 	.byte	0x02, 0x4c
        /*0032*/ 	.byte	0x01
	.zero		1


	//----- nvinfo : EIATTR_MERCURY_ISA_VERSION
	.align		4
        /*0034*/ 	.byte	0x03, 0x5f
        /*0036*/ 	.short	0x0000


	//----- nvinfo : EIATTR_COOP_GROUP_MASK_REGIDS
	.align		4
        /*0038*/ 	.byte	0x04, 0x29
        /*003a*/ 	.short	(.L_1583 - .L_1582)


	//   ....[0]....
.L_1582:
        /*003c*/ 	.word	0xffffffff


	//   ....[1]....
        /*0040*/ 	.word	0xffffffff


	//   ....[2]....
        /*0044*/ 	.word	0xffffffff


	//   ....[3]....
        /*0048*/ 	.word	0xffffffff


	//   ....[4]....
        /*004c*/ 	.word	0xffffffff


	//   ....[5]....
        /*0050*/ 	.word	0xffffffff


	//   ....[6]....
        /*0054*/ 	.word	0xffffffff


	//   ....[7]....
        /*0058*/ 	.word	0xffffffff


	//   ....[8]....
        /*005c*/ 	.word	0xffffffff


	//   ....[9]....
        /*0060*/ 	.word	0xffffffff


	//----- nvinfo : EIATTR_COOP_GROUP_INSTR_OFFSETS
	.align		4
.L_1583:
        /*0064*/ 	.byte	0x04, 0x28
        /*0066*/ 	.short	(.L_1585 - .L_1584)


	//   ....[0]....
.L_1584:
        /*0068*/ 	.word	0x00000d60


	//   ....[1]....
        /*006c*/ 	.word	0x00000d70


	//   ....[2]....
        /*0070*/ 	.word	0x00000da0


	//   ....[3]....
        /*0074*/ 	.word	0x00000db0


	//   ....[4]....
        /*0078*/ 	.word	0x00000df0


	//   ....[5]....
        /*007c*/ 	.word	0x00000e00


	//   ....[6]....
        /*0080*/ 	.word	0x00000e40


	//   ....[7]....
        /*0084*/ 	.word	0x00000e50


	//   ....[8]....
        /*0088*/ 	.word	0x00000e90


	//   ....[9]....
        /*008c*/ 	.word	0x00000ea0


	//----- nvinfo : EIATTR_EXIT_INSTR_OFFSETS
	.align		4
.L_1585:
        /*0090*/ 	.byte	0x04, 0x1c
        /*0092*/ 	.short	(.L_1587 - .L_1586)


	//   ....[0]....
.L_1586:
        /*0094*/ 	.word	0x00000070


	//   ....[1]....
        /*0098*/ 	.word	0x000034a0


	//----- nvinfo : EIATTR_MAX_THREADS
	.align		4
.L_1587:
        /*009c*/ 	.byte	0x04, 0x05
        /*009e*/ 	.short	(.L_1589 - .L_1588)
.L_1588:
        /*00a0*/ 	.word	0x00000200
        /*00a4*/ 	.word	0x00000001
        /*00a8*/ 	.word	0x00000001


	//----- nvinfo : EIATTR_CRS_STACK_SIZE
	.align		4
.L_1589:
        /*00ac*/ 	.byte	0x04, 0x1e
        /*00ae*/ 	.short	(.L_1591 - .L_1590)
.L_1590:
        /*00b0*/ 	.word	0x00000000
.L_1591:


//--------------------- .nv.info._Z35group_norm_nhwc_fwd_one_pass_kernelI11Fp32IOFp32WLi256ELi64ELi512EEv26Group_norm_nhwc_fwd_params --------------------------
	.section	.nv.info._Z35group_norm_nhwc_fwd_one_pass_kernelI11Fp32IOFp32WLi256ELi64ELi512EEv26Group_norm_nhwc_fwd_params,"",@"SHT_CUDA_INFO"
	.sectionflags	@""
	.align	4


	//----- nvinfo : EIATTR_CUDA_API_VERSION
	.align		4
        /*0000*/ 	.byte	0x04, 0x37
        /*0002*/ 	.short	(.L_1593 - .L_1592)
.L_1592:
        /*0004*/ 	.word	0x00000082


	//----- nvinfo : EIATTR_SW2861232_WAR
	.align		4
.L_1593:
        /*0008*/ 	.byte	0x01, 0x35
	.zero		2


	//----- nvinfo : EIATTR_PARAM_CBANK
	.align		4
        /*000c*/ 	.byte	0x04, 0x0a
        /*000e*/ 	.short	(.L_1595 - .L_1594)
	.align		4
.L_1594:
        /*0010*/ 	.word	index@(.nv.constant0._Z35group_norm_nhwc_fwd_one_pass_kernelI11Fp32IOFp32WLi256ELi64ELi512EEv26Group_norm_nhwc_fwd_params)
        /*0014*/ 	.short	0x0160
        /*0016*/ 	.short	0x00a0


	//----- nvinfo : EIATTR_CBANK_PARAM_SIZE
	.align		4
.L_1595:
        /*0018*/ 	.byte	0x03, 0x19
        /*001a*/ 	.short	0x00a0


	//----- nvinfo : EIATTR_KPARAM_INFO
	.align		4
        /*001c*/ 	.byte	0x04, 0x17
        /*001e*/ 	.short	(.L_1597 - .L_1596)
.L_1596:
        /*0020*/ 	.word	0x00000000
        /*0024*/ 	.short	0x0000
        /*0026*/ 	.short	0x0000
        /*0028*/ 	.byte	0x00, 0xf0, 0x81, 0x02


	//----- nvinfo : EIATTR_MAXREG_COUNT
	.align		4
.L_1597:
        /*002c*/ 	.byte	0x03, 0x1b
        /*002e*/ 	.short	0x0080


	//----- nvinfo : EIATTR_NUM_BARRIERS
	.align		4
        /*0030*/ 	.byte	0x02, 0x4c
        /*0032*/ 	.byte	0x01
	.zero		1


	//----- nvinfo : EIATTR_MERCURY_ISA_VERSION
	.align		4
        /*0034*/ 	.byte	0x03, 0x5f
        /*0036*/ 	.short	0x0000


	//----- nvinfo : EIATTR_COOP_GROUP_MASK_REGIDS
	.align		4
        /*0038*/ 	.byte	0x04, 0x29
        /*003a*/ 	.short	(.L_1599 - .L_1598)


	//   ....[0]....
.L_1598:
        /*003c*/ 	.word	0xffffffff


	//   ....[1]....
        /*0040*/ 	.word	0xffffffff


	//   ....[2]....
        /*0044*/ 	.word	0xffffffff


	//   ....[3]....
        /*0048*/ 	.word	0xffffffff


	//   ....[4]....
        /*004c*/ 	.word	0xffffffff


	//   ....[5]....
        /*0050*/ 	.word	0xffffffff


	//   ....[6]....
        /*0054*/ 	.word	0xffffffff


	//   ....[7]....
        /*0058*/ 	.word	0xffffffff


	//   ....[8]....
        /*005c*/ 	.word	0xffffffff


	//   ....[9]....
        /*0060*/ 	.word	0xffffffff


	//----- nvinfo : EIATTR_COOP_GROUP_INSTR_OFFSETS
	.align		4
.L_1599:
        /*0064*/ 	.byte	0x04, 0x28
        /*0066*/ 	.short	(.L_1601 - .L_1600)


	//   ....[0]....
.L_1600:
        /*0068*/ 	.word	0x00001930


	//   ....[1]....
        /*006c*/ 	.word	0x00001940


	//   ....[2]....
        /*0070*/ 	.word	0x00001970


	//   ....[3]....
        /*0074*/ 	.word	0x00001980


	//   ....[4]....
        /*0078*/ 	.word	0x000019c0


	//   ....[5]....
        /*007c*/ 	.word	0x000019d0


	//   ....[6]....
        /*0080*/ 	.word	0x00001a10


	//   ....[7]....
        /*0084*/ 	.word	0x00001a20


	//   ....[8]....
        /*0088*/ 	.word	0x00001a60


	//   ....[9]....
        /*008c*/ 	.word	0x00001a70


	//----- nvinfo : EIATTR_EXIT_INSTR_OFFSETS
	.align		4
.L_1601:
        /*0090*/ 	.byte	0x04, 0x1c
        /*0092*/ 	.short	(.L_1603 - .L_1602)


	//   ....[0]....
.L_1602:
        /*0094*/ 	.word	0x00000060


	//   ....[1]....
        /*0098*/ 	.word	0x000047c0


	//----- nvinfo : EIATTR_MAX_THREADS
	.align		4
.L_1603:
        /*009c*/ 	.byte	0x04, 0x05
        /*009e*/ 	.short	(.L_1605 - .L_1604)
.L_1604:
        /*00a0*/ 	.word	0x00000200
        /*00a4*/ 	.word	0x00000001
        /*00a8*/ 	.word	0x00000001


	//----- nvinfo : EIATTR_CRS_STACK_SIZE
	.align		4
.L_1605:
        /*00ac*/ 	.byte	0x04, 0x1e
        /*00ae*/ 	.short	(.L_1607 - .L_1606)
.L_1606:
        /*00b0*/ 	.word	0x00000000
.L_1607:


//--------------------- .nv.info._Z35group_norm_nhwc_fwd_one_pass_kernelI11Fp32IOFp32WLi512ELi64ELi512EEv26Group_norm_nhwc_fwd_params --------------------------
	.section	.nv.info._Z35group_norm_nhwc_fwd_one_pass_kernelI11Fp32IOFp32WLi512ELi64ELi512EEv26Group_norm_nhwc_fwd_params,"",@"SHT_CUDA_INFO"
	.sectionflags	@""
	.align	4


	//----- nvinfo : EIATTR_CUDA_API_VERSION
	.align		4
        /*0000*/ 	.byte	0x04, 0x37
        /*0002*/ 	.short	(.L_1609 - .L_1608)
.L_1608:
        /*0004*/ 	.word	0x00000082


	//----- nvinfo : EIATTR_SW2861232_WAR
	.align		4
.L_1609:
        /*0008*/ 	.byte	0x01, 0x35
	.zero		2


	//----- nvinfo : EIATTR_PARAM_CBANK
	.align		4
        /*000c*/ 	.byte	0x04, 0x0a
        /*000e*/ 	.short	(.L_1611 - .L_1610)
	.align		4
.L_1610:
        /*0010*/ 	.word	index@(.nv.constant0._Z35group_norm_nhwc_fwd_one_pass_kernelI11Fp32IOFp32WLi512ELi64ELi512EEv26Group_norm_nhwc_fwd_params)
        /*0014*/ 	.short	0x0160
        /*0016*/ 	.short	0x00a0


	//----- nvinfo : EIATTR_CBANK_PARAM_SIZE
	.align		4
.L_1611:
        /*0018*/ 	.byte	0x03, 0x19
        /*001a*/ 	.short	0x00a0


	//----- nvinfo : EIATTR_KPARAM_INFO
	.align		4
        /*001c*/ 	.byte	0x04, 0x17
        /*001e*/ 	.short	(.L_1613 - .L_1612)
.L_1612:
        /*0020*/ 	.word	0x00000000
        /*0024*/ 	.short	0x0000
        /*0026*/ 	.short	0x0000
        /*0028*/ 	.byte	0x00, 0xf0, 0x81, 0x02


	//----- nvinfo : EIATTR_MAXREG_COUNT
	.align		4
.L_1613:
        /*002c*/ 	.byte	0x03, 0x1b
        /*002e*/ 	.short	0x0080


	//----- nvinfo : EIATTR_NUM_BARRIERS
	.align		4
        /*0030*/ 	.byte	0x02, 0x4c
        /*0032*/ 	.byte	0x01
	.zero		1


	//----- nvinfo : EIATTR_MERCURY_ISA_VERSION
	.align		4
        /*0034*/ 	.byte	0x03, 0x5f
        /*0036*/ 	.short	0x0000


	//----- nvinfo : EIATTR_COOP_GROUP_MASK_REGIDS
	.align		4
        /*0038*/ 	.byte	0x04, 0x29
        /*003a*/ 	.short	(.L_1615 - .L_1614)


	//   ....[0]....
.L_1614:
        /*003c*/ 	.word	0xffffffff


	//   ....[1]....
        /*0040*/ 	.word	0xffffffff


	//   ....[2]....
        /*0044*/ 	.word	0xffffffff


	//   ....[3]....
        /*0048*/ 	.word	0xffffffff


	//   ....[4]....
        /*004c*/ 	.word	0xffffffff


	//   ....[5]....
        /*0050*/ 	.word	0xffffffff


	//   ....[6]....
        /*0054*/ 	.word	0xffffffff


	//   ....[7]....
        /*0058*/ 	.word	0xffffffff


	//   ....[8]....
        /*005c*/ 	.word	0xffffffff


	//   ....[9]....
        /*0060*/ 	.word	0xffffffff


	//----- nvinfo : EIATTR_COOP_GROUP_INSTR_OFFSETS
	.align		4
.L_1615:
        /*0064*/ 	.byte	0x04, 0x28
        /*0066*/ 	.short	(.L_1617 - .L_1616)


	//   ....[0]....
.L_1616:
        /*0068*/ 	.word	0x00003430


	//   ....[1]....
        /*006c*/ 	.word	0x00003440


	//   ....[2]....
        /*0070*/ 	.word	0x00003480


	//   ....[3]....
        /*0074*/ 	.word	0x00003490


	//   ....[4]....
        /*0078*/ 	.word	0x000034d0


	//   ....[5]....
        /*007c*/ 	.word	0x000034e0


	//   ....[6]....
        /*0080*/ 	.word	0x00003520


	//   ....[7]....
        /*0084*/ 	.word	0x00003530


	//   ....[8]....
        /*0088*/ 	.word	0x00003570


	//   ....[9]....
        /*008c*/ 	.word	0x00003580


	//----- nvinfo : EIATTR_EXIT_INSTR_OFFSETS
	.align		4
.L_1617:
        /*0090*/ 	.byte	0x04, 0x1c
        /*0092*/ 	.short	(.L_1619 - .L_1618)


	//   ....[0]....
.L_1618:
        /*0094*/ 	.word	0x00000070


	//   ....[1]....
        /*0098*/ 	.word	0x000091c0


	//----- nvinfo : EIATTR_MAX_THREADS
	.align		4
.L_1619:
        /*009c*/ 	.byte	0x04, 0x05
        /*009e*/ 	.short	(.L_1621 - .L_1620)
.L_1620:
        /*00a0*/ 	.word	0x00000200
        /*00a4*/ 	.word	0x00000001
        /*00a8*/ 	.word	0x00000001


	//----- nvinfo : EIATTR_CRS_STACK_SIZE
	.align		4
.L_1621:
        /*00ac*/ 	.byte	0x04, 0x1e
        /*00ae*/ 	.short	(.L_1623 - .L_1622)
.L_1622:
        /*00b0*/ 	.word	0x00000000
.L_1623:


//--------------------- .nv.info._Z35group_norm_nhwc_fwd_one_pass_kernelI11Fp32IOBf16WLi64ELi64ELi512EEv26Group_norm_nhwc_fwd_params --------------------------
	.section	.nv.info._Z35group_norm_nhwc_fwd_one_pass_kernelI11Fp32IOBf16WLi64ELi64ELi512EEv26Group_norm_nhwc_fwd_params,"",@"SHT_CUDA_INFO"
	.sectionflags	@""
	.align	4


	//----- nvinfo : EIATTR_CUDA_API_VERSION
	.align		4
        /*0000*/ 	.byte	0x04, 0x37
        /*0002*/ 	.short	(.L_1625 - .L_1624)
.L_1624:
        /*0004*/ 	.word	0x00000082


	//----- nvinfo : EIATTR_SW2861232_WAR
	.align		4
.L_1625:
        /*0008*/ 	.byte	0x01, 0x35
	.zero		2


	//----- nvinfo : EIATTR_PARAM_CBANK
	.align		4
        /*000c*/ 	.byte	0x04, 0x0a
        /*000e*/ 	.short	(.L_1627 - .L_1626)
	.align		4
.L_1626:
        /*0010*/ 	.word	index@(.nv.constant0._Z35group_norm_nhwc_fwd_one_pass_kernelI11Fp32IOBf16WLi64ELi64ELi512EEv26Group_norm_nhwc_fwd_params)
        /*0014*/ 	.short	0x0160
        /*0016*/ 	.short	0x00a0


	//----- nvinfo : EIATTR_CBANK_PARAM_SIZE
	.align		4
.L_1627:
        /*0018*/ 	.byte	0x03, 0x19
        /*001a*/ 	.short	0x00a0


	//----- nvinfo : EIATTR_KPARAM_INFO
	.align		4
        /*001c*/ 	.byte	0x04, 0x17
        /*001e*/ 	.short	(.L_1629 - .L_1628)
.L_1628:
        /*0020*/ 	.word	0x00000000
        /*0024*/ 	.short	0x0000
        /*0026*/ 	.short	0x0000
        /*0028*/ 	.byte	0x00, 0xf0, 0x81, 0x02


	//----- nvinfo : EIATTR_MAXREG_COUNT
	.align		4
.L_1629:
        /*002c*/ 	.byte	0x03, 0x1b
        /*002e*/ 	.short	0x0080


	//----- nvinfo : EIATTR_NUM_BARRIERS
	.align		4
        /*0030*/ 	.byte	0x02, 0x4c
        /*0032*/ 	.byte	0x01
	.zero		1


	//----- nvinfo : EIATTR_MERCURY_ISA_VERSION
	.align		4
        /*0034*/ 	.byte	0x03, 0x5f
        /*0036*/ 	.short	0x0000


	//----- nvinfo : EIATTR_COOP_GROUP_MASK_REGIDS
	.align		4
        /*0038*/ 	.byte	0x04, 0x29
        /*003a*/ 	.short	(.L_1631 - .L_1630)


	//   ....[0]....
.L_1630:
        /*003c*/ 	.word	0xffffffff


	//   ....[1]....
        /*0040*/ 	.word	0xffffffff


	//   ....[2]....
        /*0044*/ 	.word	0xffffffff


	//   ....[3]....
        /*0048*/ 	.word	0xffffffff


	//   ....[4]....
        /*004c*/ 	.word	0xffffffff


	//   ....[5]....
        /*0050*/ 	.word	0xffffffff


	//   ....[6]....
        /*0054*/ 	.word	0xffffffff


	//   ....[7]....
        /*0058*/ 	.word	0xffffffff


	//   ....[8]....
        /*005c*/ 	.word	0xffffffff


	//   ....[9]....
        /*0060*/ 	.word	0xffffffff


	//----- nvinfo : EIATTR_COOP_GROUP_INSTR_OFFSETS
	.align		4
.L_1631:
        /*0064*/ 	.byte	0x04, 0x28
        /*0066*/ 	.short	(.L_1633 - .L_1632)


	//   ....[0]....
.L_1632:
        /*0068*/ 	.word	0x00000870


	//   ....[1]....
        /*006c*/ 	.word	0x00000880


	//   ....[2]....
        /*0070*/ 	.word	0x000008b0


	//   ....[3]....
        /*0074*/ 	.word	0x000008c0


	//   ....[4]....
        /*0078*/ 	.word	0x00000900


	//   ....[5]....
        /*007c*/ 	.word	0x00000910


	//   ....[6]....
        /*0080*/ 	.word	0x00000950


	//   ....[7]....
        /*0084*/ 	.word	0x00000960


	//   ....[8]....
        /*0088*/ 	.word	0x000009a0


	//   ....[9]....
        /*008c*/ 	.word	0x000009b0


	//----- nvinfo : EIATTR_EXIT_INSTR_OFFSETS
	.align		4
.L_1633:
        /*0090*/ 	.byte	0x04, 0x1c
        /*0092*/ 	.short	(.L_1635 - .L_1634)


	//   ....[0]....
.L_1634:
        /*0094*/ 	.word	0x00000060


	//   ....[1]....
        /*0098*/ 	.word	0x000020f0


	//----- nvinfo : EIATTR_MAX_THREADS
	.align		4
.L_1635:
        /*009c*/ 	.byte	0x04, 0x05
        /*009e*/ 	.short	(.L_1637 - .L_1636)
.L_1636:
        /*00a0*/ 	.word	0x00000200
        /*00a4*/ 	.word	0x00000001
        /*00a8*/ 	.word	0x00000001


	//----- nvinfo : EIATTR_CRS_STACK_SIZE
	.align		4
.L_1637:
        /*00ac*/ 	.byte	0x04, 0x1e
        /*00ae*/ 	.short	(.L_1639 - .L_1638)
.L_1638:
        /*00b0*/ 	.word	0x00000000
.L_1639:


//--------------------- .nv.info._Z35group_norm_nhwc_fwd_one_pass_kernelI11Fp32IOBf16WLi128ELi64ELi512EEv26Group_norm_nhwc_fwd_params --------------------------
	.section	.nv.info._Z35group_norm_nhwc_fwd_one_pass_kernelI11Fp32IOBf16WLi128ELi64ELi512EEv26Group_norm_nhwc_fwd_params,"",@"SHT_CUDA_INFO"
	.sectionflags	@""
	.align	4


	//----- nvinfo : EIATTR_CUDA_API_VERSION
	.align		4
        /*0000*/ 	.byte	0x04, 0x37
        /*0002*/ 	.short	(.L_1641 - .L_1640)
.L_1640:
        /*0004*/ 	.word	0x00000082


	//----- nvinfo : EIATTR_SW2861232_WAR
	.align		4
.L_1641:
        /*0008*/ 	.byte	0x01, 0x35
	.zero		2


	//----- nvinfo : EIATTR_PARAM_CBANK
	.align		4
        /*000c*/ 	.byte	0x04, 0x0a
        /*000e*/ 	.short	(.L_1643 - .L_1642)
	.align		4
.L_1642:
        /*0010*/ 	.word	index@(.nv.constant0._Z35group_norm_nhwc_fwd_one_pass_kernelI11Fp32IOBf16WLi128ELi64ELi512EEv26Group_norm_nhwc_fwd_params)
        /*0014*/ 	.short	0x0160
        /*0016*/ 	.short	0x00a0


	//----- nvinfo : EIATTR_CBANK_PARAM_SIZE
	.align		4
.L_1643:
        /*0018*/ 	.byte	0x03, 0x19
        /*001a*/ 	.short	0x00a0


	//----- nvinfo : EIATTR_KPARAM_INFO
	.align		4
        /*001c*/ 	.byte	0x04, 0x17
        /*001e*/ 	.short	(.L_1645 - .L_1644)
.L_1644:
        /*0020*/ 	.word	0x00000000
        /*0024*/ 	.short	0x0000
        /*0026*/ 	.short	0x0000
        /*0028*/ 	.byte	0x00, 0xf0, 0x81, 0x02


	//----- nvinfo : EIATTR_MAXREG_COUNT
	.align		4
.L_1645:
        /*002c*/ 	.byte	0x03, 0x1b
        /*002e*/ 	.short	0x0080


	//----- nvinfo : EIATTR_NUM_BARRIERS
	.align		4
        /*0030*/ 	.byte	0x02, 0x4c
        /*0032*/ 	.byte	0x01
	.zero		1


	//----- nvinfo : EIATTR_MERCURY_ISA_VERSION
	.align		4
        /*0034*/ 	.byte	0x03, 0x5f
        /*0036*/ 	.short	0x0000


	//----- nvinfo : EIATTR_COOP_GROUP_MASK_REGIDS
	.align		4
        /*0038*/ 	.byte	0x04, 0x29
        /*003a*/ 	.short	(.L_1647 - .L_1646)


	//   ....[0]....
.L_1646:
        /*003c*/ 	.word	0xffffffff


	//   ....[1]....
        /*0040*/ 	.word	0xffffffff


	//   ....[2]....
        /*0044*/ 	.word	0xffffffff


	//   ....[3]....
        /*0048*/ 	.word	0xffffffff


	//   ....[4]....
        /*004c*/ 	.word	0xffffffff


	//   ....[5]....
        /*0050*/ 	.word	0xffffffff


	//   ....[6]....
        /*0054*/ 	.word	0xffffffff


	//   ....[7]....
        /*0058*/ 	.word	0xffffffff


	//   ....[8]....
        /*005c*/ 	.word	0xffffffff


	//   ....[9]....
        /*0060*/ 	.word	0xffffffff


	//----- nvinfo : EIATTR_COOP_GROUP_INSTR_OFFSETS
	.align		4
.L_1647:
        /*0064*/ 	.byte	0x04, 0x28
        /*0066*/ 	.short	(.L_1649 - .L_1648)


	//   ....[0]....
.L_1648:
        /*0068*/ 	.word	0x00000d60


	//   ....[1]....
        /*006c*/ 	.word	0x00000d70


	//   ....[2]....
        /*0070*/ 	.word	0x00000da0


	//   ....[3]....
        /*0074*/ 	.word	0x00000db0


	//   ....[4]....
        /*0078*/ 	.word	0x00000df0


	//   ....[5]....
        /*007c*/ 	.word	0x00000e00


	//   ....[6]....
        /*0080*/ 	.word	0x00000e40


	//   ....[7]....
        /*0084*/ 	.word	0x00000e50


	//   ....[8]....
        /*0088*/ 	.word	0x00000e90


	//   ....[9]....
        /*008c*/ 	.word	0x00000ea0


	//----- nvinfo : EIATTR_EXIT_INSTR_OFFSETS
	.align		4
.L_1649:
        /*0090*/ 	.byte	0x04, 0x1c
        /*0092*/ 	.short	(.L_1651 - .L_1650)


	//   ....[0]....
.L_1650:
        /*0094*/ 	.word	0x00000070


	//   ....[1]....
        /*0098*/ 	.word	0x00003500


	//----- nvinfo : EIATTR_MAX_THREADS
	.align		4
.L_1651:
        /*009c*/ 	.byte	0x04, 0x05
        /*009e*/ 	.short	(.L_1653 - .L_1652)
.L_1652:
        /*00a0*/ 	.word	0x00000200
        /*00a4*/ 	.word	0x00000001
        /*00a8*/ 	.word	0x00000001


	//----- nvinfo : EIATTR_CRS_STACK_SIZE
	.align		4
.L_1653:
        /*00ac*/ 	.byte	0x04, 0x1e
        /*00ae*/ 	.short	(.L_1655 - .L_1654)
.L_1654:
        /*00b0*/ 	.word	0x00000000
.L_1655:


//--------------------- .nv.info._Z35group_norm_nhwc_fwd_one_pass_kernelI11Fp32IOBf16WLi256ELi64ELi512EEv26Group_norm_nhwc_fwd_params --------------------------
	.section	.nv.info._Z35group_norm_nhwc_fwd_one_pass_kernelI11Fp32IOBf16WLi256ELi64ELi512EEv26Group_norm_nhwc_fwd_params,"",@"SHT_CUDA_INFO"
	.sectionflags	@""
	.align	4


	//----- nvinfo : EIATTR_CUDA_API_VERSION
	.align		4
        /*0000*/ 	.byte	0x04, 0x37
        /*0002*/ 	.short	(.L_1657 - .L_1656)
.L_1656:
        /*0004*/ 	.word	0x00000082


	//----- nvinfo : EIATTR_SW2861232_WAR
	.align		4
.L_1657:
        /*0008*/ 	.byte	0x01, 0x35
	.zero		2


	//----- nvinfo : EIATTR_PARAM_CBANK
	.align		4
        /*000c*/ 	.byte	0x04, 0x0a
        /*000e*/ 	.short	(.L_1659 - .L_1658)
	.align		4
.L_1658:
        /*0010*/ 	.word	index@(.nv.constant0._Z35group_norm_nhwc_fwd_one_pass_kernelI11Fp32IOBf16WLi256ELi64ELi512EEv26Group_norm_nhwc_fwd_params)
        /*0014*/ 	.short	0x0160
        /*0016*/ 	.short	0x00a0


	//----- nvinfo : EIATTR_CBANK_PARAM_SIZE
	.align		4
.L_1659:
        /*0018*/ 	.byte	0x03, 0x19
        /*001a*/ 	.short	0x00a0


	//----- nvinfo : EIATTR_KPARAM_INFO
	.align		4
        /*001c*/ 	.byte	0x04, 0x17
        /*001e*/ 	.short	(.L_1661 - .L_1660)
.L_1660:
        /*0020*/ 	.word	0x00000000
        /*0024*/ 	.short	0x0000
        /*0026*/ 	.short	0x0000
        /*0028*/ 	.byte	0x00, 0xf0, 0x81, 0x02


	//----- nvinfo : EIATTR_MAXREG_COUNT
	.align		4
.L_1661:
        /*002c*/ 	.byte	0x03, 0x1b
        /*002e*/ 	.short	0x0080


	//----- nvinfo : EIATTR_NUM_BARRIERS
	.align		4
        /*0030*/ 	.byte	0x02, 0x4c
        /*0032*/ 	.byte	0x01
	.zero		1


	//----- nvinfo : EIATTR_MERCURY_ISA_VERSION
	.align		4
        /*0034*/ 	.byte	0x03, 0x5f
        /*0036*/ 	.short	0x0000


	//----- nvinfo : EIATTR_COOP_GROUP_MASK_REGIDS
	.align		4
        /*0038*/ 	.byte	0x04, 0x29
        /*003a*/ 	.short	(.L_1663 - .L_1662)


	//   ....[0]....
.L_1662:
        /*003c*/ 	.word	0xffffffff


	//   ....[1]....
        /*0040*/ 	.word	0xffffffff


	//   ....[2]....
        /*0044*/ 	.word	0xffffffff


	//   ....[3]....
        /*0048*/ 	.word	0xffffffff


	//   ....[4]....
        /*004c*/ 	.word	0xffffffff


	//   ....[5]....
        /*0050*/ 	.word	0xffffffff


	//   ....[6]....
        /*0054*/ 	.word	0xffffffff


	//   ....[7]....
        /*0058*/ 	.word	0xffffffff


	//   ....[8]....
        /*005c*/ 	.word	0xffffffff


	//   ....[9]....
        /*0060*/ 	.word	0xffffffff


	//----- nvinfo : EIATTR_COOP_GROUP_INSTR_OFFSETS
	.align		4
.L_1663:
        /*0064*/ 	.byte	0x04, 0x28
        /*0066*/ 	.short	(.L_1665 - .L_1664)


	//   ....[0]....
.L_1664:
        /*0068*/ 	.word	0x00001930


	//   ....[1]....
        /*006c*/ 	.word	0x00001940


	//   ....[2]....
        /*0070*/ 	.word	0x00001970


	//   ....[3]....
        /*0074*/ 	.word	0x00001980


	//   ....[4]....
        /*0078*/ 	.word	0x000019c0


	//   ....[5]....
        /*007c*/ 	.word	0x000019d0


	//   ....[6]....
        /*0080*/ 	.word	0x00001a10


	//   ....[7]....
        /*0084*/ 	.word	0x00001a20


	//   ....[8]....
        /*0088*/ 	.word	0x00001a60


	//   ....[9]....
        /*008c*/ 	.word	0x00001a70


	//----- nvinfo : EIATTR_EXIT_INSTR_OFFSETS
	.align		4
.L_1665:
        /*0090*/ 	.byte	0x04, 0x1c
        /*0092*/ 	.short	(.L_1667 - .L_1666)


	//   ....[0]....
.L_1666:
        /*0094*/ 	.word	0x00000060


	//   ....[1]....
        /*0098*/ 	.word	0x00004820


	//----- nvinfo : EIATTR_MAX_THREADS
	.align		4
.L_1667:
        /*009c*/ 	.byte	0x04, 0x05
        /*009e*/ 	.short	(.L_1669 - .L_1668)
.L_1668:
        /*00a0*/ 	.word	0x00000200
        /*00a4*/ 	.word	0x00000001
        /*00a8*/ 	.word	0x00000001


	//----- nvinfo : EIATTR_CRS_STACK_SIZE
	.align		4
.L_1669:
        /*00ac*/ 	.byte	0x04, 0x1e
        /*00ae*/ 	.short	(.L_1671 - .L_1670)
.L_1670:
        /*00b0*/ 	.word	0x00000000
.L_1671:


//--------------------- .nv.info._Z35group_norm_nhwc_fwd_one_pass_kernelI11Fp32IOBf16WLi512ELi64ELi512EEv26Group_norm_nhwc_fwd_params --------------------------
	.section	.nv.info._Z35group_norm_nhwc_fwd_one_pass_kernelI11Fp32IOBf16WLi512ELi64ELi512EEv26Group_norm_nhwc_fwd_params,"",@"SHT_CUDA_INFO"
	.sectionflags	@""
	.align	4


	//----- nvinfo : EIATTR_CUDA_API_VERSION
	.align		4
        /*0000*/ 	.byte	0x04, 0x37
        /*0002*/ 	.short	(.L_1673 - .L_1672)
.L_1672:
        /*0004*/ 	.word	0x00000082


	//----- nvinfo : EIATTR_SW2861232_WAR
	.align		4
.L_1673:
        /*0008*/ 	.byte	0x01, 0x35
	.zero		2


	//----- nvinfo : EIATTR_PARAM_CBANK
	.align		4
        /*000c*/ 	.byte	0x04, 0x0a
        /*000e*/ 	.short	(.L_1675 - .L_1674)
	.align		4
.L_1674:
        /*0010*/ 	.word	index@(.nv.constant0._Z35group_norm_nhwc_fwd_one_pass_kernelI11Fp32IOBf16WLi512ELi64ELi512EEv26Group_norm_nhwc_fwd_params)
        /*0014*/ 	.short	0x0160
        /*0016*/ 	.short	0x00a0


	//----- nvinfo : EIATTR_CBANK_PARAM_SIZE
	.align		4
.L_1675:
        /*0018*/ 	.byte	0x03, 0x19
        /*001a*/ 	.short	0x00a0


	//----- nvinfo : EIATTR_KPARAM_INFO
	.align		4
        /*001c*/ 	.byte	0x04, 0x17
        /*001e*/ 	.short	(.L_1677 - .L_1676)
.L_1676:
        /*0020*/ 	.word	0x00000000
        /*0024*/ 	.short	0x0000
        /*0026*/ 	.short	0x0000
        /*0028*/ 	.byte	0x00, 0xf0, 0x81, 0x02


	//----- nvinfo : EIATTR_MAXREG_COUNT
	.align		4
.L_1677:
        /*002c*/ 	.byte	0x03, 0x1b
        /*002e*/ 	.short	0x0080


	//----- nvinfo : EIATTR_NUM_BARRIERS
	.align		4
        /*0030*/ 	.byte	0x02, 0x4c
        /*0032*/ 	.byte	0x01
	.zero		1


	//----- nvinfo : EIATTR_MERCURY_ISA_VERSION
	.align		4
        /*0034*/ 	.byte	0x03, 0x5f
        /*0036*/ 	.short	0x0000


	//----- nvinfo : EIATTR_COOP_GROUP_MASK_REGIDS
	.align		4
        /*0038*/ 	.byte	0x04, 0x29
        /*003a*/ 	.short	(.L_1679 - .L_1678)


	//   ....[0]....
.L_1678:
        /*003c*/ 	.word	0xffffffff


	//   ....[1]....
        /*0040*/ 	.word	0xffffffff


	//   ....[2]....
        /*0044*/ 	.word	0xffffffff


	//   ....[3]....
        /*0048*/ 	.word	0xffffffff


	//   ....[4]....
        /*004c*/ 	.word	0xffffffff


	//   ....[5]....
        /*0050*/ 	.word	0xffffffff


	//   ....[6]....
        /*0054*/ 	.word	0xffffffff


	//   ....[7]....
        /*0058*/ 	.word	0xffffffff


	//   ....[8]....
        /*005c*/ 	.word	0xffffffff


	//   ....[9]....
        /*0060*/ 	.word	0xffffffff


	//----- nvinfo : EIATTR_COOP_GROUP_INSTR_OFFSETS
	.align		4
.L_1679:
        /*0064*/ 	.byte	0x04, 0x28
        /*0066*/ 	.short	(.L_1681 - .L_1680)


	//   ....[0]....
.L_1680:
        /*0068*/ 	.word	0x00003430


	//   ....[1]....
        /*006c*/ 	.word	0x00003440


	//   ....[2]....
        /*0070*/ 	.word	0x00003480


	//   ....[3]....
        /*0074*/ 	.word	0x00003490


	//   ....[4]....
        /*0078*/ 	.word	0x000034d0


	//   ....[5]....
        /*007c*/ 	.word	0x000034e0


	//   ....[6]....
        /*0080*/ 	.word	0x00003520


	//   ....[7]....
        /*0084*/ 	.word	0x00003530


	//   ....[8]....
        /*0088*/ 	.word	0x00003570


	//   ....[9]....
        /*008c*/ 	.word	0x00003580


	//----- nvinfo : EIATTR_EXIT_INSTR_OFFSETS
	.align		4
.L_1681:
        /*0090*/ 	.byte	0x04, 0x1c
        /*0092*/ 	.short	(.L_1683 - .L_1682)


	//   ....[0]....
.L_1682:
        /*0094*/ 	.word	0x00000070


	//   ....[1]....
        /*0098*/ 	.word	0x00009220


	//----- nvinfo : EIATTR_MAX_THREADS
	.align		4
.L_1683:
        /*009c*/ 	.byte	0x04, 0x05
        /*009e*/ 	.short	(.L_1685 - .L_1684)
.L_1684:
        /*00a0*/ 	.word	0x00000200
        /*00a4*/ 	.word	0x00000001
        /*00a8*/ 	.word	0x00000001


	//----- nvinfo : EIATTR_CRS_STACK_SIZE
	.align		4
.L_1685:
        /*00ac*/ 	.byte	0x04, 0x1e
        /*00ae*/ 	.short	(.L_1687 - .L_1686)
.L_1686:
        /*00b0*/ 	.word	0x00000000
.L_1687:


//--------------------- .nv.info._Z35group_norm_nhwc_fwd_one_pass_kernelI11Fp32IOFp16WLi64ELi64ELi512EEv26Group_norm_nhwc_fwd_params --------------------------
	.section	.nv.info._Z35group_norm_nhwc_fwd_one_pass_kernelI11Fp32IOFp16WLi64ELi64ELi512EEv26Group_norm_nhwc_fwd_params,"",@"SHT_CUDA_INFO"
	.sectionflags	@""
	.align	4


	//----- nvinfo : EIATTR_CUDA_API_VERSION
	.align		4
        /*0000*/ 	.byte	0x04, 0x37
        /*0002*/ 	.short	(.L_1689 - .L_1688)
.L_1688:
        /*0004*/ 	.word	0x00000082


	//----- nvinfo : EIATTR_SW2861232_WAR
	.align		4
.L_1689:
        /*0008*/ 	.byte	0x01, 0x35
	.zero		2


	//----- nvinfo : EIATTR_PARAM_CBANK
	.align		4
        /*000c*/ 	.byte	0x04, 0x0a
        /*000e*/ 	.short	(.L_1691 - .L_1690)
	.align		4
.L_1690:
        /*0010*/ 	.word	index@(.nv.constant0._Z35group_norm_nhwc_fwd_one_pass_kernelI11Fp32IOFp16WLi64ELi64ELi512EEv26Group_norm_nhwc_fwd_params)
        /*0014*/ 	.short	0x0160
        /*0016*/ 	.short	0x00a0


	//----- nvinfo : EIATTR_CBANK_PARAM_SIZE
	.align		4
.L_1691:
        /*0018*/ 	.byte	0x03, 0x19
        /*001a*/ 	.short	0x00a0


	//----- nvinfo : EIATTR_KPARAM_INFO
	.align		4
        /*001c*/ 	.byte	0x04, 0x17
        /*001e*/ 	.short	(.L_1693 - .L_1692)
.L_1692:
        /*0020*/ 	.word	0x00000000
        /*0024*/ 	.short	0x0000
        /*0026*/ 	.short	0x0000
        /*0028*/ 	.byte	0x00, 0xf0, 0x81, 0x02


	//----- nvinfo : EIATTR_MAXREG_COUNT
	.align		4
.L_1693:
        /*002c*/ 	.byte	0x03, 0x1b
        /*002e*/ 	.short	0x0080


	//----- nvinfo : EIATTR_NUM_BARRIERS
	.align		4
        /*0030*/ 	.byte	0x02, 0x4c
        /*0032*/ 	.byte	0x01
	.zero		1


	//----- nvinfo : EIATTR_MERCURY_ISA_VERSION
	.align		4
        /*0034*/ 	.byte	0x03, 0x5f
        /*0036*/ 	.short	0x0000


	//----- nvinfo : EIATTR_COOP_GROUP_MASK_REGIDS
	.align		4
        /*0038*/ 	.byte	0x04, 0x29
        /*003a*/ 	.short	(.L_1695 - .L_1694)


	//   ....[0]....
.L_1694:
        /*003c*/ 	.word	0xffffffff


	//   ....[1]....
        /*0040*/ 	.word	0xffffffff


	//   ....[2]....
        /*0044*/ 	.word	0xffffffff


	//   ....[3]....
        /*0048*/ 	.word	0xffffffff


	//   ....[4]....
        /*004c*/ 	.word	0xffffffff


	//   ....[5]....
        /*0050*/ 	.word	0xffffffff


	//   ....[6]....
        /*0054*/ 	.word	0xffffffff


	//   ....[7]....
        /*0058*/ 	.word	0xffffffff


	//   ....[8]....
        /*005c*/ 	.word	0xffffffff


	//   ....[9]....
        /*0060*/ 	.word	0xffffffff


	//----- nvinfo : EIATTR_COOP_GROUP_INSTR_OFFSETS
	.align		4
.L_1695:
        /*0064*/ 	.byte	0x04, 0x28
        /*0066*/ 	.short	(.L_1697 - .L_1696)


	//   ....[0]....
.L_1696:
        /*0068*/ 	.word	0x00000870


	//   ....[1]....
        /*006c*/ 	.word	0x00000880


	//   ....[2]....
        /*0070*/ 	.word	0x000008b0


	//   ....[3]....
        /*0074*/ 	.word	0x000008c0


	//   ....[4]....
        /*0078*/ 	.word	0x00000900


	//   ....[5]....
        /*007c*/ 	.word	0x00000910


	//   ....[6]....
        /*0080*/ 	.word	0x00000950


	//   ....[7]....
        /*0084*/ 	.word	0x00000960


	//   ....[8]....
        /*0088*/ 	.word	0x000009a0


	//   ....[9]....
        /*008c*/ 	.word	0x000009b0


	//----- nvinfo : EIATTR_EXIT_INSTR_OFFSETS
	.align		4
.L_1697:
        /*0090*/ 	.byte	0x04, 0x1c
        /*0092*/ 	.short	(.L_1699 - .L_1698)


	//   ....[0]....
.L_1698:
        /*0094*/ 	.word	0x00000060


	//   ....[1]....
        /*0098*/ 	.word	0x000020f0


	//----- nvinfo : EIATTR_MAX_THREADS
	.align		4
.L_1699:
        /*009c*/ 	.byte	0x04, 0x05
        /*009e*/ 	.short	(.L_1701 - .L_1700)
.L_1700:
        /*00a0*/ 	.word	0x00000200
        /*00a4*/ 	.word	0x00000001
        /*00a8*/ 	.word	0x00000001


	//----- nvinfo : EIATTR_CRS_STACK_SIZE
	.align		4
.L_1701:
        /*00ac*/ 	.byte	0x04, 0x1e
        /*00ae*/ 	.short	(.L_1703 - .L_1702)
.L_1702:
        /*00b0*/ 	.word	0x00000000
.L_1703:


//--------------------- .nv.info._Z35group_norm_nhwc_fwd_one_pass_kernelI11Fp32IOFp16WLi128ELi64ELi512EEv26Group_norm_nhwc_fwd_params --------------------------
	.section	.nv.info._Z35group_norm_nhwc_fwd_one_pass_kernelI11Fp32IOFp16WLi128ELi64ELi512EEv26Group_norm_nhwc_fwd_params,"",@"SHT_CUDA_INFO"
	.sectionflags	@""
	.align	4


	//----- nvinfo : EIATTR_CUDA_API_VERSION
	.align		4
        /*0000*/ 	.byte	0x04, 0x37
        /*0002*/ 	.short	(.L_1705 - .L_1704)
.L_1704:
        /*0004*/ 	.word	0x00000082


	//----- nvinfo : EIATTR_SW2861232_WAR
	.align		4
.L_1705:
        /*0008*/ 	.byte	0x01, 0x35
	.zero		2


	//----- nvinfo : EIATTR_PARAM_CBANK
	.align		4
        /*000c*/ 	.byte	0x04, 0x0a
        /*000e*/ 	.short	(.L_1707 - .L_1706)
	.align		4
.L_1706:
        /*0010*/ 	.word	index@(.nv.constant0._Z35group_norm_nhwc_fwd_one_pass_kernelI11Fp32IOFp16WLi128ELi64ELi512EEv26Group_norm_nhwc_fwd_params)
        /*0014*/ 	.short	0x0160
        /*0016*/ 	.short	0x00a0


	//----- nvinfo : EIATTR_CBANK_PARAM_SIZE
	.align		4
.L_1707:
        /*0018*/ 	.byte	0x03, 0x19
        /*001a*/ 	.short	0x00a0


	//----- nvinfo : EIATTR_KPARAM_INFO
	.align		4
        /*001c*/ 	.byte	0x04, 0x17
        /*001e*/ 	.short	(.L_1709 - .L_1708)
.L_1708:
        /*0020*/ 	.word	0x00000000
        /*0024*/ 	.short	0x0000
        /*0026*/ 	.short	0x0000
        /*0028*/ 	.byte	0x00, 0xf0, 0x81, 0x02


	//----- nvinfo : EIATTR_MAXREG_COUNT
	.align		4
.L_1709:
        /*002c*/ 	.byte	0x03, 0x1b
        /*002e*/ 	.short	0x0080


	//----- nvinfo : EIATTR_NUM_BARRIERS
	.align		4
        /*0030*/ 	.byte	0x02, 0x4c
        /*0032*/ 	.byte	0x01
	.zero		1


	//----- nvinfo : EIATTR_MERCURY_ISA_VERSION
	.align		4
        /*0034*/ 	.byte	0x03, 0x5f
        /*0036*/ 	.short	0x0000


	//----- nvinfo : EIATTR_COOP_GROUP_MASK_REGIDS
	.align		4
        /*0038*/ 	.byte	0x04, 0x29
        /*003a*/ 	.short	(.L_1711 - .L_1710)


	//   ....[0]....
.L_1710:
        /*003c*/ 	.word	0xffffffff


	//   ....[1]....
        /*0040*/ 	.word	0xffffffff


	//   ....[2]....
        /*0044*/ 	.word	0xffffffff


	//   ....[3]....
        /*0048*/ 	.word	0xffffffff


	//   ....[4]....
        /*004c*/ 	.word	0xffffffff


	//   ....[5]....
        /*0050*/ 	.word	0xffffffff


	//   ....[6]....
        /*0054*/ 	.word	0xffffffff


	//   ....[7]....
        /*0058*/ 	.word	0xffffffff


	//   ....[8]....
        /*005c*/ 	.word	0xffffffff


	//   ....[9]....
        /*0060*/ 	.word	0xffffffff


	//----- nvinfo : EIATTR_COOP_GROUP_INSTR_OFFSETS
	.align		4
.L_1711:
        /*0064*/ 	.byte	0x04, 0x28
        /*0066*/ 	.short	(.L_1713 - .L_1712)


	//   ....[0]....
.L_1712:
        /*0068*/ 	.word	0x00000d60


	//   ....[1]....
        /*006c*/ 	.word	0x00000d70


	//   ....[2]....
        /*0070*/ 	.word	0x00000da0


	//   ....[3]....
        /*0074*/ 	.word	0x00000db0


	//   ....[4]....
        /*0078*/ 	.word	0x00000df0


	//   ....[5]....
        /*007c*/ 	.word	0x00000e00


	//   ....[6]....
        /*0080*/ 	.word	0x00000e40


	//   ....[7]....
        /*0084*/ 	.word	0x00000e50


	//   ....[8]....
        /*0088*/ 	.word	0x00000e90


	//   ....[9]....
        /*008c*/ 	.word	0x00000ea0


	//----- nvinfo : EIATTR_EXIT_INSTR_OFFSETS
	.align		4
.L_1713:
        /*0090*/ 	.byte	0x04, 0x1c
        /*0092*/ 	.short	(.L_1715 - .L_1714)


	//   ....[0]....
.L_1714:
        /*0094*/ 	.word	0x00000070


	//   ....[1]....
        /*0098*/ 	.word	0x00003500


	//----- nvinfo : EIATTR_MAX_THREADS
	.align		4
.L_1715:
        /*009c*/ 	.byte	0x04, 0x05
        /*009e*/ 	.short	(.L_1717 - .L_1716)
.L_1716:
        /*00a0*/ 	.word	0x00000200
        /*00a4*/ 	.word	0x00000001
        /*00a8*/ 	.word	0x00000001


	//----- nvinfo : EIATTR_CRS_STACK_SIZE
	.align		4
.L_1717:
        /*00ac*/ 	.byte	0x04, 0x1e
        /*00ae*/ 	.short	(.L_1719 - .L_1718)
.L_1718:
        /*00b0*/ 	.word	0x00000000
.L_1719:


//--------------------- .nv.info._Z35group_norm_nhwc_fwd_one_pass_kernelI11Fp32IOFp16WLi256ELi64ELi512EEv26Group_norm_nhwc_fwd_params --------------------------
	.section	.nv.info._Z35group_norm_nhwc_fwd_one_pass_kernelI11Fp32IOFp16WLi256ELi64ELi512EEv26Group_norm_nhwc_fwd_params,"",@"SHT_CUDA_INFO"
	.sectionflags	@""
	.align	4


	//----- nvinfo : EIATTR_CUDA_API_VERSION
	.align		4
        /*0000*/ 	.byte	0x04, 0x37
        /*0002*/ 	.short	(.L_1721 - .L_1720)
.L_1720:
        /*0004*/ 	.word	0x00000082


	//----- nvinfo : EIATTR_SW2861232_WAR
	.align		4
.L_1721:
        /*0008*/ 	.byte	0x01, 0x35
	.zero		2


	//----- nvinfo : EIATTR_PARAM_CBANK
	.align		4
        /*000c*/ 	.byte	0x04, 0x0a
        /*000e*/ 	.short	(.L_1723 - .L_1722)
	.align		4
.L_1722:
        /*0010*/ 	.word	index@(.nv.constant0._Z35group_norm_nhwc_fwd_one_pass_kernelI11Fp32IOFp16WLi256ELi64ELi512EEv26Group_norm_nhwc_fwd_params)
        /*0014*/ 	.short	0x0160
        /*0016*/ 	.short	0x00a0


	//----- nvinfo : EIATTR_CBANK_PARAM_SIZE
	.align		4
.L_1723:
        /*0018*/ 	.byte	0x03, 0x19
        /*001a*/ 	.short	0x00a0


	//----- nvinfo : EIATTR_KPARAM_INFO
	.align		4
        /*001c*/ 	.byte	0x04, 0x17
        /*001e*/ 	.short	(.L_1725 - .L_1724)
.L_1724:
        /*0020*/ 	.word	0x00000000
        /*0024*/ 	.short	0x0000
        /*0026*/ 	.short	0x0000
        /*0028*/ 	.byte	0x00, 0xf0, 0x81, 0x02


	//----- nvinfo : EIATTR_MAXREG_COUNT
	.align		4
.L_1725:
        /*002c*/ 	.byte	0x03, 0x1b
        /*002e*/ 	.short	0x0080


	//----- nvinfo : EIATTR_NUM_BARRIERS
	.align		4
        /*0030*/ 	.byte	0x02, 0x4c
        /*0032*/ 	.byte	0x01
	.zero		1


	//----- nvinfo : EIATTR_MERCURY_ISA_VERSION
	.align		4
        /*0034*/ 	.byte	0x03, 0x5f
        /*0036*/ 	.short	0x0000


	//----- nvinfo : EIATTR_COOP_GROUP_MASK_REGIDS
	.align		4
        /*0038*/ 	.byte	0x04, 0x29
        /*003a*/ 	.short	(.L_1727 - .L_1726)


	//   ....[0]....
.L_1726:
        /*003c*/ 	.word	0xffffffff


	//   ....[1]....
        /*0040*/ 	.word	0xffffffff


	//   ....[2]....
        /*0044*/ 	.word	0xffffffff


	//   ....[3]....
        /*0048*/ 	.word	0xffffffff


	//   ....[4]....
        /*004c*/ 	.word	0xffffffff


	//   ....[5]....
        /*0050*/ 	.word	0xffffffff


	//   ....[6]....
        /*0054*/ 	.word	0xffffffff


	//   ....[7]....
        /*0058*/ 	.word	0xffffffff


	//   ....[8]....
        /*005c*/ 	.word	0xffffffff


	//   ....[9]....
        /*0060*/ 	.word	0xffffffff


	//----- nvinfo : EIATTR_COOP_GROUP_INSTR_OFFSETS
	.align		4
.L_1727:
        /*0064*/ 	.byte	0x04, 0x28
        /*0066*/ 	.short	(.L_1729 - .L_1728)


	//   ....[0]....
.L_1728:
        /*0068*/ 	.word	0x00001930


	//   ....[1]....
        /*006c*/ 	.word	0x00001940


	//   ....[2]....
        /*0070*/ 	.word	0x00001970


	//   ....[3]....
        /*0074*/ 	.word	0x00001980


	//   ....[4]....
        /*0078*/ 	.word	0x000019c0


	//   ....[5]....
        /*007c*/ 	.word	0x000019d0


	//   ....[6]....
        /*0080*/ 	.word	0x00001a10


	//   ....[7]....
        /*0084*/ 	.word	0x00001a20


	//   ....[8]....
        /*0088*/ 	.word	0x00001a60


	//   ....[9]....
        /*008c*/ 	.word	0x00001a70


	//----- nvinfo : EIATTR_EXIT_INSTR_OFFSETS
	.align		4
.L_1729:
        /*0090*/ 	.byte	0x04, 0x1c
        /*0092*/ 	.short	(.L_1731 - .L_1730)


	//   ....[0]....
.L_1730:
        /*0094*/ 	.word	0x00000060


	//   ....[1]....
        /*0098*/ 	.word	0x00004820


	//----- nvinfo : EIATTR_MAX_THREADS
	.align		4
.L_1731:
        /*009c*/ 	.byte	0x04, 0x05
        /*009e*/ 	.short	(.L_1733 - .L_1732)
.L_1732:
        /*00a0*/ 	.word	0x00000200
        /*00a4*/ 	.word	0x00000001
        /*00a8*/ 	.word	0x00000001


	//----- nvinfo : EIATTR_CRS_STACK_SIZE
	.align		4
.L_1733:
        /*00ac*/ 	.byte	0x04, 0x1e
        /*00ae*/ 	.short	(.L_1735 - .L_1734)
.L_1734:
        /*00b0*/ 	.word	0x00000000
.L_1735:


//--------------------- .nv.info._Z35group_norm_nhwc_fwd_one_pass_kernelI11Fp32IOFp16WLi512ELi64ELi512EEv26Group_norm_nhwc_fwd_params --------------------------
	.section	.nv.info._Z35group_norm_nhwc_fwd_one_pass_kernelI11Fp32IOFp16WLi512ELi64ELi512EEv26Group_norm_nhwc_fwd_params,"",@"SHT_CUDA_INFO"
	.sectionflags	@""
	.align	4


	//----- nvinfo : EIATTR_CUDA_API_VERSION
	.align		4
        /*0000*/ 	.byte	0x04, 0x37
        /*0002*/ 	.short	(.L_1737 - .L_1736)
.L_1736:
        /*0004*/ 	.word	0x00000082


	//----- nvinfo : EIATTR_SW2861232_WAR
	.align		4
.L_1737:
        /*0008*/ 	.byte	0x01, 0x35
	.zero		2


	//----- nvinfo : EIATTR_PARAM_CBANK
	.align		4
        /*000c*/ 	.byte	0x04, 0x0a
        /*000e*/ 	.short	(.L_1739 - .L_1738)
	.align		4
.L_1738:
        /*0010*/ 	.word	index@(.nv.constant0._Z35group_norm_nhwc_fwd_one_pass_kernelI11Fp32IOFp16WLi512ELi64ELi512EEv26Group_norm_nhwc_fwd_params)
        /*0014*/ 	.short	0x0160
        /*0016*/ 	.short	0x00a0


	//----- nvinfo : EIATTR_CBANK_PARAM_SIZE
	.align		4
.L_1739:
        /*0018*/ 	.byte	0x03, 0x19
        /*001a*/ 	.short	0x00a0


	//----- nvinfo : EIATTR_KPARAM_INFO
	.align		4
        /*001c*/ 	.byte	0x04, 0x17
        /*001e*/ 	.short	(.L_1741 - .L_1740)
.L_1740:
        /*0020*/ 	.word	0x00000000
        /*0024*/ 	.short	0x0000
        /*0026*/ 	.short	0x0000
        /*0028*/ 	.byte	0x00, 0xf0, 0x81, 0x02


	//----- nvinfo : EIATTR_MAXREG_COUNT
	.align		4
.L_1741:
        /*002c*/ 	.byte	0x03, 0x1b
        /*002e*/ 	.short	0x0080


	//----- nvinfo : EIATTR_NUM_BARRIERS
	.align		4
        /*0030*/ 	.byte	0x02, 0x4c
        /*0032*/ 	.byte	0x01
	.zero		1


	//----- nvinfo : EIATTR_MERCURY_ISA_VERSION
	.align		4
        /*0034*/ 	.byte	0x03, 0x5f
        /*0036*/ 	.short	0x0000


	//----- nvinfo : EIATTR_COOP_GROUP_MASK_REGIDS
	.align		4
        /*0038*/ 	.byte	0x04, 0x29
        /*003a*/ 	.short	(.L_1743 - .L_1742)


	//   ....[0]....
.L_1742:
        /*003c*/ 	.word	0xffffffff


	//   ....[1]....
        /*0040*/ 	.word	0xffffffff


	//   ....[2]....
        /*0044*/ 	.word	0xffffffff


	//   ....[3]....
        /*0048*/ 	.word	0xffffffff


	//   ....[4]....
        /*004c*/ 	.word	0xffffffff


	//   ....[5]....
        /*0050*/ 	.word	0xffffffff


	//   ....[6]....
        /*0054*/ 	.word	0xffffffff


	//   ....[7]....
        /*0058*/ 	.word	0xffffffff


	//   ....[8]....
        /*005c*/ 	.word	0xffffffff


	//   ....[9]....
        /*0060*/ 	.word	0xffffffff


	//----- nvinfo : EIATTR_COOP_GROUP_INSTR_OFFSETS
	.align		4
.L_1743:
        /*0064*/ 	.byte	0x04, 0x28
        /*0066*/ 	.short	(.L_1745 - .L_1744)


	//   ....[0]....
.L_1744:
        /*0068*/ 	.word	0x00003430


	//   ....[1]....
        /*006c*/ 	.word	0x00003440


	//   ....[2]....
        /*0070*/ 	.word	0x00003480


	//   ....[3]....
        /*0074*/ 	.word	0x00003490


	//   ....[4]....
        /*0078*/ 	.word	0x000034d0


	//   ....[5]....
        /*007c*/ 	.word	0x000034e0


	//   ....[6]....
        /*0080*/ 	.word	0x00003520


	//   ....[7]....
        /*0084*/ 	.word	0x00003530


	//   ....[8]....
        /*0088*/ 	.word	0x00003570


	//   ....[9]....
        /*008c*/ 	.word	0x00003580


	//----- nvinfo : EIATTR_EXIT_INSTR_OFFSETS
	.align		4
.L_1745:
        /*0090*/ 	.byte	0x04, 0x1c
        /*0092*/ 	.short	(.L_1747 - .L_1746)


	//   ....[0]....
.L_1746:
        /*0094*/ 	.word	0x00000070


	//   ....[1]....
        /*0098*/ 	.word	0x00009220


	//----- nvinfo : EIATTR_MAX_THREADS
	.align		4
.L_1747:
        /*009c*/ 	.byte	0x04, 0x05
        /*009e*/ 	.short	(.L_1749 - .L_1748)
.L_1748:
        /*00a0*/ 	.word	0x00000200
        /*00a4*/ 	.word	0x00000001
        /*00a8*/ 	.word	0x00000001


	//----- nvinfo : EIATTR_CRS_STACK_SIZE
	.align		4
.L_1749:
        /*00ac*/ 	.byte	0x04, 0x1e
        /*00ae*/ 	.short	(.L_1751 - .L_1750)
.L_1750:
        /*00b0*/ 	.word	0x00000000
.L_1751:


//--------------------- .nv.callgraph             --------------------------
	.section	.nv.callgraph,"",@"SHT_CUDA_CALLGRAPH"
	.align	4
	.sectionentsize	8
	.align		4
        /*0000*/ 	.word	0x00000000
	.align		4
        /*0004*/ 	.word	0xffffffff
	.align		4
        /*0008*/ 	.word	0x00000000
	.align		4
        /*000c*/ 	.word	0xfffffffe
	.align		4
        /*0010*/ 	.word	0x00000000
	.align		4
        /*0014*/ 	.word	0xfffffffd
	.align		4
        /*0018*/ 	.word	0x00000000
	.align		4
        /*001c*/ 	.word	0xfffffffc


//--------------------- .nv.rel.action            --------------------------
	.section	.nv.rel.action,"",@"SHT_CUDA_RELOCINFO"
	.align	8
	.sectionentsize	8
        /*0000*/ 	.byte	0x73, 0x00, 0x00, 0x00, 0x00, 0x00, 0x00, 0x00, 0x00, 0x00, 0x00, 0x11, 0x25, 0x00, 0x05, 0x36


//--------------------- .nv.constant4             --------------------------
	.section	.nv.constant4,"a",@progbits
	.align	8
	.align		8
.nv.constant4:
        /*0000*/ 	.dword	_ZN61_INTERNAL_fc706033_30_group_norm_nhwc_one_pass_64_cu_22fa43824cuda3std3__45__cpo5beginE
	.align		8
        /*0008*/ 	.dword	_ZN61_INTERNAL_fc706033_30_group_norm_nhwc_one_pass_64_cu_22fa43824cuda3std3__45__cpo3endE
	.align		8
        /*0010*/ 	.dword	_ZN61_INTERNAL_fc706033_30_group_norm_nhwc_one_pass_64_cu_22fa43824cuda3std3__45__cpo6cbeginE
	.align		8
        /*0018*/ 	.dword	_ZN61_INTERNAL_fc706033_30_group_norm_nhwc_one_pass_64_cu_22fa43824cuda3std3__45__cpo4cendE
	.align		8
        /*0020*/ 	.dword	_ZN61_INTERNAL_fc706033_30_group_norm_nhwc_one_pass_64_cu_22fa43824cuda3std3__45__cpo6rbeginE
	.align		8
        /*0028*/ 	.dword	_ZN61_INTERNAL_fc706033_30_group_norm_nhwc_one_pass_64_cu_22fa43824cuda3std3__45__cpo4rendE
	.align		8
        /*0030*/ 	.dword	_ZN61_INTERNAL_fc706033_30_group_norm_nhwc_one_pass_64_cu_22fa43824cuda3std3__45__cpo7crbeginE
	.align		8
        /*0038*/ 	.dword	_ZN61_INTERNAL_fc706033_30_group_norm_nhwc_one_pass_64_cu_22fa43824cuda3std3__45__cpo5crendE
	.align		8
        /*0040*/ 	.dword	_ZN61_INTERNAL_fc706033_30_group_norm_nhwc_one_pass_64_cu_22fa43824cuda3std3__463_GLOBAL__N__fc706033_30_group_norm_nhwc_one_pass_64_cu_22fa43826ignoreE
	.align		8
        /*0048*/ 	.dword	_ZN61_INTERNAL_fc706033_30_group_norm_nhwc_one_pass_64_cu_22fa43824cuda3std3__419piecewise_constructE
	.align		8
        /*0050*/ 	.dword	_ZN61_INTERNAL_fc706033_30_group_norm_nhwc_one_pass_64_cu_22fa43824cuda3std3__48in_placeE
	.align		8
        /*0058*/ 	.dword	_ZN61_INTERNAL_fc706033_30_group_norm_nhwc_one_pass_64_cu_22fa43824cuda3std3__420unreachable_sentinelE
	.align		8
        /*0060*/ 	.dword	_ZN61_INTERNAL_fc706033_30_group_norm_nhwc_one_pass_64_cu_22fa43824cuda3std3__47nulloptE
	.align		8
        /*0068*/ 	.dword	_ZN61_INTERNAL_fc706033_30_group_norm_nhwc_one_pass_64_cu_22fa43824cuda3std3__48unexpectE
	.align		8
        /*0070*/ 	.dword	_ZN61_INTERNAL_fc706033_30_group_norm_nhwc_one_pass_64_cu_22fa43824cuda3std6ranges3__45__cpo4swapE
	.align		8
        /*0078*/ 	.dword	_ZN61_INTERNAL_fc706033_30_group_norm_nhwc_one_pass_64_cu_22fa43824cuda3std6ranges3__45__cpo9iter_moveE
	.align		8
        /*0080*/ 	.dword	_ZN61_INTERNAL_fc706033_30_group_norm_nhwc_one_pass_64_cu_22fa43824cuda3std6ranges3__45__cpo5beginE
	.align		8
        /*0088*/ 	.dword	_ZN61_INTERNAL_fc706033_30_group_norm_nhwc_one_pass_64_cu_22fa43824cuda3std6ranges3__45__cpo3endE
	.align		8
        /*0090*/ 	.dword	_ZN61_INTERNAL_fc706033_30_group_norm_nhwc_one_pass_64_cu_22fa43824cuda3std6ranges3__45__cpo6cbeginE
	.align		8
        /*0098*/ 	.dword	_ZN61_INTERNAL_fc706033_30_group_norm_nhwc_one_pass_64_cu_22fa43824cuda3std6ranges3__45__cpo4cendE
	.align		8
        /*00a0*/ 	.dword	_ZN61_INTERNAL_fc706033_30_group_norm_nhwc_one_pass_64_cu_22fa43824cuda3std6ranges3__45__cpo7advanceE
	.align		8
        /*00a8*/ 	.dword	_ZN61_INTERNAL_fc706033_30_group_norm_nhwc_one_pass_64_cu_22fa43824cuda3std6ranges3__45__cpo9iter_swapE
	.align		8
        /*00b0*/ 	.dword	_ZN61_INTERNAL_fc706033_30_group_norm_nhwc_one_pass_64_cu_22fa43824cuda3std6ranges3__45__cpo4nextE
	.align		8
        /*00b8*/ 	.dword	_ZN61_INTERNAL_fc706033_30_group_norm_nhwc_one_pass_64_cu_22fa43824cuda3std6ranges3__45__cpo4prevE
	.align		8
        /*00c0*/ 	.dword	_ZN61_INTERNAL_fc706033_30_group_norm_nhwc_one_pass_64_cu_22fa43824cuda3std6ranges3__45__cpo4dataE
	.align		8
        /*00c8*/ 	.dword	_ZN61_INTERNAL_fc706033_30_group_norm_nhwc_one_pass_64_cu_22fa43824cuda3std6ranges3__45__cpo5cdataE
	.align		8
        /*00d0*/ 	.dword	_ZN61_INTERNAL_fc706033_30_group_norm_nhwc_one_pass_64_cu_22fa43824cuda3std6ranges3__45__cpo4sizeE
	.align		8
        /*00d8*/ 	.dword	_ZN61_INTERNAL_fc706033_30_group_norm_nhwc_one_pass_64_cu_22fa43824cuda3std6ranges3__45__cpo5ssizeE
	.align		8
        /*00e0*/ 	.dword	_ZN61_INTERNAL_fc706033_30_group_norm_nhwc_one_pass_64_cu_22fa43824cuda3std6ranges3__45__cpo8distanceE
	.align		8
        /*00e8*/ 	.dword	_ZN61_INTERNAL_fc706033_30_group_norm_nhwc_one_pass_64_cu_22fa43826thrust23THRUST_300001_SM_800_NS6system6detail10sequential3seqE
	.align		8
        /*00f0*/ 	.dword	_ZN61_INTERNAL_fc706033_30_group_norm_nhwc_one_pass_64_cu_22fa43826thrust23THRUST_300001_SM_800_NS12placeholders2_1E
	.align		8
        /*00f8*/ 	.dword	_ZN61_INTERNAL_fc706033_30_group_norm_nhwc_one_pass_64_cu_22fa43826thrust23THRUST_300001_SM_800_NS12placeholders2_2E
	.align		8
        /*0100*/ 	.dword	_ZN61_INTERNAL_fc706033_30_group_norm_nhwc_one_pass_64_cu_22fa43826thrust23THRUST_300001_SM_800_NS12placeholders2_3E
	.align		8
        /*0108*/ 	.dword	_ZN61_INTERNAL_fc706033_30_group_norm_nhwc_one_pass_64_cu_22fa43826thrust23THRUST_300001_SM_800_NS12placeholders2_4E
	.align		8
        /*0110*/ 	.dword	_ZN61_INTERNAL_fc706033_30_group_norm_nhwc_one_pass_64_cu_22fa43826thrust23THRUST_300001_SM_800_NS12placeholders2_5E
	.align		8
        /*0118*/ 	.dword	_ZN61_INTERNAL_fc706033_30_group_norm_nhwc_one_pass_64_cu_22fa43826thrust23THRUST_300001_SM_800_NS12placeholders2_6E
	.align		8
        /*0120*/ 	.dword	_ZN61_INTERNAL_fc706033_30_group_norm_nhwc_one_pass_64_cu_22fa43826thrust23THRUST_300001_SM_800_NS12placeholders2_7E
	.align		8
        /*0128*/ 	.dword	_ZN61_INTERNAL_fc706033_30_group_norm_nhwc_one_pass_64_cu_22fa43826thrust23THRUST_300001_SM_800_NS12placeholders2_8E
	.align		8
        /*0130*/ 	.dword	_ZN61_INTERNAL_fc706033_30_group_norm_nhwc_one_pass_64_cu_22fa43826thrust23THRUST_300001_SM_800_NS12placeholders2_9E
	.align		8
        /*0138*/ 	.dword	_ZN61_INTERNAL_fc706033_30_group_norm_nhwc_one_pass_64_cu_22fa43826thrust23THRUST_300001_SM_800_NS12placeholders3_10E


//--------------------- .nv.constant0._ZN3cub17CUB_300001_SM_8006detail11EmptyKernelIvEEvv --------------------------
	.section	.nv.constant0._ZN3cub17CUB_300001_SM_8006detail11EmptyKernelIvEEvv,"a",@progbits
	.sectionflags	@""
	.align	4
.nv.constant0._ZN3cub17CUB_300001_SM_8006detail11EmptyKernelIvEEvv:
	.zero		352


//--------------------- .nv.constant0._Z35group_norm_nhwc_bwd_one_pass_kernelI11Bf16IOFp32WLi64ELi64ELi512EEv26Group_norm_nhwc_bwd_params --------------------------
	.section	.nv.constant0._Z35group_norm_nhwc_bwd_one_pass_kernelI11Bf16IOFp32WLi64ELi64ELi512EEv26Group_norm_nhwc_bwd_params,"a",@progbits
	.sectionflags	@""
	.align	4
.nv.constant0._Z35group_norm_nhwc_bwd_one_pass_kernelI11Bf16IOFp32WLi64ELi64ELi512EEv26Group_norm_nhwc_bwd_params:
	.zero		536


//--------------------- .nv.constant0._Z35group_norm_nhwc_bwd_one_pass_kernelI11Bf16IOFp32WLi128ELi64ELi512EEv26Group_norm_nhwc_bwd_params --------------------------
	.section	.nv.constant0._Z35group_norm_nhwc_bwd_one_pass_kernelI11Bf16IOFp32WLi128ELi64ELi512EEv26Group_norm_nhwc_bwd_params,"a",@progbits
	.sectionflags	@""
	.align	4
.nv.constant0._Z35group_norm_nhwc_bwd_one_pass_kernelI11Bf16IOFp32WLi128ELi64ELi512EEv26Group_norm_nhwc_bwd_params:
	.zero		536


//--------------------- .nv.constant0._Z35group_norm_nhwc_bwd_one_pass_kernelI11Bf16IOFp32WLi256ELi64ELi512EEv26Group_norm_nhwc_bwd_params --------------------------
	.section	.nv.constant0._Z35group_norm_nhwc_bwd_one_pass_kernelI11Bf16IOFp32WLi256ELi64ELi512EEv26Group_norm_nhwc_bwd_params,"a",@progbits
	.sectionflags	@""
	.align	4
.nv.constant0._Z35group_norm_nhwc_bwd_one_pass_kernelI11Bf16IOFp32WLi256ELi64ELi512EEv26Group_norm_nhwc_bwd_params:
	.zero		536


//--------------------- .nv.constant0._Z35group_norm_nhwc_bwd_one_pass_kernelI11Bf16IOFp32WLi512ELi64ELi512EEv26Group_norm_nhwc_bwd_params --------------------------
	.section	.nv.constant0._Z35group_norm_nhwc_bwd_one_pass_kernelI11Bf16IOFp32WLi512ELi64ELi512EEv26Group_norm_nhwc_bwd_params,"a",@progbits
	.sectionflags	@""
	.align	4
.nv.constant0._Z35group_norm_nhwc_bwd_one_pass_kernelI11Bf16IOFp32WLi512ELi64ELi512EEv26Group_norm_nhwc_bwd_params:
	.zero		536


//--------------------- .nv.constant0._Z35group_norm_nhwc_bwd_one_pass_kernelI11Bf16IOBf16WLi64ELi64ELi512EEv26Group_norm_nhwc_bwd_params --------------------------
	.section	.nv.constant0._Z35group_norm_nhwc_bwd_one_pass_kernelI11Bf16IOBf16WLi64ELi64ELi512EEv26Group_norm_nhwc_bwd_params,"a",@progbits
	.sectionflags	@""
	.align	4
.nv.constant0._Z35group_norm_nhwc_bwd_one_pass_kernelI11Bf16IOBf16WLi64ELi64ELi512EEv26Group_norm_nhwc_bwd_params:
	.zero		536


//--------------------- .nv.constant0._Z35group_norm_nhwc_bwd_one_pass_kernelI11Bf16IOBf16WLi128ELi64ELi512EEv26Group_norm_nhwc_bwd_params --------------------------
	.section	.nv.constant0._Z35group_norm_nhwc_bwd_one_pass_kernelI11Bf16IOBf16WLi128ELi64ELi512EEv26Group_norm_nhwc_bwd_params,"a",@progbits
	.sectionflags	@""
	.align	4
.nv.constant0._Z35group_norm_nhwc_bwd_one_pass_kernelI11Bf16IOBf16WLi128ELi64ELi512EEv26Group_norm_nhwc_bwd_params:
	.zero		536


//--------------------- .nv.constant0._Z35group_norm_nhwc_bwd_one_pass_kernelI11Bf16IOBf16WLi256ELi64ELi512EEv26Group_norm_nhwc_bwd_params --------------------------
	.section	.nv.constant0._Z35group_norm_nhwc_bwd_one_pass_kernelI11Bf16IOBf16WLi256ELi64ELi512EEv26Group_norm_nhwc_bwd_params,"a",@progbits
	.sectionflags	@""
	.align	4
.nv.constant0._Z35group_norm_nhwc_bwd_one_pass_kernelI11Bf16IOBf16WLi256ELi64ELi512EEv26Group_norm_nhwc_bwd_params:
	.zero		536


//--------------------- .nv.constant0._Z35group_norm_nhwc_bwd_one_pass_kernelI11Bf16IOBf16WLi512ELi64ELi512EEv26Group_norm_nhwc_bwd_params --------------------------
	.section	.nv.constant0._Z35group_norm_nhwc_bwd_one_pass_kernelI11Bf16IOBf16WLi512ELi64ELi512EEv26Group_norm_nhwc_bwd_params,"a",@progbits
	.sectionflags	@""
	.align	4
.nv.constant0._Z35group_norm_nhwc_bwd_one_pass_kernelI11Bf16IOBf16WLi512ELi64ELi512EEv26Group_norm_nhwc_bwd_params:
	.zero		536


//--------------------- .nv.constant0._Z35group_norm_nhwc_bwd_one_pass_kernelI11Bf16IOFp16WLi64ELi64ELi512EEv26Group_norm_nhwc_bwd_params --------------------------
	.section	.nv.constant0._Z35group_norm_nhwc_bwd_one_pass_kernelI11Bf16IOFp16WLi64ELi64ELi512EEv26Group_norm_nhwc_bwd_params,"a",@progbits
	.sectionflags	@""
	.align	4
.nv.constant0._Z35group_norm_nhwc_bwd_one_pass_kernelI11Bf16IOFp16WLi64ELi64ELi512EEv26Group_norm_nhwc_bwd_params:
	.zero		536


//--------------------- .nv.constant0._Z35group_norm_nhwc_bwd_one_pass_kernelI11Bf16IOFp16WLi128ELi64ELi512EEv26Group_norm_nhwc_bwd_params --------------------------
	.section	.nv.constant0._Z35group_norm_nhwc_bwd_one_pass_kernelI11Bf16IOFp16WLi128ELi64ELi512EEv26Group_norm_nhwc_bwd_params,"a",@progbits
	.sectionflags	@""
	.align	4
.nv.constant0._Z35group_norm_nhwc_bwd_one_pass_kernelI11Bf16IOFp16WLi128ELi64ELi512EEv26Group_norm_nhwc_bwd_params:
	.zero		536


//--------------------- .nv.constant0._Z35group_norm_nhwc_bwd_one_pass_kernelI11Bf16IOFp16WLi256ELi64ELi512EEv26Group_norm_nhwc_bwd_params --------------------------
	.section	.nv.constant0._Z35group_norm_nhwc_bwd_one_pass_kernelI11Bf16IOFp16WLi256ELi64ELi512EEv26Group_norm_nhwc_bwd_params,"a",@progbits
	.sectionflags	@""
	.align	4
.nv.constant0._Z35group_norm_nhwc_bwd_one_pass_kernelI11Bf16IOFp16WLi256ELi64ELi512EEv26Group_norm_nhwc_bwd_params:
	.zero		536


//--------------------- .nv.constant0._Z35group_norm_nhwc_bwd_one_pass_kernelI11Bf16IOFp16WLi512ELi64ELi512EEv26Group_norm_nhwc_bwd_params --------------------------
	.section	.nv.constant0._Z35group_norm_nhwc_bwd_one_pass_kernelI11Bf16IOFp16WLi512ELi64ELi512EEv26Group_norm_nhwc_bwd_params,"a",@progbits
	.sectionflags	@""
	.align	4
.nv.constant0._Z35group_norm_nhwc_bwd_one_pass_kernelI11Bf16IOFp16WLi512ELi64ELi512EEv26Group_norm_nhwc_bwd_params:
	.zero		536


//--------------------- .nv.constant0._Z35group_norm_nhwc_bwd_one_pass_kernelI11Fp16IOFp32WLi64ELi64ELi512EEv26Group_norm_nhwc_bwd_params --------------------------
	.section	.nv.constant0._Z35group_norm_nhwc_bwd_one_pass_kernelI11Fp16IOFp32WLi64ELi64ELi512EEv26Group_norm_nhwc_bwd_params,"a",@progbits
	.sectionflags	@""
	.align	4
.nv.constant0._Z35group_norm_nhwc_bwd_one_pass_kernelI11Fp16IOFp32WLi64ELi64ELi512EEv26Group_norm_nhwc_bwd_params:
	.zero		536


//--------------------- .nv.constant0._Z35group_norm_nhwc_bwd_one_pass_kernelI11Fp16IOFp32WLi128ELi64ELi512EEv26Group_norm_nhwc_bwd_params --------------------------
	.section	.nv.constant0._Z35group_norm_nhwc_bwd_one_pass_kernelI11Fp16IOFp32WLi128ELi64ELi512EEv26Group_norm_nhwc_bwd_params,"a",@progbits
	.sectionflags	@""
	.align	4
.nv.constant0._Z35group_norm_nhwc_bwd_one_pass_kernelI11Fp16IOFp32WLi128ELi64ELi512EEv26Group_norm_nhwc_bwd_params:
	.zero		536


//--------------------- .nv.constant0._Z35group_norm_nhwc_bwd_one_pass_kernelI11Fp16IOFp32WLi256ELi64ELi512EEv26Group_norm_nhwc_bwd_params --------------------------
	.section	.nv.constant0._Z35group_norm_nhwc_bwd_one_pass_kernelI11Fp16IOFp32WLi256ELi64ELi512EEv26Group_norm_nhwc_bwd_params,"a",@progbits
	.sectionflags	@""
	.align	4
.nv.constant0._Z35group_norm_nhwc_bwd_one_pass_kernelI11Fp16IOFp32WLi256ELi64ELi512EEv26Group_norm_nhwc_bwd_params:
	.zero		536


//--------------------- .nv.constant0._Z35group_norm_nhwc_bwd_one_pass_kernelI11Fp16IOFp32WLi512ELi64ELi512EEv26Group_norm_nhwc_bwd_params --------------------------
	.section	.nv.constant0._Z35group_norm_nhwc_bwd_one_pass_kernelI11Fp16IOFp32WLi512ELi64ELi512EEv26Group_norm_nhwc_bwd_params,"a",@progbits
	.sectionflags	@""
	.align	4
.nv.constant0._Z35group_norm_nhwc_bwd_one_pass_kernelI11Fp16IOFp32WLi512ELi64ELi512EEv26Group_norm_nhwc_bwd_params:
	.zero		536


//--------------------- .nv.constant0._Z35group_norm_nhwc_bwd_one_pass_kernelI11Fp16IOBf16WLi64ELi64ELi512EEv26Group_norm_nhwc_bwd_params --------------------------
	.section	.nv.constant0._Z35group_norm_nhwc_bwd_one_pass_kernelI11Fp16IOBf16WLi64ELi64ELi512EEv26Group_norm_nhwc_bwd_params,"a",@progbits
	.sectionflags	@""
	.align	4
.nv.constant0._Z35group_norm_nhwc_bwd_one_pass_kernelI11Fp16IOBf16WLi64ELi64ELi512EEv26Group_norm_nhwc_bwd_params:
	.zero		536


//--------------------- .nv.constant0._Z35group_norm_nhwc_bwd_one_pass_kernelI11Fp16IOBf16WLi128ELi64ELi512EEv26Group_norm_nhwc_bwd_params --------------------------
	.section	.nv.constant0._Z35group_norm_nhwc_bwd_one_pass_kernelI11Fp16IOBf16WLi128ELi64ELi512EEv26Group_norm_nhwc_bwd_params,"a",@progbits
	.sectionflags	@""
	.align	4
.nv.constant0._Z35group_norm_nhwc_bwd_one_pass_kernelI11Fp16IOBf16WLi128ELi64ELi512EEv26Group_norm_nhwc_bwd_params:
	.zero		536


//--------------------- .nv.constant0._Z35group_norm_nhwc_bwd_one_pass_kernelI11Fp16IOBf16WLi256ELi64ELi512EEv26Group_norm_nhwc_bwd_params --------------------------
	.section	.nv.constant0._Z35group_norm_nhwc_bwd_one_pass_kernelI11Fp16IOBf16WLi256ELi64ELi512EEv26Group_norm_nhwc_bwd_params,"a",@progbits
	.sectionflags	@""
	.align	4
.nv.constant0._Z35group_norm_nhwc_bwd_one_pass_kernelI11Fp16IOBf16WLi256ELi64ELi512EEv26Group_norm_nhwc_bwd_params:
	.zero		536


//--------------------- .nv.constant0._Z35group_norm_nhwc_bwd_one_pass_kernelI11Fp16IOBf16WLi512ELi64ELi512EEv26Group_norm_nhwc_bwd_params --------------------------
	.section	.nv.constant0._Z35group_norm_nhwc_bwd_one_pass_kernelI11Fp16IOBf16WLi512ELi64ELi512EEv26Group_norm_nhwc_bwd_params,"a",@progbits
	.sectionflags	@""
	.align	4
.nv.constant0._Z35group_norm_nhwc_bwd_one_pass_kernelI11Fp16IOBf16WLi512ELi64ELi512EEv26Group_norm_nhwc_bwd_params:
	.zero		536


//--------------------- .nv.constant0._Z35group_norm_nhwc_bwd_one_pass_kernelI11Fp16IOFp16WLi64ELi64ELi512EEv26Group_norm_nhwc_bwd_params --------------------------
	.section	.nv.constant0._Z35group_norm_nhwc_bwd_one_pass_kernelI11Fp16IOFp16WLi64ELi64ELi512EEv26Group_norm_nhwc_bwd_params,"a",@progbits
	.sectionflags	@""
	.align	4
.nv.constant0._Z35group_norm_nhwc_bwd_one_pass_kernelI11Fp16IOFp16WLi64ELi64ELi512EEv26Group_norm_nhwc_bwd_params:
	.zero		536


//--------------------- .nv.constant0._Z35group_norm_nhwc_bwd_one_pass_kernelI11Fp16IOFp16WLi128ELi64ELi512EEv26Group_norm_nhwc_bwd_params --------------------------
	.section	.nv.constant0._Z35group_norm_nhwc_bwd_one_pass_kernelI11Fp16IOFp16WLi128ELi64ELi512EEv26Group_norm_nhwc_bwd_params,"a",@progbits
	.sectionflags	@""
	.align	4
.nv.constant0._Z35group_norm_nhwc_bwd_one_pass_kernelI11Fp16IOFp16WLi128ELi64ELi512EEv26Group_norm_nhwc_bwd_params:
	.zero		536


//--------------------- .nv.constant0._Z35group_norm_nhwc_bwd_one_pass_kernelI11Fp16IOFp16WLi256ELi64ELi512EEv26Group_norm_nhwc_bwd_params --------------------------
	.section	.nv.constant0._Z35group_norm_nhwc_bwd_one_pass_kernelI11Fp16IOFp16WLi256ELi64ELi512EEv26Group_norm_nhwc_bwd_params,"a",@progbits
	.sectionflags	@""
	.align	4
.nv.constant0._Z35group_norm_nhwc_bwd_one_pass_kernelI11Fp16IOFp16WLi256ELi64ELi512EEv26Group_norm_nhwc_bwd_params:
	.zero		536


//--------------------- .nv.constant0._Z35group_norm_nhwc_bwd_one_pass_kernelI11Fp16IOFp16WLi512ELi64ELi512EEv26Group_norm_nhwc_bwd_params --------------------------
	.section	.nv.constant0._Z35group_norm_nhwc_bwd_one_pass_kernelI11Fp16IOFp16WLi512ELi64ELi512EEv26Group_norm_nhwc_bwd_params,"a",@progbits
	.sectionflags	@""
	.align	4
.nv.constant0._Z35group_norm_nhwc_bwd_one_pass_kernelI11Fp16IOFp16WLi512ELi64ELi512EEv26Group_norm_nhwc_bwd_params:
	.zero		536


//--------------------- .nv.constant0._Z35group_norm_nhwc_bwd_one_pass_kernelI11Fp32IOFp32WLi64ELi64ELi512EEv26Group_norm_nhwc_bwd_params --------------------------
	.section	.nv.constant0._Z35group_norm_nhwc_bwd_one_pass_kernelI11Fp32IOFp32WLi64ELi64ELi512EEv26Group_norm_nhwc_bwd_params,"a",@progbits
	.sectionflags	@""
	.align	4
.nv.constant0._Z35group_norm_nhwc_bwd_one_pass_kernelI11Fp32IOFp32WLi64ELi64ELi512EEv26Group_norm_nhwc_bwd_params:
	.zero		536


//--------------------- .nv.constant0._Z35group_norm_nhwc_bwd_one_pass_kernelI11Fp32IOFp32WLi128ELi64ELi512EEv26Group_norm_nhwc_bwd_params --------------------------
	.section	.nv.constant0._Z35group_norm_nhwc_bwd_one_pass_kernelI11Fp32IOFp32WLi128ELi64ELi512EEv26Group_norm_nhwc_bwd_params,"a",@progbits
	.sectionflags	@""
	.align	4
.nv.constant0._Z35group_norm_nhwc_bwd_one_pass_kernelI11Fp32IOFp32WLi128ELi64ELi512EEv26Group_norm_nhwc_bwd_params:
	.zero		536


//--------------------- .nv.constant0._Z35group_norm_nhwc_bwd_one_pass_kernelI11Fp32IOFp32WLi256ELi64ELi512EEv26Group_norm_nhwc_bwd_params --------------------------
	.section	.nv.constant0._Z35group_norm_nhwc_bwd_one_pass_kernelI11Fp32IOFp32WLi256ELi64ELi512EEv26Group_norm_nhwc_bwd_params,"a",@progbits
	.sectionflags	@""
	.align	4
.nv.constant0._Z35group_norm_nhwc_bwd_one_pass_kernelI11Fp32IOFp32WLi256ELi64ELi512EEv26Group_norm_nhwc_bwd_params:
	.zero		536


//--------------------- .nv.constant0._Z35group_norm_nhwc_bwd_one_pass_kernelI11Fp32IOFp32WLi512ELi64ELi512EEv26Group_norm_nhwc_bwd_params --------------------------
	.section	.nv.constant0._Z35group_norm_nhwc_bwd_one_pass_kernelI11Fp32IOFp32WLi512ELi64ELi512EEv26Group_norm_nhwc_bwd_params,"a",@progbits
	.sectionflags	@""
	.align	4
.nv.constant0._Z35group_norm_nhwc_bwd_one_pass_kernelI11Fp32IOFp32WLi512ELi64ELi512EEv26Group_norm_nhwc_bwd_params:
	.zero		536


//--------------------- .nv.constant0._Z35group_norm_nhwc_bwd_one_pass_kernelI11Fp32IOBf16WLi64ELi64ELi512EEv26Group_norm_nhwc_bwd_params --------------------------
	.section	.nv.constant0._Z35group_norm_nhwc_bwd_one_pass_kernelI11Fp32IOBf16WLi64ELi64ELi512EEv26Group_norm_nhwc_bwd_params,"a",@progbits
	.sectionflags	@""
	.align	4
.nv.constant0._Z35group_norm_nhwc_bwd_one_pass_kernelI11Fp32IOBf16WLi64ELi64ELi512EEv26Group_norm_nhwc_bwd_params:
	.zero		536


//--------------------- .nv.constant0._Z35group_norm_nhwc_bwd_one_pass_kernelI11Fp32IOBf16WLi128ELi64ELi512EEv26Group_norm_nhwc_bwd_params --------------------------
	.section	.nv.constant0._Z35group_norm_nhwc_bwd_one_pass_kernelI11Fp32IOBf16WLi128ELi64ELi512EEv26Group_norm_nhwc_bwd_params,"a",@progbits
	.sectionflags	@""
	.align	4
.nv.constant0._Z35group_norm_nhwc_bwd_one_pass_kernelI11Fp32IOBf16WLi128ELi64ELi512EEv26Group_norm_nhwc_bwd_params:
	.zero		536


//--------------------- .nv.constant0._Z35group_norm_nhwc_bwd_one_pass_kernelI11Fp32IOBf16WLi256ELi64ELi512EEv26Group_norm_nhwc_bwd_params --------------------------
	.section	.nv.constant0._Z35group_norm_nhwc_bwd_one_pass_kernelI11Fp32IOBf16WLi256ELi64ELi512EEv26Group_norm_nhwc_bwd_params,"a",@progbits
	.sectionflags	@""
	.align	4
.nv.constant0._Z35group_norm_nhwc_bwd_one_pass_kernelI11Fp32IOBf16WLi256ELi64ELi512EEv26Group_norm_nhwc_bwd_params:
	.zero		536


//--------------------- .nv.constant0._Z35group_norm_nhwc_bwd_one_pass_kernelI11Fp32IOBf16WLi512ELi64ELi512EEv26Group_norm_nhwc_bwd_params --------------------------
	.section	.nv.constant0._Z35group_norm_nhwc_bwd_one_pass_kernelI11Fp32IOBf16WLi512ELi64ELi512EEv26Group_norm_nhwc_bwd_params,"a",@progbits
	.sectionflags	@""
	.align	4
.nv.constant0._Z35group_norm_nhwc_bwd_one_pass_kernelI11Fp32IOBf16WLi512ELi64ELi512EEv26Group_norm_nhwc_bwd_params:
	.zero		536


//--------------------- .nv.constant0._Z35group_norm_nhwc_bwd_one_pass_kernelI11Fp32IOFp16WLi64ELi64ELi512EEv26Group_norm_nhwc_bwd_params --------------------------
	.section	.nv.constant0._Z35group_norm_nhwc_bwd_one_pass_kernelI11Fp32IOFp16WLi64ELi64ELi512EEv26Group_norm_nhwc_bwd_params,"a",@progbits
	.sectionflags	@""
	.align	4
.nv.constant0._Z35group_norm_nhwc_bwd_one_pass_kernelI11Fp32IOFp16WLi64ELi64ELi512EEv26Group_norm_nhwc_bwd_params:
	.zero		536


//--------------------- .nv.constant0._Z35group_norm_nhwc_bwd_one_pass_kernelI11Fp32IOFp16WLi128ELi64ELi512EEv26Group_norm_nhwc_bwd_params --------------------------
	.section	.nv.constant0._Z35group_norm_nhwc_bwd_one_pass_kernelI11Fp32IOFp16WLi128ELi64ELi512EEv26Group_norm_nhwc_bwd_params,"a",@progbits
	.sectionflags	@""
	.align	4
.nv.constant0._Z35group_norm_nhwc_bwd_one_pass_kernelI11Fp32IOFp16WLi128ELi64ELi512EEv26Group_norm_nhwc_bwd_params:
	.zero		536


//--------------------- .nv.constant0._Z35group_norm_nhwc_bwd_one_pass_kernelI11Fp32IOFp16WLi256ELi64ELi512EEv26Group_norm_nhwc_bwd_params --------------------------
	.section	.nv.constant0._Z35group_norm_nhwc_bwd_one_pass_kernelI11Fp32IOFp16WLi256ELi64ELi512EEv26Group_norm_nhwc_bwd_params,"a",@progbits
	.sectionflags	@""
	.align	4
.nv.constant0._Z35group_norm_nhwc_bwd_one_pass_kernelI11Fp32IOFp16WLi256ELi64ELi512EEv26Group_norm_nhwc_bwd_params:
	.zero		536


//--------------------- .nv.constant0._Z35group_norm_nhwc_bwd_one_pass_kernelI11Fp32IOFp16WLi512ELi64ELi512EEv26Group_norm_nhwc_bwd_params --------------------------
	.section	.nv.constant0._Z35group_norm_nhwc_bwd_one_pass_kernelI11Fp32IOFp16WLi512ELi64ELi512EEv26Group_norm_nhwc_bwd_params,"a",@progbits
	.sectionflags	@""
	.align	4
.nv.constant0._Z35group_norm_nhwc_bwd_one_pass_kernelI11Fp32IOFp16WLi512ELi64ELi512EEv26Group_norm_nhwc_bwd_params:
	.zero		536


//--------------------- .nv.constant0._Z35group_norm_nhwc_fwd_one_pass_kernelI11Bf16IOFp32WLi64ELi64ELi512EEv26Group_norm_nhwc_fwd_params --------------------------
	.section	.nv.constant0._Z35group_norm_nhwc_fwd_one_pass_kernelI11Bf16IOFp32WLi64ELi64ELi512EEv26Group_norm_nhwc_fwd_params,"a",@progbits
	.sectionflags	@""
	.align	4
.nv.constant0._Z35group_norm_nhwc_fwd_one_pass_kernelI11Bf16IOFp32WLi64ELi64ELi512EEv26Group_norm_nhwc_fwd_params:
	.zero		512


//--------------------- .nv.constant0._Z35group_norm_nhwc_fwd_one_pass_kernelI11Bf16IOFp32WLi128ELi64ELi512EEv26Group_norm_nhwc_fwd_params --------------------------
	.section	.nv.constant0._Z35group_norm_nhwc_fwd_one_pass_kernelI11Bf16IOFp32WLi128ELi64ELi512EEv26Group_norm_nhwc_fwd_params,"a",@progbits
	.sectionflags	@""
	.align	4
.nv.constant0._Z35group_norm_nhwc_fwd_one_pass_kernelI11Bf16IOFp32WLi128ELi64ELi512EEv26Group_norm_nhwc_fwd_params:
	.zero		512


//--------------------- .nv.constant0._Z35group_norm_nhwc_fwd_one_pass_kernelI11Bf16IOFp32WLi256ELi64ELi512EEv26Group_norm_nhwc_fwd_params --------------------------
	.section	.nv.constant0._Z35group_norm_nhwc_fwd_one_pass_kernelI11Bf16IOFp32WLi256ELi64ELi512EEv26Group_norm_nhwc_fwd_params,"a",@progbits
	.sectionflags	@""
	.align	4
.nv.constant0._Z35group_norm_nhwc_fwd_one_pass_kernelI11Bf16IOFp32WLi256ELi64ELi512EEv26Group_norm_nhwc_fwd_params:
	.zero		512


//--------------------- .nv.constant0._Z35group_norm_nhwc_fwd_one_pass_kernelI11Bf16IOFp32WLi512ELi64ELi512EEv26Group_norm_nhwc_fwd_params --------------------------
	.section	.nv.constant0._Z35group_norm_nhwc_fwd_one_pass_kernelI11Bf16IOFp32WLi512ELi64ELi512EEv26Group_norm_nhwc_fwd_params,"a",@progbits
	.sectionflags	@""
	.align	4
.nv.constant0._Z35group_norm_nhwc_fwd_one_pass_kernelI11Bf16IOFp32WLi512ELi64ELi512EEv26Group_norm_nhwc_fwd_params:
	.zero		512


//--------------------- .nv.constant0._Z35group_norm_nhwc_fwd_one_pass_kernelI11Bf16IOBf16WLi64ELi64ELi512EEv26Group_norm_nhwc_fwd_params --------------------------
	.section	.nv.constant0._Z35group_norm_nhwc_fwd_one_pass_kernelI11Bf16IOBf16WLi64ELi64ELi512EEv26Group_norm_nhwc_fwd_params,"a",@progbits
	.sectionflags	@""
	.align	4
.nv.constant0._Z35group_norm_nhwc_fwd_one_pass_kernelI11Bf16IOBf16WLi64ELi64ELi512EEv26Group_norm_nhwc_fwd_params:
	.zero		512


//--------------------- .nv.constant0._Z35group_norm_nhwc_fwd_one_pass_kernelI11Bf16IOBf16WLi128ELi64ELi512EEv26Group_norm_nhwc_fwd_params --------------------------
	.section	.nv.constant0._Z35group_norm_nhwc_fwd_one_pass_kernelI11Bf16IOBf16WLi128ELi64ELi512EEv26Group_norm_nhwc_fwd_params,"a",@progbits
	.sectionflags	@""
	.align	4
.nv.constant0._Z35group_norm_nhwc_fwd_one_pass_kernelI11Bf16IOBf16WLi128ELi64ELi512EEv26Group_norm_nhwc_fwd_params:
	.zero		512


//--------------------- .nv.constant0._Z35group_norm_nhwc_fwd_one_pass_kernelI11Bf16IOBf16WLi256ELi64ELi512EEv26Group_norm_nhwc_fwd_params --------------------------
	.section	.nv.constant0._Z35group_norm_nhwc_fwd_one_pass_kernelI11Bf16IOBf16WLi256ELi64ELi512EEv26Group_norm_nhwc_fwd_params,"a",@progbits
	.sectionflags	@""
	.align	4
.nv.constant0._Z35group_norm_nhwc_fwd_one_pass_kernelI11Bf16IOBf16WLi256ELi64ELi512EEv26Group_norm_nhwc_fwd_params:
	.zero		512


//--------------------- .nv.constant0._Z35group_norm_nhwc_fwd_one_pass_kernelI11Bf16IOBf16WLi512ELi64ELi512EEv26Group_norm_nhwc_fwd_params --------------------------
	.section	.nv.constant0._Z35group_norm_nhwc_fwd_one_pass_kernelI11Bf16IOBf16WLi512ELi64ELi512EEv26Group_norm_nhwc_fwd_params,"a",@progbits
	.sectionflags	@""
	.align	4
.nv.constant0._Z35group_norm_nhwc_fwd_one_pass_kernelI11Bf16IOBf16WLi512ELi64ELi512EEv26Group_norm_nhwc_fwd_params:
	.zero		512


//--------------------- .nv.constant0._Z35group_norm_nhwc_fwd_one_pass_kernelI11Bf16IOFp16WLi64ELi64ELi512EEv26Group_norm_nhwc_fwd_params --------------------------
	.section	.nv.constant0._Z35group_norm_nhwc_fwd_one_pass_kernelI11Bf16IOFp16WLi64ELi64ELi512EEv26Group_norm_nhwc_fwd_params,"a",@progbits
	.sectionflags	@""
	.align	4
.nv.constant0._Z35group_norm_nhwc_fwd_one_pass_kernelI11Bf16IOFp16WLi64ELi64ELi512EEv26Group_norm_nhwc_fwd_params:
	.zero		512


//--------------------- .nv.constant0._Z35group_norm_nhwc_fwd_one_pass_kernelI11Bf16IOFp16WLi128ELi64ELi512EEv26Group_norm_nhwc_fwd_params --------------------------
	.section	.nv.constant0._Z35group_norm_nhwc_fwd_one_pass_kernelI11Bf16IOFp16WLi128ELi64ELi512EEv26Group_norm_nhwc_fwd_params,"a",@progbits
	.sectionflags	@""
	.align	4
.nv.constant0._Z35group_norm_nhwc_fwd_one_pass_kernelI11Bf16IOFp16WLi128ELi64ELi512EEv26Group_norm_nhwc_fwd_params:
	.zero		512


//--------------------- .nv.constant0._Z35group_norm_nhwc_fwd_one_pass_kernelI11Bf16IOFp16WLi256ELi64ELi512EEv26Group_norm_nhwc_fwd_params --------------------------
	.section	.nv.constant0._Z35group_norm_nhwc_fwd_one_pass_kernelI11Bf16IOFp16WLi256ELi64ELi512EEv26Group_norm_nhwc_fwd_params,"a",@progbits
	.sectionflags	@""
	.align	4
.nv.constant0._Z35group_norm_nhwc_fwd_one_pass_kernelI11Bf16IOFp16WLi256ELi64ELi512EEv26Group_norm_nhwc_fwd_params:
	.zero		512


//--------------------- .nv.constant0._Z35group_norm_nhwc_fwd_one_pass_kernelI11Bf16IOFp16WLi512ELi64ELi512EEv26Group_norm_nhwc_fwd_params --------------------------
	.section	.nv.constant0._Z35group_norm_nhwc_fwd_one_pass_kernelI11Bf16IOFp16WLi512ELi64ELi512EEv26Group_norm_nhwc_fwd_params,"a",@progbits
	.sectionflags	@""
	.align	4
.nv.constant0._Z35group_norm_nhwc_fwd_one_pass_kernelI11Bf16IOFp16WLi512ELi64ELi512EEv26Group_norm_nhwc_fwd_params:
	.zero		512


//--------------------- .nv.constant0._Z35group_norm_nhwc_fwd_one_pass_kernelI11Fp16IOFp32WLi64ELi64ELi512EEv26Group_norm_nhwc_fwd_params --------------------------
	.section	.nv.constant0._Z35group_norm_nhwc_fwd_one_pass_kernelI11Fp16IOFp32WLi64ELi64ELi512EEv26Group_norm_nhwc_fwd_params,"a",@progbits
	.sectionflags	@""
	.align	4
.nv.constant0._Z35group_norm_nhwc_fwd_one_pass_kernelI11Fp16IOFp32WLi64ELi64ELi512EEv26Group_norm_nhwc_fwd_params:
	.zero		512


//--------------------- .nv.constant0._Z35group_norm_nhwc_fwd_one_pass_kernelI11Fp16IOFp32WLi128ELi64ELi512EEv26Group_norm_nhwc_fwd_params --------------------------
	.section	.nv.constant0._Z35group_norm_nhwc_fwd_one_pass_kernelI11Fp16IOFp32WLi128ELi64ELi512EEv26Group_norm_nhwc_fwd_params,"a",@progbits
	.sectionflags	@""
	.align	4
.nv.constant0._Z35group_norm_nhwc_fwd_one_pass_kernelI11Fp16IOFp32WLi128ELi64ELi512EEv26Group_norm_nhwc_fwd_params:
	.zero		512


//--------------------- .nv.constant0._Z35group_norm_nhwc_fwd_one_pass_kernelI11Fp16IOFp32WLi256ELi64ELi512EEv26Group_norm_nhwc_fwd_params --------------------------
	.section	.nv.constant0._Z35group_norm_nhwc_fwd_one_pass_kernelI11Fp16IOFp32WLi256ELi64ELi512EEv26Group_norm_nhwc_fwd_params,"a",@progbits
	.sectionflags	@""
	.align	4
.nv.constant0._Z35group_norm_nhwc_fwd_one_pass_kernelI11Fp16IOFp32WLi256ELi64ELi512EEv26Group_norm_nhwc_fwd_params:
	.zero		512


//--------------------- .nv.constant0._Z35group_norm_nhwc_fwd_one_pass_kernelI11Fp16IOFp32WLi512ELi64ELi512EEv26Group_norm_nhwc_fwd_params --------------------------
	.section	.nv.constant0._Z35group_norm_nhwc_fwd_one_pass_kernelI11Fp16IOFp32WLi512ELi64ELi512EEv26Group_norm_nhwc_fwd_params,"a",@progbits
	.sectionflags	@""
	.align	4
.nv.constant0._Z35group_norm_nhwc_fwd_one_pass_kernelI11Fp16IOFp32WLi512ELi64ELi512EEv26Group_norm_nhwc_fwd_params:
	.zero		512


//--------------------- .nv.constant0._Z35group_norm_nhwc_fwd_one_pass_kernelI11Fp16IOBf16WLi64ELi64ELi512EEv26Group_norm_nhwc_fwd_params --------------------------
	.section	.nv.constant0._Z35group_norm_nhwc_fwd_one_pass_kernelI11Fp16IOBf16WLi64ELi64ELi512EEv26Group_norm_nhwc_fwd_params,"a",@progbits
	.sectionflags	@""
	.align	4
.nv.constant0._Z35group_norm_nhwc_fwd_one_pass_kernelI11Fp16IOBf16WLi64ELi64ELi512EEv26Group_norm_nhwc_fwd_params:
	.zero		512


//--------------------- .nv.constant0._Z35group_norm_nhwc_fwd_one_pass_kernelI11Fp16IOBf16WLi128ELi64ELi512EEv26Group_norm_nhwc_fwd_params --------------------------
	.section	.nv.constant0._Z35group_norm_nhwc_fwd_one_pass_kernelI11Fp16IOBf16WLi128ELi64ELi512EEv26Group_norm_nhwc_fwd_params,"a",@progbits
	.sectionflags	@""
	.align	4
.nv.constant0._Z35group_norm_nhwc_fwd_one_pass_kernelI11Fp16IOBf16WLi128ELi64ELi512EEv26Group_norm_nhwc_fwd_params:
	.zero		512


//--------------------- .nv.constant0._Z35group_norm_nhwc_fwd_one_pass_kernelI11Fp16IOBf16WLi256ELi64ELi512EEv26Group_norm_nhwc_fwd_params --------------------------
	.section	.nv.constant0._Z35group_norm_nhwc_fwd_one_pass_kernelI11Fp16IOBf16WLi256ELi64ELi512EEv26Group_norm_nhwc_fwd_params,"a",@progbits
	.sectionflags	@""
	.align	4
.nv.constant0._Z35group_norm_nhwc_fwd_one_pass_kernelI11Fp16IOBf16WLi256ELi64ELi512EEv26Group_norm_nhwc_fwd_params:
	.zero		512


//--------------------- .nv.constant0._Z35group_norm_nhwc_fwd_one_pass_kernelI11Fp16IOBf16WLi512ELi64ELi512EEv26Group_norm_nhwc_fwd_params --------------------------
	.section	.nv.constant0._Z35group_norm_nhwc_fwd_one_pass_kernelI11Fp16IOBf16WLi512ELi64ELi512EEv26Group_norm_nhwc_fwd_params,"a",@progbits
	.sectionflags	@""
	.align	4
.nv.constant0._Z35group_norm_nhwc_fwd_one_pass_kernelI11Fp16IOBf16WLi512ELi64ELi512EEv26Group_norm_nhwc_fwd_params:
	.zero		512


//--------------------- .nv.constant0._Z35group_norm_nhwc_fwd_one_pass_kernelI11Fp16IOFp16WLi64ELi64ELi512EEv26Group_norm_nhwc_fwd_params --------------------------
	.section	.nv.constant0._Z35group_norm_nhwc_fwd_one_pass_kernelI11Fp16IOFp16WLi64ELi64ELi512EEv26Group_norm_nhwc_fwd_params,"a",@progbits
	.sectionflags	@""
	.align	4
.nv.constant0._Z35group_norm_nhwc_fwd_one_pass_kernelI11Fp16IOFp16WLi64ELi64ELi512EEv26Group_norm_nhwc_fwd_params:
	.zero		512


//--------------------- .nv.constant0._Z35group_norm_nhwc_fwd_one_pass_kernelI11Fp16IOFp16WLi128ELi64ELi512EEv26Group_norm_nhwc_fwd_params --------------------------
	.section	.nv.constant0._Z35group_norm_nhwc_fwd_one_pass_kernelI11Fp16IOFp16WLi128ELi64ELi512EEv26Group_norm_nhwc_fwd_params,"a",@progbits
	.sectionflags	@""
	.align	4
.nv.constant0._Z35group_norm_nhwc_fwd_one_pass_kernelI11Fp16IOFp16WLi128ELi64ELi512EEv26Group_norm_nhwc_fwd_params:
	.zero		512


//--------------------- .nv.constant0._Z35group_norm_nhwc_fwd_one_pass_kernelI11Fp16IOFp16WLi256ELi64ELi512EEv26Group_norm_nhwc_fwd_params --------------------------
	.section	.nv.constant0._Z35group_norm_nhwc_fwd_one_pass_kernelI11Fp16IOFp16WLi256ELi64ELi512EEv26Group_norm_nhwc_fwd_params,"a",@progbits
	.sectionflags	@""
	.align	4
.nv.constant0._Z35group_norm_nhwc_fwd_one_pass_kernelI11Fp16IOFp16WLi256ELi64ELi512EEv26Group_norm_nhwc_fwd_params:
	.zero		512


//--------------------- .nv.constant0._Z35group_norm_nhwc_fwd_one_pass_kernelI11Fp16IOFp16WLi512ELi64ELi512EEv26Group_norm_nhwc_fwd_params --------------------------
	.section	.nv.constant0._Z35group_norm_nhwc_fwd_one_pass_kernelI11Fp16IOFp16WLi512ELi64ELi512EEv26Group_norm_nhwc_fwd_params,"a",@progbits
	.sectionflags	@""
	.align	4
.nv.constant0._Z35group_norm_nhwc_fwd_one_pass_kernelI11Fp16IOFp16WLi512ELi64ELi512EEv26Group_norm_nhwc_fwd_params:
	.zero		512


//--------------------- .nv.constant0._Z35group_norm_nhwc_fwd_one_pass_kernelI11Fp32IOFp32WLi64ELi64ELi512EEv26Group_norm_nhwc_fwd_params --------------------------
	.section	.nv.constant0._Z35group_norm_nhwc_fwd_one_pass_kernelI11Fp32IOFp32WLi64ELi64ELi512EEv26Group_norm_nhwc_fwd_params,"a",@progbits
	.sectionflags	@""
	.align	4
.nv.constant0._Z35group_norm_nhwc_fwd_one_pass_kernelI11Fp32IOFp32WLi64ELi64ELi512EEv26Group_norm_nhwc_fwd_params:
	.zero		512


//--------------------- .nv.constant0._Z35group_norm_nhwc_fwd_one_pass_kernelI11Fp32IOFp32WLi128ELi64ELi512EEv26Group_norm_nhwc_fwd_params --------------------------
	.section	.nv.constant0._Z35group_norm_nhwc_fwd_one_pass_kernelI11Fp32IOFp32WLi128ELi64ELi512EEv26Group_norm_nhwc_fwd_params,"a",@progbits
	.sectionflags	@""
	.align	4
.nv.constant0._Z35group_norm_nhwc_fwd_one_pass_kernelI11Fp32IOFp32WLi128ELi64ELi512EEv26Group_norm_nhwc_fwd_params:
	.zero		512


//--------------------- .nv.constant0._Z35group_norm_nhwc_fwd_one_pass_kernelI11Fp32IOFp32WLi256ELi64ELi512EEv26Group_norm_nhwc_fwd_params --------------------------
	.section	.nv.constant0._Z35group_norm_nhwc_fwd_one_pass_kernelI11Fp32IOFp32WLi256ELi64ELi512EEv26Group_norm_nhwc_fwd_params,"a",@progbits
	.sectionflags	@""
	.align	4
.nv.constant0._Z35group_norm_nhwc_fwd_one_pass_kernelI11Fp32IOFp32WLi256ELi64ELi512EEv26Group_norm_nhwc_fwd_params:
	.zero		512


//--------------------- .nv.constant0._Z35group_norm_nhwc_fwd_one_pass_kernelI11Fp32IOFp32WLi512ELi64ELi512EEv26Group_norm_nhwc_fwd_params --------------------------
	.section	.nv.constant0._Z35group_norm_nhwc_fwd_one_pass_kernelI11Fp32IOFp32WLi512ELi64ELi512EEv26Group_norm_nhwc_fwd_params,"a",@progbits
	.sectionflags	@""
	.align	4
.nv.constant0._Z35group_norm_nhwc_fwd_one_pass_kernelI11Fp32IOFp32WLi512ELi64ELi512EEv26Group_norm_nhwc_fwd_params:
	.zero		512


//--------------------- .nv.constant0._Z35group_norm_nhwc_fwd_one_pass_kernelI11Fp32IOBf16WLi64ELi64ELi512EEv26Group_norm_nhwc_fwd_params --------------------------
	.section	.nv.constant0._Z35group_norm_nhwc_fwd_one_pass_kernelI11Fp32IOBf16WLi64ELi64ELi512EEv26Group_norm_nhwc_fwd_params,"a",@progbits
	.sectionflags	@""
	.align	4
.nv.constant0._Z35group_norm_nhwc_fwd_one_pass_kernelI11Fp32IOBf16WLi64ELi64ELi512EEv26Group_norm_nhwc_fwd_params:
	.zero		512


//--------------------- .nv.constant0._Z35group_norm_nhwc_fwd_one_pass_kernelI11Fp32IOBf16WLi128ELi64ELi512EEv26Group_norm_nhwc_fwd_params --------------------------
	.section	.nv.constant0._Z35group_norm_nhwc_fwd_one_pass_kernelI11Fp32IOBf16WLi128ELi64ELi512EEv26Group_norm_nhwc_fwd_params,"a",@progbits
	.sectionflags	@""
	.align	4
.nv.constant0._Z35group_norm_nhwc_fwd_one_pass_kernelI11Fp32IOBf16WLi128ELi64ELi512EEv26Group_norm_nhwc_fwd_params:
	.zero		512


//--------------------- .nv.constant0._Z35group_norm_nhwc_fwd_one_pass_kernelI11Fp32IOBf16WLi256ELi64ELi512EEv26Group_norm_nhwc_fwd_params --------------------------
	.section	.nv.constant0._Z35group_norm_nhwc_fwd_one_pass_kernelI11Fp32IOBf16WLi256ELi64ELi512EEv26Group_norm_nhwc_fwd_params,"a",@progbits
	.sectionflags	@""
	.align	4
.nv.constant0._Z35group_norm_nhwc_fwd_one_pass_kernelI11Fp32IOBf16WLi256ELi64ELi512EEv26Group_norm_nhwc_fwd_params:
	.zero		512


//--------------------- .nv.constant0._Z35group_norm_nhwc_fwd_one_pass_kernelI11Fp32IOBf16WLi512ELi64ELi512EEv26Group_norm_nhwc_fwd_params --------------------------
	.section	.nv.constant0._Z35group_norm_nhwc_fwd_one_pass_kernelI11Fp32IOBf16WLi512ELi64ELi512EEv26Group_norm_nhwc_fwd_params,"a",@progbits
	.sectionflags	@""
	.align	4
.nv.constant0._Z35group_norm_nhwc_fwd_one_pass_kernelI11Fp32IOBf16WLi512ELi64ELi512EEv26Group_norm_nhwc_fwd_params:
	.zero		512


//--------------------- .nv.constant0._Z35group_norm_nhwc_fwd_one_pass_kernelI11Fp32IOFp16WLi64ELi64ELi512EEv26Group_norm_nhwc_fwd_params --------------------------
	.section	.nv.constant0._Z35group_norm_nhwc_fwd_one_pass_kernelI11Fp32IOFp16WLi64ELi64ELi512EEv26Group_norm_nhwc_fwd_params,"a",@progbits
	.sectionflags	@""
	.align	4
.nv.constant0._Z35group_norm_nhwc_fwd_one_pass_kernelI11Fp32IOFp16WLi64ELi64ELi512EEv26Group_norm_nhwc_fwd_params:
	.zero		512


//--------------------- .nv.constant0._Z35group_norm_nhwc_fwd_one_pass_kernelI11Fp32IOFp16WLi128ELi64ELi512EEv26Group_norm_nhwc_fwd_params --------------------------
	.section	.nv.constant0._Z35group_norm_nhwc_fwd_one_pass_kernelI11Fp32IOFp16WLi128ELi64ELi512EEv26Group_norm_nhwc_fwd_params,"a",@progbits
	.sectionflags	@""
	.align	4
.nv.constant0._Z35group_norm_nhwc_fwd_one_pass_kernelI11Fp32IOFp16WLi128ELi64ELi512EEv26Group_norm_nhwc_fwd_params:
	.zero		512


//--------------------- .nv.constant0._Z35group_norm_nhwc_fwd_one_pass_kernelI11Fp32IOFp16WLi256ELi64ELi512EEv26Group_norm_nhwc_fwd_params --------------------------
	.section	.nv.constant0._Z35group_norm_nhwc_fwd_one_pass_kernelI11Fp32IOFp16WLi256ELi64ELi512EEv26Group_norm_nhwc_fwd_params,"a",@progbits
	.sectionflags	@""
	.align	4
.nv.constant0._Z35group_norm_nhwc_fwd_one_pass_kernelI11Fp32IOFp16WLi256ELi64ELi512EEv26Group_norm_nhwc_fwd_params:
	.zero		512


//--------------------- .nv.constant0._Z35group_norm_nhwc_fwd_one_pass_kernelI11Fp32IOFp16WLi512ELi64ELi512EEv26Group_norm_nhwc_fwd_params --------------------------
	.section	.nv.constant0._Z35group_norm_nhwc_fwd_one_pass_kernelI11Fp32IOFp16WLi512ELi64ELi512EEv26Group_norm_nhwc_fwd_params,"a",@progbits
	.sectionflags	@""
	.align	4
.nv.constant0._Z35group_norm_nhwc_fwd_one_pass_kernelI11Fp32IOFp16WLi512ELi64ELi512EEv26Group_norm_nhwc_fwd_params:
	.zero		512


//--------------------- .text._ZN3cub17CUB_300001_SM_8006detail11EmptyKernelIvEEvv --------------------------
	.section	.text._ZN3cub17CUB_300001_SM_8006detail11EmptyKernelIvEEvv,"ax",@progbits
	.sectioninfo	@"SHI_REGISTERS=4"
	.align	128
        .global         _ZN3cub17CUB_300001_SM_8006detail11EmptyKernelIvEEvv
        .type           _ZN3cub17CUB_300001_SM_8006detail11EmptyKernelIvEEvv,@function
        .size           _ZN3cub17CUB_300001_SM_8006detail11EmptyKernelIvEEvv,(.L_x_5251 - _ZN3cub17CUB_300001_SM_8006detail11EmptyKernelIvEEvv)
        .other          _ZN3cub17CUB_300001_SM_8006detail11EmptyKernelIvEEvv,@"STO_CUDA_ENTRY STV_DEFAULT"
_ZN3cub17CUB_300001_SM_8006detail11EmptyKernelIvEEvv:
.text._ZN3cub17CUB_300001_SM_8006detail11EmptyKernelIvEEvv:
[----:B------:R-:W-:Y:S02]  /*0000*/  MOV R1, c[0x0][0x28] ;  /* 0x00000a0000017a02 */ /* 0x000fe40000000f00 */
[----:B------:R-:W-:Y:S05]  /*0010*/  EXIT ;  /* 0x000000000000794d */ /* 0x000fea0003800000 */
.L_x_0:
[----:B------:R-:W-:-:S00]  /*0020*/  BRA `(.L_x_0) ;  /* 0xfffffff000007947 */ /* 0x000fc0000383ffff */
[----:B------:R-:W-:-:S00]  /*0030*/  NOP ;  /* 0x0000000000007918 */ /* 0x000fc00000000000 */
        /* <DEDUP_REMOVED lines=12> */
.L_x_5251:


//--------------------- .text._Z35group_norm_nhwc_bwd_one_pass_kernelI11Bf16IOFp32WLi64ELi64ELi512EEv26Group_norm_nhwc_bwd_params --------------------------
	.section	.text._Z35group_norm_nhwc_bwd_one_pass_kernelI11Bf16IOFp32WLi64ELi64ELi512EEv26Group_norm_nhwc_bwd_params,"ax",@progbits
	.sectioninfo	@"SHI_REGISTERS=64"
	.align	128
        .global         _Z35group_norm_nhwc_bwd_one_pass_kernelI11Bf16IOFp32WLi64ELi64ELi512EEv26Group_norm_nhwc_bwd_params
        .type           _Z35group_norm_nhwc_bwd_one_pass_kernelI11Bf16IOFp32WLi64ELi64ELi512EEv26Group_norm_nhwc_bwd_params,@function
        .size           _Z35group_norm_nhwc_bwd_one_pass_kernelI11Bf16IOFp32WLi64ELi64ELi512EEv26Group_norm_nhwc_bwd_params,(.L_x_5252 - _Z35group_norm_nhwc_bwd_one_pass_kernelI11Bf16IOFp32WLi64ELi64ELi512EEv26Group_norm_nhwc_bwd_params)
        .other          _Z35group_norm_nhwc_bwd_one_pass_kernelI11Bf16IOFp32WLi64ELi64ELi512EEv26Group_norm_nhwc_bwd_params,@"STO_CUDA_ENTRY STV_DEFAULT"
_Z35group_norm_nhwc_bwd_one_pass_kernelI11Bf16IOFp32WLi64ELi64ELi512EEv26Group_norm_nhwc_bwd_params:
.text._Z35group_norm_nhwc_bwd_one_pass_kernelI11Bf16IOFp32WLi64ELi64ELi512EEv26Group_norm_nhwc_bwd_params:
[----:B------:R-:W-:Y:S02]  /*0000*/  MOV R1, c[0x0][0x28] ;  /* 0x00000a0000017a02 */ /* 0x000fe40000000f00 */
[----:B------:R-:W0:Y:S01]  /*0010*/  S2UR UR6, SR_CTAID.Y ;  /* 0x00000000000679c3 */ /* 0x000e220000002600 */
[----:B------:R-:W-:Y:S01]  /*0020*/  ULDC UR4, c[0x0][0x1f0] ;  /* 0x00007c0000047ab9 */ /* 0x000fe20000000800 */
[----:B------:R-:W1:Y:S01]  /*0030*/  S2R R44, SR_CTAID.X ;  /* 0x00000000002c7919 */ /* 0x000e620000002500 */
[----:B------:R-:W-:Y:S02]  /*0040*/  ULDC UR5, c[0x0][0x1c0] ;  /* 0x0000700000057ab9 */ /* 0x000fe40000000800 */
[----:B------:R-:W-:Y:S01]  /*0050*/  UIMAD UR4, UR4, UR5, URZ ;  /* 0x00000005040472a4 */ /* 0x000fe2000f8e023f */
[----:B------:R-:W2:Y:S01]  /*0060*/  S2R R55, SR_TID.X ;  /* 0x0000000000377919 */ /* 0x000ea20000002100 */
[----:B0-----:R-:W-:Y:S01]  /*0070*/  MOV R43, UR6 ;  /* 0x00000006002b7c02 */ /* 0x001fe20008000f00 */
[----:B------:R-:W-:-:S03]  /*0080*/  ULDC.64 UR6, c[0x0][0x118] ;  /* 0x0000460000067ab9 */ /* 0x000fc60000000a00 */
[----:B------:R-:W-:-:S13]  /*0090*/  ISETP.GE.AND P0, PT, R43, UR4, PT ;  /* 0x000000042b007c0c */ /* 0x000fda000bf06270 */
[----:B------:R-:W-:Y:S05]  /*00a0*/  @P0 BRA `(.L_x_1) ;  /* 0x00003dc000000947 */ /* 0x000fea0003800000 */
[----:B-12---:R-:W-:Y:S01]  /*00b0*/  HFMA2.MMA R2, -RZ, RZ, 0, 1.78813934326171875e-07 ;  /* 0x00000003ff027435 */ /* 0x006fe200000001ff */
[----:B------:R-:W0:Y:S01]  /*00c0*/  S2R R42, SR_LANEID ;  /* 0x00000000002a7919 */ /* 0x000e220000000000 */
[--C-:B------:R-:W-:Y:S01]  /*00d0*/  SHF.R.U32.HI R37, RZ, 0x5, R55.reuse ;  /* 0x00000005ff257819 */ /* 0x100fe20000011637 */
[----:B------:R-:W-:Y:S01]  /*00e0*/  HFMA2.MMA R54, -RZ, RZ, 0, 0 ;  /* 0x00000000ff367435 */ /* 0x000fe200000001ff */
[----:B------:R-:W-:Y:S01]  /*00f0*/  MOV R38, c[0x0][0x1dc] ;  /* 0x0000770000267a02 */ /* 0x000fe20000000f00 */
[----:B------:R-:W-:Y:S01]  /*0100*/  ULDC.U8 UR9, c[0x0][0x1f4] ;  /* 0x00007d0000097ab9 */ /* 0x000fe20000000000 */
[----:B------:R-:W-:Y:S01]  /*0110*/  SHF.R.S32.HI R0, RZ, 0x1f, R55 ;  /* 0x0000001fff007819 */ /* 0x000fe20000011437 */
[----:B------:R-:W-:Y:S01]  /*0120*/  IMAD R37, R44, c[0x0][0x1fc], R37 ;  /* 0x00007f002c257a24 */ /* 0x000fe200078e0225 */
[----:B------:R-:W-:Y:S02]  /*0130*/  LEA.HI R38, P0, R38, c[0x0][0x1d8], RZ, 0x1 ;  /* 0x0000760026267a11 */ /* 0x000fe400078108ff */
[C---:B------:R-:W-:Y:S01]  /*0140*/  IMAD R5, R2.reuse, c[0x0][0x1dc], RZ ;  /* 0x0000770002057a24 */ /* 0x040fe200078e02ff */
[----:B------:R-:W-:Y:S01]  /*0150*/  ISETP.GE.U32.AND P2, PT, R55, 0x200, PT ;  /* 0x000002003700780c */ /* 0x000fe20003f46070 */
[----:B------:R-:W-:Y:S01]  /*0160*/  IMAD.WIDE.U32 R2, R2, c[0x0][0x1d8], RZ ;  /* 0x0000760002027a25 */ /* 0x000fe200078e00ff */
[----:B------:R-:W-:-:S02]  /*0170*/  IADD3.X R9, RZ, c[0x0][0x1dc], RZ, P0, !PT ;  /* 0x00007700ff097a10 */ /* 0x000fc400007fe4ff */
[----:B------:R-:W-:Y:S02]  /*0180*/  IADD3 R7, R37, 0x10, RZ ;  /* 0x0000001025077810 */ /* 0x000fe40007ffe0ff */
[----:B------:R-:W-:Y:S02]  /*0190*/  IADD3 R5, R3, R5, RZ ;  /* 0x0000000503057210 */ /* 0x000fe40007ffe0ff */
[----:B------:R-:W-:Y:S02]  /*01a0*/  ISETP.LT.U32.AND P1, PT, R37, c[0x0][0x1e0], PT ;  /* 0x0000780025007a0c */ /* 0x000fe40003f21070 */
[----:B------:R-:W-:Y:S02]  /*01b0*/  LEA.HI R39, P3, R5, R2, RZ, 0x1 ;  /* 0x0000000205277211 */ /* 0x000fe400078708ff */
[----:B------:R-:W-:Y:S02]  /*01c0*/  SHF.R.S32.HI R36, RZ, 0x1f, R37 ;  /* 0x0000001fff247819 */ /* 0x000fe40000011425 */
[----:B------:R-:W-:-:S02]  /*01d0*/  IADD3.X R8, RZ, R5, RZ, P3, !PT ;  /* 0x00000005ff087210 */ /* 0x000fc40001ffe4ff */
[----:B------:R-:W-:Y:S02]  /*01e0*/  SHF.R.S64 R38, R38, 0x1, R9 ;  /* 0x0000000126267819 */ /* 0x000fe40000001009 */
[----:B------:R-:W-:Y:S02]  /*01f0*/  SHF.R.S64 R39, R39, 0x1, R8 ;  /* 0x0000000127277819 */ /* 0x000fe40000001008 */
[----:B------:R-:W-:Y:S02]  /*0200*/  LEA.HI R0, R0, R55, RZ, 0x5 ;  /* 0x0000003700007211 */ /* 0x000fe400078f28ff */
[C---:B------:R-:W-:Y:S02]  /*0210*/  IADD3 R2, R37.reuse, 0x20, RZ ;  /* 0x0000002025027810 */ /* 0x040fe40007ffe0ff */
[----:B------:R-:W-:Y:S02]  /*0220*/  IADD3 R3, R37, 0x30, RZ ;  /* 0x0000003025037810 */ /* 0x000fe40007ffe0ff */
[----:B------:R-:W-:-:S02]  /*0230*/  ISETP.LT.U32.AND P0, PT, R7, c[0x0][0x1e0], PT ;  /* 0x0000780007007a0c */ /* 0x000fc40003f01070 */
[----:B------:R-:W-:Y:S02]  /*0240*/  SHF.R.S32.HI R4, RZ, 0x1f, R7 ;  /* 0x0000001fff047819 */ /* 0x000fe40000011407 */
[----:B------:R-:W-:Y:S02]  /*0250*/  SHF.R.S32.HI R9, RZ, 0x1, R9 ;  /* 0x00000001ff097819 */ /* 0x000fe40000011409 */
[----:B------:R-:W-:Y:S02]  /*0260*/  SHF.R.S32.HI R8, RZ, 0x1, R8 ;  /* 0x00000001ff087819 */ /* 0x000fe40000011408 */
[----:B------:R-:W-:Y:S02]  /*0270*/  ISETP.LT.AND.EX P1, PT, R36, c[0x0][0x1e4], !P2, P1 ;  /* 0x0000790024007a0c */ /* 0x000fe40005721310 */
[----:B------:R-:W-:Y:S02]  /*0280*/  MOV R53, R43 ;  /* 0x0000002b00357202 */ /* 0x000fe40000000f00 */
[----:B------:R-:W-:-:S02]  /*0290*/  SHF.R.S32.HI R0, RZ, 0x5, R0 ;  /* 0x00000005ff007819 */ /* 0x000fc40000011400 */
[----:B------:R-:W-:Y:S02]  /*02a0*/  ISETP.LT.AND.EX P2, PT, R4, c[0x0][0x1e4], !P2, P0 ;  /* 0x0000790004007a0c */ /* 0x000fe40005741300 */
[----:B------:R-:W-:Y:S02]  /*02b0*/  SHF.R.S32.HI R5, RZ, 0x1f, R2 ;  /* 0x0000001fff057819 */ /* 0x000fe40000011402 */
[----:B------:R-:W-:Y:S02]  /*02c0*/  SHF.R.S32.HI R6, RZ, 0x1f, R3 ;  /* 0x0000001fff067819 */ /* 0x000fe40000011403 */
[----:B------:R-:W-:Y:S02]  /*02d0*/  SHF.L.U64.HI R40, R38, 0x2, R9 ;  /* 0x0000000226287819 */ /* 0x000fe40000010209 */
[----:B0-----:R-:W-:Y:S02]  /*02e0*/  SHF.L.U64.HI R41, R39, 0x2, R8 ;  /* 0x0000000227297819 */ /* 0x001fe40000010208 */
.L_x_36:
[----:B-1----:R-:W-:Y:S01]  /*02f0*/  IABS R11, c[0x0][0x1f0] ;  /* 0x00007c00000b7a13 */ /* 0x002fe20000000000 */
[----:B------:R-:W-:Y:S01]  /*0300*/  CS2R R50, SRZ ;  /* 0x0000000000327805 */ /* 0x000fe2000001ff00 */
[----:B------:R-:W-:-:S02]  /*0310*/  ISETP.GE.AND P0, PT, R53, RZ, PT ;  /* 0x000000ff3500720c */ /* 0x000fc40003f06270 */
[----:B0-----:R-:W0:Y:S01]  /*0320*/  I2F.RP R10, R11 ;  /* 0x0000000b000a7306 */ /* 0x001e220000209400 */
[----:B------:R-:W-:-:S07]  /*0330*/  MOV R16, 0x8 ;  /* 0x0000000800107802 */ /* 0x000fce0000000f00 */
[----:B0-----:R-:W0:Y:S02]  /*0340*/  MUFU.RCP R10, R10 ;  /* 0x0000000a000a7308 */ /* 0x001e240000001000 */
[----:B0-----:R-:W-:-:S06]  /*0350*/  IADD3 R8, R10, 0xffffffe, RZ ;  /* 0x0ffffffe0a087810 */ /* 0x001fcc0007ffe0ff */
[----:B------:R0:W1:Y:S02]  /*0360*/  F2I.FTZ.U32.TRUNC.NTZ R9, R8 ;  /* 0x0000000800097305 */ /* 0x000064000021f000 */
[----:B0-----:R-:W-:Y:S02]  /*0370*/  MOV R8, RZ ;  /* 0x000000ff00087202 */ /* 0x001fe40000000f00 */
[----:B-1----:R-:W-:-:S05]  /*0380*/  IADD3 R12, RZ, -R9, RZ ;  /* 0x80000009ff0c7210 */ /* 0x002fca0007ffe0ff */
[----:B------:R-:W-:Y:S01]  /*0390*/  IMAD R13, R12, R11, RZ ;  /* 0x0000000b0c0d7224 */ /* 0x000fe200078e02ff */
[----:B------:R-:W-:-:S03]  /*03a0*/  IABS R12, R53 ;  /* 0x00000035000c7213 */ /* 0x000fc60000000000 */
[----:B------:R-:W-:Y:S01]  /*03b0*/  IMAD.HI.U32 R9, R9, R13, R8 ;  /* 0x0000000d09097227 */ /* 0x000fe200078e0008 */
[----:B------:R-:W-:Y:S02]  /*03c0*/  LOP3.LUT R8, R53, c[0x0][0x1f0], RZ, 0x3c, !PT ;  /* 0x00007c0035087a12 */ /* 0x000fe400078e3cff */
[----:B------:R-:W-:Y:S02]  /*03d0*/  SHF.R.U32.HI R13, RZ, 0x5, R55 ;  /* 0x00000005ff0d7819 */ /* 0x000fe40000011637 */
[----:B------:R-:W-:Y:S01]  /*03e0*/  ISETP.GE.AND P3, PT, R8, RZ, PT ;  /* 0x000000ff0800720c */ /* 0x000fe20003f66270 */
[----:B------:R-:W-:-:S04]  /*03f0*/  IMAD.HI.U32 R9, R9, R12, RZ ;  /* 0x0000000c09097227 */ /* 0x000fc800078e00ff */
[----:B------:R-:W-:Y:S01]  /*0400*/  IMAD R13, R44, c[0x0][0x1fc], R13 ;  /* 0x00007f002c0d7a24 */ /* 0x000fe200078e020d */
[----:B------:R-:W-:-:S05]  /*0410*/  IADD3 R10, -R9, RZ, RZ ;  /* 0x000000ff090a7210 */ /* 0x000fca0007ffe1ff */
[----:B------:R-:W-:Y:S01]  /*0420*/  IMAD R10, R11, R10, R12 ;  /* 0x0000000a0b0a7224 */ /* 0x000fe200078e020c */
[----:B------:R-:W-:-:S04]  /*0430*/  IADD3 R12, R13, 0x20, RZ ;  /* 0x000000200d0c7810 */ /* 0x000fc80007ffe0ff */
[----:B------:R-:W-:-:S13]  /*0440*/  ISETP.GT.U32.AND P5, PT, R11, R10, PT ;  /* 0x0000000a0b00720c */ /* 0x000fda0003fa4070 */
[-C--:B------:R-:W-:Y:S02]  /*0450*/  @!P5 IADD3 R10, R10, -R11.reuse, RZ ;  /* 0x8000000b0a0ad210 */ /* 0x080fe40007ffe0ff */
[----:B------:R-:W-:Y:S02]  /*0460*/  @!P5 IADD3 R9, R9, 0x1, RZ ;  /* 0x000000010909d810 */ /* 0x000fe40007ffe0ff */
[CC--:B------:R-:W-:Y:S02]  /*0470*/  ISETP.GE.U32.AND P4, PT, R10.reuse, R11.reuse, PT ;  /* 0x0000000b0a00720c */ /* 0x0c0fe40003f86070 */
[----:B------:R-:W-:Y:S02]  /*0480*/  ISETP.GT.U32.AND P5, PT, R11, R10, PT ;  /* 0x0000000a0b00720c */ /* 0x000fe40003fa4070 */
[----:B------:R-:W-:-:S04]  /*0490*/  IADD3 R11, R10, -R11, RZ ;  /* 0x8000000b0a0b7210 */ /* 0x000fc80007ffe0ff */
[----:B------:R-:W-:Y:S02]  /*04a0*/  SEL R10, R11, R10, !P5 ;  /* 0x0000000a0b0a7207 */ /* 0x000fe40006800000 */
[----:B------:R-:W-:Y:S02]  /*04b0*/  SHF.L.U32 R11, R55, 0x1, RZ ;  /* 0x00000001370b7819 */ /* 0x000fe400000006ff */
[----:B------:R-:W-:Y:S02]  /*04c0*/  @!P0 IADD3 R10, -R10, RZ, RZ ;  /* 0x000000ff0a0a8210 */ /* 0x000fe40007ffe1ff */
[----:B------:R-:W-:Y:S02]  /*04d0*/  @P4 IADD3 R9, R9, 0x1, RZ ;  /* 0x0000000109094810 */ /* 0x000fe40007ffe0ff */
[----:B------:R-:W-:Y:S02]  /*04e0*/  ISETP.NE.AND P4, PT, RZ, c[0x0][0x1f0], PT ;  /* 0x00007c00ff007a0c */ /* 0x000fe40003f85270 */
[----:B------:R-:W-:-:S02]  /*04f0*/  MOV R8, R9 ;  /* 0x0000000900087202 */ /* 0x000fc40000000f00 */
[----:B------:R-:W-:Y:S02]  /*0500*/  LOP3.LUT R9, RZ, c[0x0][0x1f0], RZ, 0x33, !PT ;  /* 0x00007c00ff097a12 */ /* 0x000fe400078e33ff */
[----:B------:R-:W-:Y:S02]  /*0510*/  ISETP.GE.U32.AND P0, PT, R12, c[0x0][0x1e0], PT ;  /* 0x000078000c007a0c */ /* 0x000fe40003f06070 */
[----:B------:R-:W-:Y:S02]  /*0520*/  @!P3 IADD3 R8, -R8, RZ, RZ ;  /* 0x000000ff0808b210 */ /* 0x000fe40007ffe1ff */
[----:B------:R-:W-:Y:S02]  /*0530*/  SHF.R.S32.HI R12, RZ, 0x1f, R12 ;  /* 0x0000001fff0c7819 */ /* 0x000fe4000001140c */
[----:B------:R-:W-:Y:S02]  /*0540*/  SEL R56, R9, R10, !P4 ;  /* 0x0000000a09387207 */ /* 0x000fe40006000000 */
[----:B------:R-:W-:-:S02]  /*0550*/  LOP3.LUT R11, R11, 0x3e, RZ, 0xc0, !PT ;  /* 0x0000003e0b0b7812 */ /* 0x000fc400078ec0ff */
[----:B------:R-:W-:Y:S02]  /*0560*/  SEL R9, R9, R8, !P4 ;  /* 0x0000000809097207 */ /* 0x000fe40006000000 */
[----:B------:R-:W-:Y:S01]  /*0570*/  ISETP.GE.AND.EX P0, PT, R12, c[0x0][0x1e4], PT, P0 ;  /* 0x000079000c007a0c */ /* 0x000fe20003f06300 */
[----:B------:R-:W-:Y:S01]  /*0580*/  @P2 IMAD R12, R4, c[0x0][0x1d8], RZ ;  /* 0x00007600040c2a24 */ /* 0x000fe200078e02ff */
[----:B------:R-:W-:Y:S02]  /*0590*/  LEA R14, R56, R11, 0x6 ;  /* 0x0000000b380e7211 */ /* 0x000fe400078e30ff */
[----:B------:R-:W-:Y:S01]  /*05a0*/  SHF.R.S32.HI R8, RZ, 0x1f, R9 ;  /* 0x0000001fff087819 */ /* 0x000fe20000011409 */
[----:B------:R-:W-:Y:S01]  /*05b0*/  @P2 IMAD R17, R7, c[0x0][0x1dc], R12 ;  /* 0x0000770007112a24 */ /* 0x000fe200078e020c */
[----:B------:R-:W-:Y:S02]  /*05c0*/  ISETP.LT.U32.AND P0, PT, R55, 0x200, !P0 ;  /* 0x000002003700780c */ /* 0x000fe40004701070 */
[----:B------:R-:W-:Y:S01]  /*05d0*/  SHF.R.S32.HI R15, RZ, 0x1f, R14 ;  /* 0x0000001fff0f7819 */ /* 0x000fe2000001140e */
[----:B------:R-:W-:Y:S01]  /*05e0*/  IMAD R10, R8, c[0x0][0x1e8], RZ ;  /* 0x00007a00080a7a24 */ /* 0x000fe200078e02ff */
[----:B------:R-:W-:-:S03]  /*05f0*/  IADD3 R8, R13, 0x30, RZ ;  /* 0x000000300d087810 */ /* 0x000fc60007ffe0ff */
[C---:B------:R-:W-:Y:S01]  /*0600*/  IMAD R61, R9.reuse, c[0x0][0x1ec], R10 ;  /* 0x00007b00093d7a24 */ /* 0x040fe200078e020a */
[----:B------:R-:W-:Y:S01]  /*0610*/  ISETP.GE.U32.AND P3, PT, R8, c[0x0][0x1e0], PT ;  /* 0x0000780008007a0c */ /* 0x000fe20003f66070 */
[----:B------:R-:W-:Y:S01]  /*0620*/  IMAD.WIDE.U32 R58, R9, c[0x0][0x1e8], R14 ;  /* 0x00007a00093a7a25 */ /* 0x000fe200078e000e */
[----:B------:R-:W-:-:S03]  /*0630*/  SHF.R.S32.HI R8, RZ, 0x1f, R8 ;  /* 0x0000001fff087819 */ /* 0x000fc60000011408 */
[----:B------:R-:W-:Y:S01]  /*0640*/  @P0 IMAD R9, R5, c[0x0][0x1d8], RZ ;  /* 0x0000760005090a24 */ /* 0x000fe200078e02ff */
[----:B------:R-:W-:Y:S01]  /*0650*/  IADD3 R61, R59, R61, RZ ;  /* 0x0000003d3b3d7210 */ /* 0x000fe20007ffe0ff */
[----:B------:R-:W-:Y:S01]  /*0660*/  @P1 IMAD R10, R36, c[0x0][0x1d8], RZ ;  /* 0x00007600240a1a24 */ /* 0x000fe200078e02ff */
[----:B------:R-:W-:Y:S01]  /*0670*/  ISETP.GE.AND.EX P3, PT, R8, c[0x0][0x1e4], PT, P3 ;  /* 0x0000790008007a0c */ /* 0x000fe20003f66330 */
[C---:B------:R-:W-:Y:S01]  /*0680*/  @P0 IMAD R21, R2.reuse, c[0x0][0x1dc], R9 ;  /* 0x0000770002150a24 */ /* 0x040fe200078e0209 */
[-C--:B------:R-:W-:Y:S01]  /*0690*/  @P0 MOV R8, R58.reuse ;  /* 0x0000003a00080202 */ /* 0x080fe20000000f00 */
[----:B------:R-:W-:Y:S01]  /*06a0*/  @P1 IMAD R19, R37, c[0x0][0x1dc], R10 ;  /* 0x0000770025131a24 */ /* 0x000fe200078e020a */
[-C--:B------:R-:W-:Y:S02]  /*06b0*/  @P0 MOV R9, R61.reuse ;  /* 0x0000003d00090202 */ /* 0x080fe40000000f00 */
[-C--:B------:R-:W-:Y:S02]  /*06c0*/  @P1 MOV R60, R58.reuse ;  /* 0x0000003a003c1202 */ /* 0x080fe40000000f00 */
[----:B------:R-:W-:Y:S01]  /*06d0*/  @P2 MOV R10, R58 ;  /* 0x0000003a000a2202 */ /* 0x000fe20000000f00 */
[----:B------:R-:W-:Y:S01]  /*06e0*/  @P0 IMAD.WIDE.U32 R8, R2, c[0x0][0x1d8], R8 ;  /* 0x0000760002080a25 */ /* 0x000fe200078e0008 */
[----:B------:R-:W-:-:S02]  /*06f0*/  @P2 MOV R11, R61 ;  /* 0x0000003d000b2202 */ /* 0x000fc40000000f00 */
[----:B------:R-:W-:Y:S01]  /*0700*/  ISETP.LT.U32.AND P3, PT, R55, 0x200, !P3 ;  /* 0x000002003700780c */ /* 0x000fe20005f61070 */
[----:B------:R-:W-:Y:S01]  /*0710*/  @P1 IMAD.WIDE.U32 R12, R37, c[0x0][0x1d8], R60 ;  /* 0x00007600250c1a25 */ /* 0x000fe200078e003c */
[----:B------:R-:W-:Y:S02]  /*0720*/  @P0 IADD3 R21, R9, R21, RZ ;  /* 0x0000001509150210 */ /* 0x000fe40007ffe0ff */
[C---:B------:R-:W-:Y:S01]  /*0730*/  @P0 SHF.L.U32 R20, R8.reuse, 0x1, RZ ;  /* 0x0000000108140819 */ /* 0x040fe200000006ff */
[----:B------:R-:W-:Y:S01]  /*0740*/  @P2 IMAD.WIDE.U32 R10, R7, c[0x0][0x1d8], R10 ;  /* 0x00007600070a2a25 */ /* 0x000fe200078e000a */
[----:B------:R-:W-:Y:S02]  /*0750*/  @P0 SHF.L.U64.HI R21, R8, 0x1, R21 ;  /* 0x0000000108150819 */ /* 0x000fe40000010215 */
[----:B------:R-:W-:Y:S01]  /*0760*/  @P1 IADD3 R19, R13, R19, RZ ;  /* 0x000000130d131210 */ /* 0x000fe20007ffe0ff */
[----:B------:R-:W-:Y:S01]  /*0770*/  IMAD.WIDE R8, R53, R16, c[0x0][0x198] ;  /* 0x0000660035087625 */ /* 0x000fe200078e0210 */
[----:B------:R-:W-:-:S02]  /*0780*/  @P2 IADD3 R13, R11, R17, RZ ;  /* 0x000000110b0d2210 */ /* 0x000fc40007ffe0ff */
[C---:B------:R-:W-:Y:S02]  /*0790*/  @P1 SHF.L.U32 R18, R12.reuse, 0x1, RZ ;  /* 0x000000010c121819 */ /* 0x040fe400000006ff */
[----:B------:R-:W-:Y:S01]  /*07a0*/  @P1 SHF.L.U64.HI R19, R12, 0x1, R19 ;  /* 0x000000010c131819 */ /* 0x000fe20000010213 */
[----:B------:R-:W2:Y:S01]  /*07b0*/  LDG.E.64 R8, [R8.64] ;  /* 0x0000000608087981 */ /* 0x000ea2000c1e1b00 */
[C---:B------:R-:W-:Y:S02]  /*07c0*/  @P2 SHF.L.U32 R12, R10.reuse, 0x1, RZ ;  /* 0x000000010a0c2819 */ /* 0x040fe400000006ff */
[----:B------:R-:W-:Y:S01]  /*07d0*/  @P2 SHF.L.U64.HI R13, R10, 0x1, R13 ;  /* 0x000000010a0d2819 */ /* 0x000fe2000001020d */
[----:B------:R-:W-:Y:S01]  /*07e0*/  @P3 IMAD R10, R6, c[0x0][0x1d8], RZ ;  /* 0x00007600060a3a24 */ /* 0x000fe200078e02ff */
[----:B------:R-:W-:Y:S02]  /*07f0*/  @P3 MOV R11, R61 ;  /* 0x0000003d000b3202 */ /* 0x000fe40000000f00 */
[----:B------:R-:W-:Y:S01]  /*0800*/  @P1 IADD3 R16, P4, R18, c[0x0][0x180], RZ ;  /* 0x0000600012101a10 */ /* 0x000fe20007f9e0ff */
[----:B------:R-:W-:Y:S01]  /*0810*/  @P3 IMAD R25, R3, c[0x0][0x1dc], R10 ;  /* 0x0000770003193a24 */ /* 0x000fe200078e020a */
[----:B------:R-:W-:-:S05]  /*0820*/  @P3 MOV R10, R58 ;  /* 0x0000003a000a3202 */ /* 0x000fca0000000f00 */
[----:B------:R-:W-:Y:S01]  /*0830*/  @P3 IMAD.WIDE.U32 R10, R3, c[0x0][0x1d8], R10 ;  /* 0x00007600030a3a25 */ /* 0x000fe200078e000a */
[----:B------:R-:W-:-:S04]  /*0840*/  @P1 IADD3 R18, P5, R18, c[0x0][0x178], RZ ;  /* 0x00005e0012121a10 */ /* 0x000fc80007fbe0ff */
[----:B------:R-:W-:Y:S02]  /*0850*/  @P3 IADD3 R25, R11, R25, RZ ;  /* 0x000000190b193210 */ /* 0x000fe40007ffe0ff */
[C---:B------:R-:W-:Y:S02]  /*0860*/  @P1 IADD3.X R17, R19.reuse, c[0x0][0x184], RZ, P4, !PT ;  /* 0x0000610013111a10 */ /* 0x040fe400027fe4ff */
[----:B------:R-:W-:Y:S02]  /*0870*/  @P1 IADD3.X R19, R19, c[0x0][0x17c], RZ, P5, !PT ;  /* 0x00005f0013131a10 */ /* 0x000fe40002ffe4ff */
[C---:B------:R-:W-:Y:S01]  /*0880*/  @P3 SHF.L.U32 R24, R10.reuse, 0x1, RZ ;  /* 0x000000010a183819 */ /* 0x040fe200000006ff */
[----:B------:R0:W5:Y:S01]  /*0890*/  @P1 LDG.E R51, [R16.64] ;  /* 0x0000000610331981 */ /* 0x000162000c1e1900 */
[----:B------:R-:W-:Y:S02]  /*08a0*/  @P3 SHF.L.U64.HI R25, R10, 0x1, R25 ;  /* 0x000000010a193819 */ /* 0x000fe40000010219 */
[C---:B------:R-:W-:Y:S01]  /*08b0*/  @P2 IADD3 R22, P4, R12.reuse, c[0x0][0x180], RZ ;  /* 0x000060000c162a10 */ /* 0x040fe20007f9e0ff */
[----:B------:R1:W5:Y:S01]  /*08c0*/  @P1 LDG.E R50, [R18.64] ;  /* 0x0000000612321981 */ /* 0x000362000c1e1900 */
[----:B------:R-:W-:-:S02]  /*08d0*/  @P2 IADD3 R12, P5, R12, c[0x0][0x178], RZ ;  /* 0x00005e000c0c2a10 */ /* 0x000fc40007fbe0ff */
[----:B------:R-:W-:Y:S02]  /*08e0*/  @P0 IADD3 R10, P6, R20, c[0x0][0x180], RZ ;  /* 0x00006000140a0a10 */ /* 0x000fe40007fde0ff */
[C---:B------:R-:W-:Y:S02]  /*08f0*/  @P2 IADD3.X R23, R13.reuse, c[0x0][0x184], RZ, P4, !PT ;  /* 0x000061000d172a10 */ /* 0x040fe400027fe4ff */
[----:B------:R-:W-:Y:S02]  /*0900*/  @P2 IADD3.X R13, R13, c[0x0][0x17c], RZ, P5, !PT ;  /* 0x00005f000d0d2a10 */ /* 0x000fe40002ffe4ff */
[----:B------:R-:W-:Y:S02]  /*0910*/  @P0 IADD3.X R11, R21, c[0x0][0x184], RZ, P6, !PT ;  /* 0x00006100150b0a10 */ /* 0x000fe400037fe4ff */
[C---:B-1----:R-:W-:Y:S02]  /*0920*/  @P3 IADD3 R18, P5, R24.reuse, c[0x0][0x180], RZ ;  /* 0x0000600018123a10 */ /* 0x042fe40007fbe0ff */
[----:B0-----:R-:W-:Y:S01]  /*0930*/  @P3 IADD3 R16, P6, R24, c[0x0][0x178], RZ ;  /* 0x00005e0018103a10 */ /* 0x001fe20007fde0ff */
[----:B------:R-:W-:Y:S01]  /*0940*/  CS2R R48, SRZ ;  /* 0x0000000000307805 */ /* 0x000fe2000001ff00 */
[----:B------:R-:W-:-:S02]  /*0950*/  MOV R45, RZ ;  /* 0x000000ff002d7202 */ /* 0x000fc40000000f00 */
[C---:B------:R-:W-:Y:S02]  /*0960*/  @P3 IADD3.X R19, R25.reuse, c[0x0][0x184], RZ, P5, !PT ;  /* 0x0000610019133a10 */ /* 0x040fe40002ffe4ff */
[----:B------:R-:W-:Y:S02]  /*0970*/  @P3 IADD3.X R17, R25, c[0x0][0x17c], RZ, P6, !PT ;  /* 0x00005f0019113a10 */ /* 0x000fe400037fe4ff */
[----:B------:R-:W-:Y:S01]  /*0980*/  MOV R52, RZ ;  /* 0x000000ff00347202 */ /* 0x000fe20000000f00 */
[----:B------:R0:W5:Y:S04]  /*0990*/  @P3 LDG.E R48, [R18.64] ;  /* 0x0000000612303981 */ /* 0x000168000c1e1900 */
[----:B------:R0:W5:Y:S01]  /*09a0*/  @P3 LDG.E R45, [R16.64] ;  /* 0x00000006102d3981 */ /* 0x000162000c1e1900 */
[----:B------:R-:W-:Y:S01]  /*09b0*/  @P0 IADD3 R20, P4, R20, c[0x0][0x178], RZ ;  /* 0x00005e0014140a10 */ /* 0x000fe20007f9e0ff */
[----:B------:R-:W-:-:S02]  /*09c0*/  CS2R R46, SRZ ;  /* 0x00000000002e7805 */ /* 0x000fc4000001ff00 */
[----:B------:R2:W5:Y:S01]  /*09d0*/  @P2 LDG.E R52, [R22.64] ;  /* 0x0000000616342981 */ /* 0x000562000c1e1900 */
[----:B------:R-:W-:-:S03]  /*09e0*/  @P0 IADD3.X R21, R21, c[0x0][0x17c], RZ, P4, !PT ;  /* 0x00005f0015150a10 */ /* 0x000fc600027fe4ff */
[----:B------:R1:W5:Y:S04]  /*09f0*/  @P0 LDG.E R47, [R10.64] ;  /* 0x000000060a2f0981 */ /* 0x000368000c1e1900 */
[----:B------:R0:W5:Y:S01]  /*0a00*/  @P0 LDG.E R46, [R20.64] ;  /* 0x00000006142e0981 */ /* 0x000162000c1e1900 */
[----:B------:R-:W-:Y:S03]  /*0a10*/  BSSY B0, `(.L_x_2) ;  /* 0x0000014000007945 */ /* 0x000fe60003800000 */
[----:B------:R3:W5:Y:S01]  /*0a20*/  @P2 LDG.E R49, [R12.64] ;  /* 0x000000060c312981 */ /* 0x000762000c1e1900 */
[----:B-1----:R-:W-:Y:S01]  /*0a30*/  CS2R R10, SRZ ;  /* 0x00000000000a7805 */ /* 0x002fe2000001ff00 */
[----:B---3--:R-:W-:Y:S01]  /*0a40*/  CS2R R12, SRZ ;  /* 0x00000000000c7805 */ /* 0x008fe2000001ff00 */
[----:B--2---:R-:W-:-:S05]  /*0a50*/  FFMA.FTZ R22, -R8, R8, R9 ;  /* 0x0000000808167223 */ /* 0x004fca0000010109 */
[----:B------:R-:W-:Y:S02]  /*0a60*/  FSETP.GTU.FTZ.AND P0, PT, R22, RZ, PT ;  /* 0x000000ff1600720b */ /* 0x000fe40003f1c000 */
[----:B------:R-:W-:-:S11]  /*0a70*/  MOV R9, 0x3f800000 ;  /* 0x3f80000000097802 */ /* 0x000fd60000000f00 */
[----:B------:R-:W-:-:S04]  /*0a80*/  @P0 FADD.FTZ R22, R22, c[0x0][0x1a0] ;  /* 0x0000680016160621 */ /* 0x000fc80000010000 */
[----:B------:R0:W1:Y:S01]  /*0a90*/  @P0 MUFU.RSQ R9, R22 ;  /* 0x0000001600090308 */ /* 0x0000620000001400 */
[----:B------:R-:W-:-:S13]  /*0aa0*/  ISETP.GT.U32.AND P0, PT, R55, 0x1ff, PT ;  /* 0x000001ff3700780c */ /* 0x000fda0003f04070 */
[----:B------:R-:W-:Y:S05]  /*0ab0*/  @P0 BRA `(.L_x_3) ;  /* 0x0000009000000947 */ /* 0x000fea0003800000 */
[----:B0-----:R-:W-:Y:S02]  /*0ac0*/  ISETP.NE.AND P0, PT, RZ, UR9, PT ;  /* 0x00000009ff007c0c */ /* 0x001fe4000bf05270 */
[C---:B------:R-:W-:Y:S02]  /*0ad0*/  SHF.L.U32 R11, R14.reuse, 0x2, RZ ;  /* 0x000000020e0b7819 */ /* 0x040fe400000006ff */
[----:B------:R-:W-:Y:S02]  /*0ae0*/  SHF.L.U64.HI R15, R14, 0x2, R15 ;  /* 0x000000020e0f7819 */ /* 0x000fe4000001020f */
[----:B------:R-:W-:-:S07]  /*0af0*/  IADD3 R10, P3, R11, c[0x0][0x188], RZ ;  /* 0x000062000b0a7a10 */ /* 0x000fce0007f7e0ff */
[----:B------:R-:W-:Y:S02]  /*0b00*/  @P0 IADD3 R14, P4, R11, c[0x0][0x190], RZ ;  /* 0x000064000b0e0a10 */ /* 0x000fe40007f9e0ff */
[C---:B------:R-:W-:Y:S02]  /*0b10*/  IADD3.X R11, R15.reuse, c[0x0][0x18c], RZ, P3, !PT ;  /* 0x000063000f0b7a10 */ /* 0x040fe40001ffe4ff */
[----:B------:R-:W-:-:S04]  /*0b20*/  @P0 IADD3.X R15, R15, c[0x0][0x194], RZ, P4, !PT ;  /* 0x000065000f0f0a10 */ /* 0x000fc800027fe4ff */
[----:B------:R-:W5:Y:S04]  /*0b30*/  LDG.E.64 R10, [R10.64] ;  /* 0x000000060a0a7981 */ /* 0x000f68000c1e1b00 */
[----:B------:R0:W5:Y:S02]  /*0b40*/  @P0 LDG.E.64 R12, [R14.64] ;  /* 0x000000060e0c0981 */ /* 0x000164000c1e1b00 */
.L_x_3:
[----:B0-----:R-:W-:Y:S05]  /*0b50*/  BSYNC B0 ;  /* 0x0000000000007941 */ /* 0x001fea0003800000 */
.L_x_2:
[----:B------:R-:W-:Y:S02]  /*0b60*/  ISETP.NE.AND P4, PT, RZ, UR9, PT ;  /* 0x00000009ff007c0c */ /* 0x000fe4000bf85270 */
[--C-:B-----5:R-:W-:Y:S02]  /*0b70*/  PRMT R17, RZ, 0x5410, R51.reuse ;  /* 0x00005410ff117816 */ /* 0x120fe40000000033 */
[----:B------:R-:W-:Y:S02]  /*0b80*/  PRMT R23, RZ, 0x7610, R51 ;  /* 0x00007610ff177816 */ /* 0x000fe40000000033 */
[----:B------:R-:W-:Y:S01]  /*0b90*/  PRMT R25, RZ, 0x5410, R52 ;  /* 0x00005410ff197816 */ /* 0x000fe20000000034 */
[C---:B------:R-:W-:Y:S01]  /*0ba0*/  FADD.FTZ R16, -R8.reuse, R17 ;  /* 0x0000001108107221 */ /* 0x040fe20000010100 */
[--C-:B------:R-:W-:Y:S01]  /*0bb0*/  PRMT R15, RZ, 0x5410, R50.reuse ;  /* 0x00005410ff0f7816 */ /* 0x100fe20000000032 */
[----:B------:R-:W-:Y:S01]  /*0bc0*/  FADD.FTZ R22, -R8, R23 ;  /* 0x0000001708167221 */ /* 0x000fe20000010100 */
[----:B------:R-:W-:Y:S01]  /*0bd0*/  PRMT R14, RZ, 0x7610, R50 ;  /* 0x00007610ff0e7816 */ /* 0x000fe20000000032 */
[-C--:B-1----:R-:W-:Y:S01]  /*0be0*/  FMUL.FTZ R17, R16, R9.reuse ;  /* 0x0000000910117220 */ /* 0x082fe20000410000 */
[----:B------:R-:W-:Y:S01]  /*0bf0*/  PRMT R21, RZ, 0x7610, R52 ;  /* 0x00007610ff157816 */ /* 0x000fe20000000034 */
[----:B------:R-:W-:Y:S01]  /*0c00*/  FADD.FTZ R20, -R8, R25 ;  /* 0x0000001908147221 */ /* 0x000fe20000010100 */
[--C-:B------:R-:W-:Y:S01]  /*0c10*/  PRMT R19, RZ, 0x5410, R49.reuse ;  /* 0x00005410ff137816 */ /* 0x100fe20000000031 */
[----:B------:R-:W-:Y:S01]  /*0c20*/  FMUL.FTZ R16, R22, R9 ;  /* 0x0000000916107220 */ /* 0x000fe20000410000 */
[----:B------:R-:W-:Y:S01]  /*0c30*/  PRMT R18, RZ, 0x7610, R49 ;  /* 0x00007610ff127816 */ /* 0x000fe20000000031 */
[----:B------:R-:W-:Y:S05]  /*0c40*/  @!P4 BRA `(.L_x_4) ;  /* 0x000001200000c947 */ /* 0x000fea0003800000 */
[----:B------:R-:W-:Y:S02]  /*0c50*/  FFMA.FTZ R22, R17, R10, R12 ;  /* 0x0000000a11167223 */ /* 0x000fe4000001000c */
[----:B------:R-:W-:-:S02]  /*0c60*/  FFMA.FTZ R23, R16, R11, R13 ;  /* 0x0000000b10177223 */ /* 0x000fc4000001000d */
[----:B------:R-:W-:Y:S02]  /*0c70*/  FMUL.FTZ R24, R22, -1.4426950216293334961 ;  /* 0xbfb8aa3b16187820 */ /* 0x000fe40000410000 */
[----:B------:R-:W-:-:S04]  /*0c80*/  FMUL.FTZ R27, R23, -1.4426950216293334961 ;  /* 0xbfb8aa3b171b7820 */ /* 0x000fc80000410000 */
[----:B------:R-:W0:Y:S08]  /*0c90*/  MUFU.EX2 R24, R24 ;  /* 0x0000001800187308 */ /* 0x000e300000000800 */
[----:B------:R-:W1:Y:S01]  /*0ca0*/  MUFU.EX2 R27, R27 ;  /* 0x0000001b001b7308 */ /* 0x000e620000000800 */
[----:B0-----:R-:W-:-:S07]  /*0cb0*/  FADD.FTZ R25, R24, 1 ;  /* 0x3f80000018197421 */ /* 0x001fce0000010000 */
[----:B------:R-:W0:Y:S01]  /*0cc0*/  MUFU.RCP R26, R25 ;  /* 0x00000019001a7308 */ /* 0x000e220000001000 */
[----:B-1----:R-:W-:-:S07]  /*0cd0*/  FADD.FTZ R28, R27, 1 ;  /* 0x3f8000001b1c7421 */ /* 0x002fce0000010000 */
[----:B------:R-:W1:Y:S01]  /*0ce0*/  MUFU.RCP R29, R28 ;  /* 0x0000001c001d7308 */ /* 0x000e620000001000 */
[----:B0-----:R-:W-:Y:S02]  /*0cf0*/  FADD.FTZ R31, -R26, 1 ;  /* 0x3f8000001a1f7421 */ /* 0x001fe40000010100 */
[----:B------:R-:W-:Y:S02]  /*0d00*/  FMUL.FTZ R15, R15, R26 ;  /* 0x0000001a0f0f7220 */ /* 0x000fe40000410000 */
[----:B------:R-:W-:Y:S02]  /*0d10*/  FFMA.FTZ R22, R22, R31, 1 ;  /* 0x3f80000016167423 */ /* 0x000fe4000001001f */
[----:B-1----:R-:W-:Y:S02]  /*0d20*/  FADD.FTZ R30, -R29, 1 ;  /* 0x3f8000001d1e7421 */ /* 0x002fe40000010100 */
[----:B------:R-:W-:Y:S02]  /*0d30*/  FMUL.FTZ R14, R14, R29 ;  /* 0x0000001d0e0e7220 */ /* 0x000fe40000410000 */
[----:B------:R-:W-:-:S02]  /*0d40*/  FFMA.FTZ R23, R23, R30, 1 ;  /* 0x3f80000017177423 */ /* 0x000fc4000001001e */
[----:B------:R-:W-:Y:S02]  /*0d50*/  FMUL.FTZ R15, R15, R22 ;  /* 0x000000160f0f7220 */ /* 0x000fe40000410000 */
[----:B------:R-:W-:Y:S02]  /*0d60*/  FMUL.FTZ R14, R14, R23 ;  /* 0x000000170e0e7220 */ /* 0x000fe40000410000 */
.L_x_4:
[----:B------:R-:W-:Y:S02]  /*0d70*/  FMUL.FTZ R24, R15, R10 ;  /* 0x0000000a0f187220 */ /* 0x000fe40000410000 */
[----:B------:R-:W-:Y:S02]  /*0d80*/  FADD.FTZ R26, -R8, R21 ;  /* 0x00000015081a7221 */ /* 0x000fe40000010100 */
[----:B------:R-:W-:Y:S02]  /*0d90*/  FMUL.FTZ R21, R20, R9 ;  /* 0x0000000914157220 */ /* 0x000fe40000410000 */
[----:B------:R-:W-:Y:S02]  /*0da0*/  FFMA.FTZ R22, R17, R24, RZ ;  /* 0x0000001811167223 */ /* 0x000fe400000100ff */
[----:B------:R-:W-:-:S02]  /*0db0*/  FMUL.FTZ R23, R14, R11 ;  /* 0x0000000b0e177220 */ /* 0x000fc40000410000 */
[----:B------:R-:W-:Y:S02]  /*0dc0*/  FADD.FTZ R24, RZ, R24 ;  /* 0x00000018ff187221 */ /* 0x000fe40000010000 */
[----:B------:R-:W-:Y:S01]  /*0dd0*/  FMUL.FTZ R20, R26, R9 ;  /* 0x000000091a147220 */ /* 0x000fe20000410000 */
[----:B------:R-:W-:Y:S05]  /*0de0*/  @!P4 BRA `(.L_x_5) ;  /* 0x000001200000c947 */ /* 0x000fea0003800000 */
[----:B------:R-:W-:Y:S02]  /*0df0*/  FFMA.FTZ R26, R21, R10, R12 ;  /* 0x0000000a151a7223 */ /* 0x000fe4000001000c */
[----:B------:R-:W-:Y:S02]  /*0e00*/  FFMA.FTZ R25, R20, R11, R13 ;  /* 0x0000000b14197223 */ /* 0x000fe4000001000d */
        /* <DEDUP_REMOVED lines=16> */
.L_x_5:
[----:B------:R-:W-:Y:S01]  /*0f10*/  FFMA.FTZ R22, R16, R23, R22 ;  /* 0x0000001710167223 */ /* 0x000fe20000010016 */
[--C-:B------:R-:W-:Y:S01]  /*0f20*/  PRMT R29, RZ, 0x7610, R47.reuse ;  /* 0x00007610ff1d7816 */ /* 0x100fe2000000002f */
[----:B------:R-:W-:Y:S01]  /*0f30*/  FMUL.FTZ R26, R19, R10 ;  /* 0x0000000a131a7220 */ /* 0x000fe20000410000 */
[----:B------:R-:W-:Y:S01]  /*0f40*/  PRMT R25, RZ, 0x5410, R46 ;  /* 0x00005410ff197816 */ /* 0x000fe2000000002e */
[----:B------:R-:W-:Y:S02]  /*0f50*/  FADD.FTZ R23, R23, R24 ;  /* 0x0000001817177221 */ /* 0x000fe40000010000 */
[----:B------:R-:W-:Y:S01]  /*0f60*/  FFMA.FTZ R27, R21, R26, R22 ;  /* 0x0000001a151b7223 */ /* 0x000fe20000010016 */
[----:B------:R-:W-:Y:S01]  /*0f70*/  PRMT R22, RZ, 0x7610, R46 ;  /* 0x00007610ff167816 */ /* 0x000fe2000000002e */
[----:B------:R-:W-:Y:S01]  /*0f80*/  FADD.FTZ R26, R23, R26 ;  /* 0x0000001a171a7221 */ /* 0x000fe20000010000 */
[----:B------:R-:W-:Y:S01]  /*0f90*/  PRMT R23, RZ, 0x5410, R47 ;  /* 0x00005410ff177816 */ /* 0x000fe2000000002f */
[----:B------:R-:W-:-:S02]  /*0fa0*/  FADD.FTZ R28, -R8, R29 ;  /* 0x0000001d081c7221 */ /* 0x000fc40000010100 */
[----:B------:R-:W-:Y:S02]  /*0fb0*/  FMUL.FTZ R29, R18, R11 ;  /* 0x0000000b121d7220 */ /* 0x000fe40000410000 */
[----:B------:R-:W-:-:S04]  /*0fc0*/  FADD.FTZ R24, -R8, R23 ;  /* 0x0000001708187221 */ /* 0x000fc80000010100 */
[-C--:B------:R-:W-:Y:S02]  /*0fd0*/  FMUL.FTZ R23, R24, R9.reuse ;  /* 0x0000000918177220 */ /* 0x080fe40000410000 */
        /* <DEDUP_REMOVED lines=15> */
[----:B-1----:R-:W-:Y:S02]  /*10d0*/  FMUL.FTZ R22, R22, R35 ;  /* 0x0000002316167220 */ /* 0x002fe40000410000 */
[----:B------:R-:W-:Y:S02]  /*10e0*/  FADD.FTZ R35, -R35, 1 ;  /* 0x3f80000023237421 */ /* 0x000fe40000010100 */
[----:B------:R-:W-:-:S02]  /*10f0*/  FMUL.FTZ R25, R25, R28 ;  /* 0x0000001c19197220 */ /* 0x000fc40000410000 */
[----:B------:R-:W-:-:S04]  /*1100*/  FFMA.FTZ R35, R30, R35, 1 ;  /* 0x3f8000001e237423 */ /* 0x000fc80000010023 */
[----:B------:R-:W-:Y:S02]  /*1110*/  FMUL.FTZ R22, R22, R35 ;  /* 0x0000002316167220 */ /* 0x000fe40000410000 */
.L_x_6:
[----:B------:R-:W-:Y:S01]  /*1120*/  FFMA.FTZ R27, R20, R29, R27 ;  /* 0x0000001d141b7223 */ /* 0x000fe2000001001b */
[----:B------:R-:W-:Y:S01]  /*1130*/  PRMT R33, RZ, 0x7610, R48 ;  /* 0x00007610ff217816 */ /* 0x000fe20000000030 */
[----:B------:R-:W-:Y:S02]  /*1140*/  FMUL.FTZ R28, R25, R10 ;  /* 0x0000000a191c7220 */ /* 0x000fe40000410000 */
[----:B------:R-:W-:Y:S02]  /*1150*/  FADD.FTZ R29, R29, R26 ;  /* 0x0000001a1d1d7221 */ /* 0x000fe40000010000 */
[----:B------:R-:W-:Y:S02]  /*1160*/  FFMA.FTZ R27, R23, R28, R27 ;  /* 0x0000001c171b7223 */ /* 0x000fe4000001001b */
[----:B------:R-:W-:Y:S01]  /*1170*/  FADD.FTZ R28, R29, R28 ;  /* 0x0000001c1d1c7221 */ /* 0x000fe20000010000 */
[----:B------:R-:W-:Y:S01]  /*1180*/  PRMT R29, RZ, 0x5410, R48 ;  /* 0x00005410ff1d7816 */ /* 0x000fe20000000030 */
[----:B------:R-:W-:-:S02]  /*1190*/  FMUL.FTZ R31, R22, R11 ;  /* 0x0000000b161f7220 */ /* 0x000fc40000410000 */
[C---:B------:R-:W-:Y:S02]  /*11a0*/  FADD.FTZ R32, -R8.reuse, R33 ;  /* 0x0000002108207221 */ /* 0x040fe40000010100 */
[----:B------:R-:W-:Y:S01]  /*11b0*/  FADD.FTZ R26, -R8, R29 ;  /* 0x0000001d081a7221 */ /* 0x000fe20000010100 */
[----:B------:R-:W-:Y:S01]  /*11c0*/  PRMT R29, RZ, 0x5410, R45 ;  /* 0x00005410ff1d7816 */ /* 0x000fe2000000002d */
[----:B------:R-:W-:Y:S02]  /*11d0*/  FFMA.FTZ R30, R24, R31, R27 ;  /* 0x0000001f181e7223 */ /* 0x000fe4000001001b */
[----:B------:R-:W-:Y:S02]  /*11e0*/  FADD.FTZ R31, R31, R28 ;  /* 0x0000001c1f1f7221 */ /* 0x000fe40000010000 */
[-C--:B------:R-:W-:Y:S01]  /*11f0*/  FMUL.FTZ R27, R26, R9.reuse ;  /* 0x000000091a1b7220 */ /* 0x080fe20000410000 */
[----:B------:R-:W-:Y:S01]  /*1200*/  PRMT R26, RZ, 0x7610, R45 ;  /* 0x00007610ff1a7816 */ /* 0x000fe2000000002d */
[----:B------:R-:W-:Y:S01]  /*1210*/  FMUL.FTZ R28, R32, R9 ;  /* 0x00000009201c7220 */ /* 0x000fe20000410000 */
[----:B------:R-:W-:Y:S05]  /*1220*/  @!P4 BRA `(.L_x_7) ;  /* 0x000001200000c947 */ /* 0x000fea0003800000 */
[----:B------:R-:W-:-:S04]  /*1230*/  FFMA.FTZ R32, R27, R10, R12 ;  /* 0x0000000a1b207223 */ /* 0x000fc8000001000c */
[----:B------:R-:W-:-:S06]  /*1240*/  FMUL.FTZ R34, R32, -1.4426950216293334961 ;  /* 0xbfb8aa3b20227820 */ /* 0x000fcc0000410000 */
[----:B------:R-:W0:Y:S02]  /*1250*/  MUFU.EX2 R34, R34 ;  /* 0x0000002200227308 */ /* 0x000e240000000800 */
[----:B0-----:R-:W-:-:S06]  /*1260*/  FADD.FTZ R35, R34, 1 ;  /* 0x3f80000022237421 */ /* 0x001fcc0000010000 */
[----:B------:R-:W0:Y:S02]  /*1270*/  MUFU.RCP R35, R35 ;  /* 0x0000002300237308 */ /* 0x000e240000001000 */
[----:B0-----:R-:W-:Y:S02]  /*1280*/  FADD.FTZ R33, -R35, 1 ;  /* 0x3f80000023217421 */ /* 0x001fe40000010100 */
[----:B------:R-:W-:Y:S02]  /*1290*/  FMUL.FTZ R29, R29, R35 ;  /* 0x000000231d1d7220 */ /* 0x000fe40000410000 */
[----:B------:R-:W-:Y:S02]  /*12a0*/  FFMA.FTZ R32, R32, R33, 1 ;  /* 0x3f80000020207423 */ /* 0x000fe40000010021 */
[----:B------:R-:W-:Y:S02]  /*12b0*/  FFMA.FTZ R33, R28, R11, R13 ;  /* 0x0000000b1c217223 */ /* 0x000fe4000001000d */
[----:B------:R-:W-:-:S02]  /*12c0*/  FMUL.FTZ R29, R29, R32 ;  /* 0x000000201d1d7220 */ /* 0x000fc40000410000 */
[----:B------:R-:W-:-:S06]  /*12d0*/  FMUL.FTZ R57, R33, -1.4426950216293334961 ;  /* 0xbfb8aa3b21397820 */ /* 0x000fcc0000410000 */
[----:B------:R-:W0:Y:S02]  /*12e0*/  MUFU.EX2 R57, R57 ;  /* 0x0000003900397308 */ /* 0x000e240000000800 */
[----:B0-----:R-:W-:-:S06]  /*12f0*/  FADD.FTZ R57, R57, 1 ;  /* 0x3f80000039397421 */ /* 0x001fcc0000010000 */
[----:B------:R-:W0:Y:S02]  /*1300*/  MUFU.RCP R57, R57 ;  /* 0x0000003900397308 */ /* 0x000e240000001000 */
[----:B0-----:R-:W-:Y:S02]  /*1310*/  FADD.FTZ R34, -R57, 1 ;  /* 0x3f80000039227421 */ /* 0x001fe40000010100 */
[----:B------:R-:W-:Y:S02]  /*1320*/  FMUL.FTZ R26, R26, R57 ;  /* 0x000000391a1a7220 */ /* 0x000fe40000410000 */
[----:B------:R-:W-:-:S04]  /*1330*/  FFMA.FTZ R33, R33, R34, 1 ;  /* 0x3f80000021217423 */ /* 0x000fc80000010022 */
[----:B------:R-:W-:Y:S02]  /*1340*/  FMUL.FTZ R26, R26, R33 ;  /* 0x000000211a1a7220 */ /* 0x000fe40000410000 */
.L_x_7:
[----:B------:R-:W-:Y:S01]  /*1350*/  FMUL.FTZ R32, R29, R10 ;  /* 0x0000000a1d207220 */ /* 0x000fe20000410000 */
[----:B------:R-:W-:Y:S01]  /*1360*/  ISETP.GT.AND P0, PT, R42, 0x1e, PT ;  /* 0x0000001e2a00780c */ /* 0x000fe20003f04270 */
[----:B------:R-:W-:Y:S01]  /*1370*/  FFMA.FTZ R34, R17, R15, RZ ;  /* 0x0000000f11227223 */ /* 0x000fe200000100ff */
[----:B------:R-:W-:Y:S01]  /*1380*/  ISETP.NE.AND P3, PT, R55, RZ, PT ;  /* 0x000000ff3700720c */ /* 0x000fe20003f65270 */
[----:B------:R-:W-:Y:S01]  /*1390*/  FFMA.FTZ R33, R27, R32, R30 ;  /* 0x000000201b217223 */ /* 0x000fe2000001001e */
[----:B------:R-:W-:Y:S01]  /*13a0*/  BSSY B0, `(.L_x_8) ;  /* 0x000005b000007945 */ /* 0x000fe20003800000 */
[----:B------:R-:W-:Y:S01]  /*13b0*/  FMUL.FTZ R30, R26, R11 ;  /* 0x0000000b1a1e7220 */ /* 0x000fe20000410000 */
[----:B------:R-:W-:Y:S01]  /*13c0*/  ISETP.GT.U32.AND P5, PT, R55, 0x1f, PT ;  /* 0x0000001f3700780c */ /* 0x000fe20003fa4070 */
[----:B------:R-:W-:Y:S01]  /*13d0*/  FADD.FTZ R35, R31, R32 ;  /* 0x000000201f237221 */ /* 0x000fe20000010000 */
[----:B------:R-:W-:Y:S01]  /*13e0*/  SHF.L.U32 R57, R55, 0x4, RZ ;  /* 0x0000000437397819 */ /* 0x000fe200000006ff */
[----:B------:R-:W-:-:S02]  /*13f0*/  FFMA.FTZ R31, R28, R30, R33 ;  /* 0x0000001e1c1f7223 */ /* 0x000fc40000010021 */
[----:B------:R-:W-:Y:S02]  /*1400*/  FADD.FTZ R30, R30, R35 ;  /* 0x000000231e1e7221 */ /* 0x000fe40000010000 */
[----:B------:R-:W-:Y:S01]  /*1410*/  FADD.FTZ R15, RZ, R15 ;  /* 0x0000000fff0f7221 */ /* 0x000fe20000010000 */
[----:B------:R-:W0:Y:S01]  /*1420*/  SHFL.DOWN PT, R32, R31, 0x1, 0x1f ;  /* 0x08201f001f207f89 */ /* 0x000e2200000e0000 */
[----:B------:R-:W-:Y:S02]  /*1430*/  FFMA.FTZ R34, R21, R19, R34 ;  /* 0x0000001315227223 */ /* 0x000fe40000010022 */
[----:B------:R-:W-:Y:S01]  /*1440*/  FADD.FTZ R19, R15, R19 ;  /* 0x000000130f137221 */ /* 0x000fe20000010000 */
[----:B------:R-:W1:Y:S01]  /*1450*/  SHFL.DOWN PT, R33, R30, 0x1, 0x1f ;  /* 0x08201f001e217f89 */ /* 0x000e6200000e0000 */
[----:B------:R-:W-:Y:S02]  /*1460*/  FFMA.FTZ R17, R16, R14, RZ ;  /* 0x0000000e10117223 */ /* 0x000fe400000100ff */
[----:B------:R-:W-:-:S02]  /*1470*/  FADD.FTZ R15, RZ, R14 ;  /* 0x0000000eff0f7221 */ /* 0x000fc40000010000 */
[----:B------:R-:W-:Y:S02]  /*1480*/  FFMA.FTZ R17, R20, R18, R17 ;  /* 0x0000001214117223 */ /* 0x000fe40000010011 */
[----:B------:R-:W-:Y:S02]  /*1490*/  FADD.FTZ R15, R15, R18 ;  /* 0x000000120f0f7221 */ /* 0x000fe40000010000 */
[----:B------:R-:W-:Y:S02]  /*14a0*/  FFMA.FTZ R34, R23, R25, R34 ;  /* 0x0000001917227223 */ /* 0x000fe40000010022 */
[----:B------:R-:W-:Y:S02]  /*14b0*/  FADD.FTZ R18, R19, R25 ;  /* 0x0000001913127221 */ /* 0x000fe40000010000 */
[----:B------:R-:W-:Y:S02]  /*14c0*/  FFMA.FTZ R17, R24, R22, R17 ;  /* 0x0000001618117223 */ /* 0x000fe40000010011 */
[----:B------:R-:W-:-:S02]  /*14d0*/  FADD.FTZ R15, R15, R22 ;  /* 0x000000160f0f7221 */ /* 0x000fc40000010000 */
[----:B------:R-:W-:Y:S02]  /*14e0*/  FFMA.FTZ R16, R27, R29, R34 ;  /* 0x0000001d1b107223 */ /* 0x000fe40000010022 */
[----:B------:R-:W-:Y:S02]  /*14f0*/  FFMA.FTZ R17, R28, R26, R17 ;  /* 0x0000001a1c117223 */ /* 0x000fe40000010011 */
[----:B0-----:R-:W-:Y:S02]  /*1500*/  @!P0 FADD.FTZ R31, R31, R32 ;  /* 0x000000201f1f8221 */ /* 0x001fe40000010000 */
[----:B------:R-:W-:Y:S02]  /*1510*/  FADD.FTZ R18, R18, R29 ;  /* 0x0000001d12127221 */ /* 0x000fe40000010000 */
[----:B-1----:R-:W-:Y:S01]  /*1520*/  @!P0 FADD.FTZ R30, R30, R33 ;  /* 0x000000211e1e8221 */ /* 0x002fe20000010000 */
[----:B------:R-:W0:Y:S01]  /*1530*/  SHFL.DOWN PT, R32, R31, 0x2, 0x1f ;  /* 0x08401f001f207f89 */ /* 0x000e2200000e0000 */
[----:B------:R-:W-:Y:S01]  /*1540*/  ISETP.GT.AND P0, PT, R42, 0x1d, PT ;  /* 0x0000001d2a00780c */ /* 0x000fe20003f04270 */
[----:B------:R-:W-:-:S02]  /*1550*/  FADD.FTZ R19, R15, R26 ;  /* 0x0000001a0f137221 */ /* 0x000fc40000010000 */
[----:B------:R-:W1:Y:S04]  /*1560*/  SHFL.DOWN PT, R33, R30, 0x2, 0x1f ;  /* 0x08401f001e217f89 */ /* 0x000e6800000e0000 */
[----:B------:R-:W-:Y:S06]  /*1570*/  STS.128 [R55.X16+0xa0], R16 ;  /* 0x0000a01037007388 */ /* 0x000fec000000cc00 */
[----:B0-----:R-:W-:-:S02]  /*1580*/  @!P0 FADD.FTZ R31, R31, R32 ;  /* 0x000000201f1f8221 */ /* 0x001fc40000010000 */
[----:B-1----:R-:W-:-:S03]  /*1590*/  @!P0 FADD.FTZ R30, R30, R33 ;  /* 0x000000211e1e8221 */ /* 0x002fc60000010000 */
[----:B------:R-:W0:Y:S01]  /*15a0*/  SHFL.DOWN PT, R32, R31, 0x4, 0x1f ;  /* 0x08801f001f207f89 */ /* 0x000e2200000e0000 */
[----:B------:R-:W-:-:S03]  /*15b0*/  ISETP.GT.AND P0, PT, R42, 0x1b, PT ;  /* 0x0000001b2a00780c */ /* 0x000fc60003f04270 */
[----:B------:R-:W1:Y:S10]  /*15c0*/  SHFL.DOWN PT, R33, R30, 0x4, 0x1f ;  /* 0x08801f001e217f89 */ /* 0x000e7400000e0000 */
        /* <DEDUP_REMOVED lines=11> */
[----:B-1----:R-:W-:Y:S01]  /*1680*/  @!P0 FADD.FTZ R30, R30, R33 ;  /* 0x000000211e1e8221 */ /* 0x002fe20000010000 */
[----:B------:R-:W-:Y:S02]  /*1690*/  ISETP.NE.AND P0, PT, R42, RZ, PT ;  /* 0x000000ff2a00720c */ /* 0x000fe40003f05270 */
[----:B------:R-:W-:Y:S02]  /*16a0*/  MOV R14, R31 ;  /* 0x0000001f000e7202 */ /* 0x000fe40000000f00 */
[----:B------:R-:W-:-:S09]  /*16b0*/  MOV R15, R30 ;  /* 0x0000001e000f7202 */ /* 0x000fd20000000f00 */
[----:B------:R0:W-:Y:S04]  /*16c0*/  @!P0 STS.64 [R0.X8+0x10], R14 ;  /* 0x0000100e00008388 */ /* 0x0001e80000008a00 */
[----:B------:R-:W-:Y:S06]  /*16d0*/  BAR.SYNC.DEFER_BLOCKING 0x0 ;  /* 0x0000000000007b1d */ /* 0x000fec0000010000 */
[----:B------:R-:W-:Y:S05]  /*16e0*/  @P3 BRA `(.L_x_9) ;  /* 0x0000026000003947 */ /* 0x000fea0003800000 */
[----:B------:R-:W1:Y:S04]  /*16f0*/  LDS.64 R32, [0x18] ;  /* 0x00001800ff207984 */ /* 0x000e680000000a00 */
[----:B------:R-:W2:Y:S04]  /*1700*/  LDS.128 R20, [0x20] ;  /* 0x00002000ff147984 */ /* 0x000ea80000000c00 */
[----:B------:R-:W3:Y:S04]  /*1710*/  LDS.128 R28, [0x30] ;  /* 0x00003000ff1c7984 */ /* 0x000ee80000000c00 */
[----:B------:R-:W4:Y:S01]  /*1720*/  LDS.128 R24, [0x40] ;  /* 0x00004000ff187984 */ /* 0x000f220000000c00 */
[----:B-1----:R-:W-:-:S02]  /*1730*/  FADD.FTZ R35, R14, R32 ;  /* 0x000000200e237221 */ /* 0x002fc40000010000 */
[----:B0-----:R-:W-:Y:S02]  /*1740*/  FADD.FTZ R14, R15, R33 ;  /* 0x000000210f0e7221 */ /* 0x001fe40000010000 */
[----:B--2---:R-:W-:Y:S02]  /*1750*/  FADD.FTZ R15, R35, R20 ;  /* 0x00000014230f7221 */ /* 0x004fe40000010000 */
[----:B------:R-:W-:Y:S01]  /*1760*/  FADD.FTZ R14, R14, R21 ;  /* 0x000000150e0e7221 */ /* 0x000fe20000010000 */
[----:B------:R-:W0:Y:S01]  /*1770*/  LDS.128 R32, [0x50] ;  /* 0x00005000ff207984 */ /* 0x000e220000000c00 */
[----:B------:R-:W-:Y:S02]  /*1780*/  FADD.FTZ R15, R15, R22 ;  /* 0x000000160f0f7221 */ /* 0x000fe40000010000 */
[----:B------:R-:W-:Y:S02]  /*1790*/  FADD.FTZ R14, R14, R23 ;  /* 0x000000170e0e7221 */ /* 0x000fe40000010000 */
[----:B---3--:R-:W-:Y:S01]  /*17a0*/  FADD.FTZ R15, R15, R28 ;  /* 0x0000001c0f0f7221 */ /* 0x008fe20000010000 */
[----:B------:R-:W1:Y:S01]  /*17b0*/  LDS.128 R20, [0x60] ;  /* 0x00006000ff147984 */ /* 0x000e620000000c00 */
[----:B------:R-:W-:-:S02]  /*17c0*/  FADD.FTZ R14, R14, R29 ;  /* 0x0000001d0e0e7221 */ /* 0x000fc40000010000 */
[----:B------:R-:W-:Y:S02]  /*17d0*/  FADD.FTZ R15, R15, R30 ;  /* 0x0000001e0f0f7221 */ /* 0x000fe40000010000 */
[----:B------:R-:W-:Y:S02]  /*17e0*/  FADD.FTZ R14, R14, R31 ;  /* 0x0000001f0e0e7221 */ /* 0x000fe40000010000 */
[----:B----4-:R-:W-:Y:S01]  /*17f0*/  FADD.FTZ R15, R15, R24 ;  /* 0x000000180f0f7221 */ /* 0x010fe20000010000 */
[----:B------:R-:W-:Y:S01]  /*1800*/  LDS.128 R28, [0x80] ;  /* 0x00008000ff1c7984 */ /* 0x000fe20000000c00 */
[----:B------:R-:W-:Y:S02]  /*1810*/  FADD.FTZ R14, R14, R25 ;  /* 0x000000190e0e7221 */ /* 0x000fe40000010000 */
[----:B------:R-:W-:Y:S02]  /*1820*/  FADD.FTZ R15, R15, R26 ;  /* 0x0000001a0f0f7221 */ /* 0x000fe40000010000 */
[----:B------:R-:W-:-:S02]  /*1830*/  FADD.FTZ R14, R14, R27 ;  /* 0x0000001b0e0e7221 */ /* 0x000fc40000010000 */
[----:B------:R-:W2:Y:S01]  /*1840*/  LDS.128 R24, [0x70] ;  /* 0x00007000ff187984 */ /* 0x000ea20000000c00 */
[----:B0-----:R-:W-:Y:S02]  /*1850*/  FADD.FTZ R15, R15, R32 ;  /* 0x000000200f0f7221 */ /* 0x001fe40000010000 */
[----:B------:R-:W-:Y:S02]  /*1860*/  FADD.FTZ R14, R14, R33 ;  /* 0x000000210e0e7221 */ /* 0x000fe40000010000 */
[----:B------:R-:W-:Y:S02]  /*1870*/  FADD.FTZ R15, R15, R34 ;  /* 0x000000220f0f7221 */ /* 0x000fe40000010000 */
[----:B------:R-:W-:Y:S02]  /*1880*/  FADD.FTZ R14, R14, R35 ;  /* 0x000000230e0e7221 */ /* 0x000fe40000010000 */
[----:B-1----:R-:W-:Y:S02]  /*1890*/  FADD.FTZ R15, R15, R20 ;  /* 0x000000140f0f7221 */ /* 0x002fe40000010000 */
[----:B------:R-:W-:-:S02]  /*18a0*/  FADD.FTZ R14, R14, R21 ;  /* 0x000000150e0e7221 */ /* 0x000fc40000010000 */
[----:B------:R-:W-:Y:S02]  /*18b0*/  FADD.FTZ R15, R15, R22 ;  /* 0x000000160f0f7221 */ /* 0x000fe40000010000 */
[----:B------:R-:W-:Y:S02]  /*18c0*/  FADD.FTZ R14, R14, R23 ;  /* 0x000000170e0e7221 */ /* 0x000fe40000010000 */
[----:B--2---:R-:W-:Y:S02]  /*18d0*/  FADD.FTZ R15, R15, R24 ;  /* 0x000000180f0f7221 */ /* 0x004fe40000010000 */
[----:B------:R-:W-:Y:S02]  /*18e0*/  FADD.FTZ R14, R14, R25 ;  /* 0x000000190e0e7221 */ /* 0x000fe40000010000 */
[----:B------:R-:W-:Y:S02]  /*18f0*/  FADD.FTZ R15, R15, R26 ;  /* 0x0000001a0f0f7221 */ /* 0x000fe40000010000 */
[----:B------:R-:W-:-:S02]  /*1900*/  FADD.FTZ R14, R14, R27 ;  /* 0x0000001b0e0e7221 */ /* 0x000fc40000010000 */
[----:B------:R-:W-:Y:S02]  /*1910*/  FADD.FTZ R15, R15, R28 ;  /* 0x0000001c0f0f7221 */ /* 0x000fe40000010000 */
[----:B------:R-:W-:Y:S02]  /*1920*/  FADD.FTZ R20, R14, R29 ;  /* 0x0000001d0e147221 */ /* 0x000fe40000010000 */
[----:B------:R-:W-:Y:S02]  /*1930*/  FADD.FTZ R14, R15, R30 ;  /* 0x0000001e0f0e7221 */ /* 0x000fe40000010000 */
[----:B------:R-:W-:Y:S02]  /*1940*/  FADD.FTZ R15, R20, R31 ;  /* 0x0000001f140f7221 */ /* 0x000fe40000010000 */
.L_x_9:
[----:B------:R-:W-:Y:S05]  /*1950*/  BSYNC B0 ;  /* 0x0000000000007941 */ /* 0x000fea0003800000 */
.L_x_8:
[----:B------:R-:W-:Y:S06]  /*1960*/  BAR.SYNC.DEFER_BLOCKING 0x0 ;  /* 0x0000000000007b1d */ /* 0x000fec0000010000 */
[----:B------:R-:W-:Y:S01]  /*1970*/  BSSY B0, `(.L_x_10) ;  /* 0x000004d000007945 */ /* 0x000fe20003800000 */
[----:B------:R-:W-:Y:S05]  /*1980*/  @P5 BRA `(.L_x_11) ;  /* 0x000004b000005947 */ /* 0x000fea0003800000 */
[----:B------:R-:W1:Y:S04]  /*1990*/  LDS.128 R24, [R57+0x2a0] ;  /* 0x0002a00039187984 */ /* 0x000e680000000c00 */
[----:B------:R-:W2:Y:S04]  /*19a0*/  LDS.128 R20, [R57+0x4a0] ;  /* 0x0004a00039147984 */ /* 0x000ea80000000c00 */
[----:B------:R-:W3:Y:S01]  /*19b0*/  LDS.128 R28, [R57+0x6a0] ;  /* 0x0006a000391c7984 */ /* 0x000ee20000000c00 */
[----:B-1----:R-:W-:-:S02]  /*19c0*/  FADD.FTZ R35, R16, R24 ;  /* 0x0000001810237221 */ /* 0x002fc40000010000 */
[----:B------:R-:W-:Y:S02]  /*19d0*/  FADD.FTZ R16, R17, R25 ;  /* 0x0000001911107221 */ /* 0x000fe40000010000 */
[----:B------:R-:W-:Y:S02]  /*19e0*/  FADD.FTZ R33, R18, R26 ;  /* 0x0000001a12217221 */ /* 0x000fe40000010000 */
[----:B------:R-:W-:Y:S02]  /*19f0*/  FADD.FTZ R32, R19, R27 ;  /* 0x0000001b13207221 */ /* 0x000fe40000010000 */
[----:B------:R-:W1:Y:S01]  /*1a00*/  LDS.128 R24, [R57+0x8a0] ;  /* 0x0008a00039187984 */ /* 0x000e620000000c00 */
[----:B--2---:R-:W-:Y:S02]  /*1a10*/  FADD.FTZ R35, R35, R20 ;  /* 0x0000001423237221 */ /* 0x004fe40000010000 */
[----:B------:R-:W-:Y:S02]  /*1a20*/  FADD.FTZ R20, R16, R21 ;  /* 0x0000001510147221 */ /* 0x000fe40000010000 */
[----:B------:R-:W2:Y:S01]  /*1a30*/  LDS.128 R16, [R57+0xaa0] ;  /* 0x000aa00039107984 */ /* 0x000ea20000000c00 */
[----:B---3--:R-:W-:-:S02]  /*1a40*/  FADD.FTZ R35, R35, R28 ;  /* 0x0000001c23237221 */ /* 0x008fc40000010000 */
[----:B------:R-:W-:Y:S02]  /*1a50*/  FADD.FTZ R33, R33, R22 ;  /* 0x0000001621217221 */ /* 0x000fe40000010000 */
[----:B------:R-:W-:Y:S02]  /*1a60*/  FADD.FTZ R32, R32, R23 ;  /* 0x0000001720207221 */ /* 0x000fe40000010000 */
[----:B------:R-:W-:Y:S02]  /*1a70*/  FADD.FTZ R28, R20, R29 ;  /* 0x0000001d141c7221 */ /* 0x000fe40000010000 */
[----:B------:R-:W3:Y:S01]  /*1a80*/  LDS.128 R20, [R57+0xca0] ;  /* 0x000ca00039147984 */ /* 0x000ee20000000c00 */
[----:B------:R-:W-:Y:S02]  /*1a90*/  FADD.FTZ R33, R33, R30 ;  /* 0x0000001e21217221 */ /* 0x000fe40000010000 */
[----:B------:R-:W-:Y:S02]  /*1aa0*/  FADD.FTZ R32, R32, R31 ;  /* 0x0000001f20207221 */ /* 0x000fe40000010000 */
[----:B-1----:R-:W-:-:S02]  /*1ab0*/  FADD.FTZ R35, R35, R24 ;  /* 0x0000001823237221 */ /* 0x002fc40000010000 */
[----:B------:R-:W-:Y:S02]  /*1ac0*/  FADD.FTZ R24, R28, R25 ;  /* 0x000000191c187221 */ /* 0x000fe40000010000 */
[----:B------:R-:W1:Y:S01]  /*1ad0*/  LDS.128 R28, [R57+0xea0] ;  /* 0x000ea000391c7984 */ /* 0x000e620000000c00 */
[----:B--2---:R-:W-:Y:S02]  /*1ae0*/  FADD.FTZ R35, R35, R16 ;  /* 0x0000001023237221 */ /* 0x004fe40000010000 */
[----:B------:R-:W-:Y:S02]  /*1af0*/  FADD.FTZ R33, R33, R26 ;  /* 0x0000001a21217221 */ /* 0x000fe40000010000 */
[----:B------:R-:W-:Y:S02]  /*1b00*/  FADD.FTZ R32, R32, R27 ;  /* 0x0000001b20207221 */ /* 0x000fe40000010000 */
        /* <DEDUP_REMOVED lines=17> */
[----:B------:R-:W-:-:S02]  /*1c20*/  FADD.FTZ R33, R33, R26 ;  /* 0x0000001a21217221 */ /* 0x000fc40000010000 */
[----:B------:R-:W-:Y:S02]  /*1c30*/  FADD.FTZ R32, R32, R27 ;  /* 0x0000001b20207221 */ /* 0x000fe40000010000 */
[----:B---3--:R-:W-:Y:S02]  /*1c40*/  FADD.FTZ R35, R35, R16 ;  /* 0x0000001023237221 */ /* 0x008fe40000010000 */
        /* <DEDUP_REMOVED lines=8> */
[----:B--2---:R-:W-:Y:S02]  /*1cd0*/  FADD.FTZ R32, R16, R21 ;  /* 0x0000001510207221 */ /* 0x004fe40000010000 */
[----:B------:R-:W1:Y:S01]  /*1ce0*/  LDS.128 R16, [R57+0x1aa0] ;  /* 0x001aa00039107984 */ /* 0x000e620000000c00 */
[----:B------:R-:W-:Y:S02]  /*1cf0*/  FADD.FTZ R29, R35, R20 ;  /* 0x00000014231d7221 */ /* 0x000fe40000010000 */
[----:B------:R-:W-:-:S02]  /*1d00*/  FADD.FTZ R33, R33, R22 ;  /* 0x0000001621217221 */ /* 0x000fc40000010000 */
[----:B------:R-:W-:Y:S02]  /*1d10*/  FADD.FTZ R34, R34, R23 ;  /* 0x0000001722227221 */ /* 0x000fe40000010000 */
[----:B------:R-:W2:Y:S01]  /*1d20*/  LDS.128 R20, [R57+0x1ca0] ;  /* 0x001ca00039147984 */ /* 0x000ea20000000c00 */
[----:B---3--:R-:W-:Y:S02]  /*1d30*/  FADD.FTZ R35, R29, R24 ;  /* 0x000000181d237221 */ /* 0x008fe40000010000 */
[----:B------:R-:W-:Y:S01]  /*1d40*/  FADD.FTZ R32, R32, R25 ;  /* 0x0000001920207221 */ /* 0x000fe20000010000 */
        /* <DEDUP_REMOVED lines=8> */
[----:B------:R-:W-:Y:S02]  /*1dd0*/  FADD.FTZ R32, R32, R21 ;  /* 0x0000001520207221 */ /* 0x000fe40000010000 */
[----:B------:R-:W-:-:S02]  /*1de0*/  FADD.FTZ R33, R33, R22 ;  /* 0x0000001621217221 */ /* 0x000fc40000010000 */
[----:B------:R-:W-:Y:S02]  /*1df0*/  FADD.FTZ R34, R34, R23 ;  /* 0x0000001722227221 */ /* 0x000fe40000010000 */
[----:B---3--:R-:W-:Y:S02]  /*1e00*/  FADD.FTZ R16, R35, R28 ;  /* 0x0000001c23107221 */ /* 0x008fe40000010000 */
[----:B------:R-:W-:Y:S02]  /*1e10*/  FADD.FTZ R17, R32, R29 ;  /* 0x0000001d20117221 */ /* 0x000fe40000010000 */
[----:B------:R-:W-:Y:S02]  /*1e20*/  FADD.FTZ R18, R33, R30 ;  /* 0x0000001e21127221 */ /* 0x000fe40000010000 */
[----:B------:R-:W-:Y:S02]  /*1e30*/  FADD.FTZ R19, R34, R31 ;  /* 0x0000001f22137221 */ /* 0x000fe40000010000 */
.L_x_11:
[----:B------:R-:W-:Y:S05]  /*1e40*/  BSYNC B0 ;  /* 0x0000000000007941 */ /* 0x000fea0003800000 */
.L_x_10:
[----:B------:R-:W-:Y:S01]  /*1e50*/  MOV R28, c[0x0][0xc] ;  /* 0x00000300001c7a02 */ /* 0x000fe20000000f00 */
[----:B------:R-:W-:Y:S01]  /*1e60*/  BSSY B0, `(.L_x_12) ;  /* 0x0000012000007945 */ /* 0x000fe20003800000 */
[----:B------:R-:W-:Y:S01]  /*1e70*/  HFMA2.MMA R29, -RZ, RZ, 0, 2.384185791015625e-07 ;  /* 0x00000004ff1d7435 */ /* 0x000fe200000001ff */
[----:B------:R-:W-:-:S02]  /*1e80*/  LEA R20, R56, R55, 0x5 ;  /* 0x0000003738147211 */ /* 0x000fc400078e28ff */
[----:B------:R-:W-:Y:S01]  /*1e90*/  ISETP.GE.U32.AND P0, PT, R28, 0x2, PT ;  /* 0x000000021c00780c */ /* 0x000fe20003f06070 */
[----:B------:R-:W-:Y:S07]  /*1ea0*/  @P5 BRA `(.L_x_13) ;  /* 0x000000d000005947 */ /* 0x000fee0003800000 */
[----:B------:R-:W-:Y:S01]  /*1eb0*/  IMAD.WIDE R20, R20, R29, c[0x0][0x1b8] ;  /* 0x00006e0014147625 */ /* 0x000fe200078e021d */
[----:B------:R-:W-:Y:S02]  /*1ec0*/  MOV R23, c[0x0][0x1d8] ;  /* 0x0000760000177a02 */ /* 0x000fe40000000f00 */
[----:B------:R-:W-:Y:S02]  /*1ed0*/  MOV R25, c[0x0][0x1dc] ;  /* 0x0000770000197a02 */ /* 0x000fe40000000f00 */
[-C--:B------:R-:W-:Y:S01]  /*1ee0*/  LEA R26, P6, R38, R20.reuse, 0x2 ;  /* 0x00000014261a7211 */ /* 0x080fe200078c10ff */
[----:B------:R1:W-:Y:S01]  /*1ef0*/  RED.E.ADD.F32.FTZ.RN.STRONG.GPU [R20.64], R16 ;  /* 0x000000101400798e */ /* 0x0003e2000c10e786 */
[----:B------:R-:W-:Y:S02]  /*1f00*/  LEA R24, P5, R23, R20, 0x2 ;  /* 0x0000001417187211 */ /* 0x000fe400078a10ff */
[----:B------:R-:W-:-:S02]  /*1f10*/  IADD3.X R27, R21, R40, RZ, P6, !PT ;  /* 0x00000028151b7210 */ /* 0x000fc400037fe4ff */
[----:B------:R-:W-:Y:S02]  /*1f20*/  LEA R22, P6, R39, R20, 0x2 ;  /* 0x0000001427167211 */ /* 0x000fe400078c10ff */
[----:B------:R-:W-:Y:S01]  /*1f30*/  LEA.HI.X R25, R23, R21, R25, 0x2, P5 ;  /* 0x0000001517197211 */ /* 0x000fe200028f1419 */
[----:B------:R1:W-:Y:S01]  /*1f40*/  RED.E.ADD.F32.FTZ.RN.STRONG.GPU [R26.64], R17 ;  /* 0x000000111a00798e */ /* 0x0003e2000c10e786 */
[----:B------:R-:W-:-:S03]  /*1f50*/  IADD3.X R23, R21, R41, RZ, P6, !PT ;  /* 0x0000002915177210 */ /* 0x000fc600037fe4ff */
[----:B------:R1:W-:Y:S04]  /*1f60*/  RED.E.ADD.F32.FTZ.RN.STRONG.GPU [R24.64], R18 ;  /* 0x000000121800798e */ /* 0x0003e8000c10e786 */
[----:B------:R1:W-:Y:S02]  /*1f70*/  RED.E.ADD.F32.FTZ.RN.STRONG.GPU [R22.64], R19 ;  /* 0x000000131600798e */ /* 0x0003e4000c10e786 */
.L_x_13:
[----:B------:R-:W-:Y:S05]  /*1f80*/  BSYNC B0 ;  /* 0x0000000000007941 */ /* 0x000fea0003800000 */
.L_x_12:
[----:B------:R-:W-:Y:S05]  /*1f90*/  @!P0 BRA `(.L_x_14) ;  /* 0x0000120000008947 */ /* 0x000fea0003800000 */
[----:B-1----:R-:W-:-:S05]  /*1fa0*/  LOP3.LUT R16, R54, 0x1, RZ, 0xc0, !PT ;  /* 0x0000000136107812 */ /* 0x002fca00078ec0ff */
[----:B------:R-:W-:-:S04]  /*1fb0*/  IMAD R16, R16, c[0x0][0x10], RZ ;  /* 0x0000040010107a24 */ /* 0x000fc800078e02ff */
[C---:B------:R-:W-:Y:S01]  /*1fc0*/  IMAD R17, R16.reuse, c[0x0][0xc], RZ ;  /* 0x0000030010117a24 */ /* 0x040fe200078e02ff */
[----:B------:R-:W-:-:S04]  /*1fd0*/  IADD3 R16, R16, R43, RZ ;  /* 0x0000002b10107210 */ /* 0x000fc80007ffe0ff */
[----:B------:R-:W-:Y:S01]  /*1fe0*/  SHF.L.U32 R24, R17, 0x1, RZ ;  /* 0x0000000111187819 */ /* 0x000fe200000006ff */
[----:B------:R-:W-:-:S04]  /*1ff0*/  IMAD.WIDE.U32 R16, R16, R29, c[0x0][0x1a8] ;  /* 0x00006a0010107625 */ /* 0x000fc800078e001d */
[----:B------:R-:W-:Y:S01]  /*2000*/  IMAD.WIDE R24, R24, R29, c[0x0][0x1b0] ;  /* 0x00006c0018187625 */ /* 0x000fe200078e021d */
[----:B------:R-:W-:Y:S05]  /*2010*/  @P3 BRA `(.L_x_15) ;  /* 0x0000019000003947 */ /* 0x000fea0003800000 */
[----:B------:R-:W1:Y:S01]  /*2020*/  S2UR UR5, SR_CTAID.Y ;  /* 0x00000000000579c3 */ /* 0x000e620000002600 */
[----:B------:R-:W2:Y:S01]  /*2030*/  S2R R42, SR_LANEID ;  /* 0x00000000002a7919 */ /* 0x000ea20000000000 */
[----:B-1----:R-:W-:-:S05]  /*2040*/  MOV R43, UR5 ;  /* 0x00000005002b7c02 */ /* 0x002fca0008000f00 */
[----:B------:R-:W-:-:S04]  /*2050*/  IMAD R19, R44, c[0x0][0x10], R43 ;  /* 0x000004002c137a24 */ /* 0x000fc800078e022b */
[----:B------:R-:W-:-:S05]  /*2060*/  IMAD.WIDE.U32 R18, R19, 0x8, R24 ;  /* 0x0000000813127825 */ /* 0x000fca00078e0018 */
[----:B------:R1:W-:Y:S01]  /*2070*/  STG.E.64 [R18.64], R14 ;  /* 0x0000000e12007986 */ /* 0x0003e2000c101b06 */
[----:B------:R-:W-:Y:S06]  /*2080*/  MEMBAR.ALL.GPU ;  /* 0x0000000000007992 */ /* 0x000fec000000a000 */
[----:B--2---:R-:W-:Y:S01]  /*2090*/  VOTEU.ANY UR5, UPT, PT ;  /* 0x0000000000057886 */ /* 0x004fe200038e0100 */
[----:B------:R-:W-:Y:S01]  /*20a0*/  LOP3.LUT P0, RZ, R54, 0x2, RZ, 0xc0, !PT ;  /* 0x0000000236ff7812 */ /* 0x000fe2000780c0ff */
[----:B------:R-:W-:Y:S01]  /*20b0*/  UFLO.U32 UR8, UR5 ;  /* 0x00000005000872bd */ /* 0x000fe200080e0000 */
[----:B-1----:R-:W-:Y:S01]  /*20c0*/  MOV R18, 0x1 ;  /* 0x0000000100127802 */ /* 0x002fe20000000f00 */
[----:B------:R-:W-:Y:S01]  /*20d0*/  UPOPC UR5, UR5 ;  /* 0x00000005000572bf */ /* 0x000fe20008000000 */
[----:B------:R-:W-:Y:S01]  /*20e0*/  SEL R21, RZ, c[0x0][0xc], P0 ;  /* 0x00000300ff157a07 */ /* 0x000fe20000000000 */
[----:B------:R-:W-:-:S00]  /*20f0*/  ERRBAR ;  /* 0x00000000000079ab */ /* 0x000fc00000000000 */
[----:B------:R-:W-:Y:S02]  /*2100*/  SEL R18, R18, 0xffffffff, !P0 ;  /* 0xffffffff12127807 */ /* 0x000fe40004000000 */
[----:B------:R-:W-:-:S02]  /*2110*/  ISETP.EQ.U32.AND P5, PT, R42, UR8, PT ;  /* 0x000000082a007c0c */ /* 0x000fc4000bfa2070 */
[----:B------:R-:W-:Y:S01]  /*2120*/  ISETP.NE.AND P0, PT, R21, -0x1, PT ;  /* 0xffffffff1500780c */ /* 0x000fe20003f05270 */
[----:B------:R-:W-:-:S10]  /*2130*/  IMAD R19, R18, UR5, RZ ;  /* 0x0000000512137c24 */ /* 0x000fd4000f8e02ff */
[----:B------:R1:W-:Y:S02]  /*2140*/  @P5 RED.E.ADD.S32.STRONG.GPU [R16.64], R19 ;  /* 0x000000131000598e */ /* 0x0003e4000c10e386 */
[----:B------:R-:W-:Y:S05]  /*2150*/  @!P0 BRA `(.L_x_15) ;  /* 0x0000005000008947 */ /* 0x000fea0003800000 */
.L_x_16:
[----:B------:R-:W2:Y:S01]  /*2160*/  LDG.E.STRONG.GPU R18, [R16.64] ;  /* 0x0000000610127981 */ /* 0x000ea2000c1ef900 */
[----:B------:R-:W-:Y:S01]  /*2170*/  YIELD ;  /* 0x0000000000007946 */ /* 0x000fe20003800000 */
[----:B--2---:R-:W-:Y:S01]  /*2180*/  ISETP.NE.AND P0, PT, R18, R21, PT ;  /* 0x000000151200720c */ /* 0x004fe20003f05270 */
[----:B------:R-:W-:-:S12]  /*2190*/  CCTL.IVALL ;  /* 0x00000000ff00798f */ /* 0x000fd80002000000 */
[----:B------:R-:W-:Y:S05]  /*21a0*/  @P0 BRA `(.L_x_16) ;  /* 0xffffffb000000947 */ /* 0x000fea000383ffff */
.L_x_15:
[----:B------:R-:W-:Y:S01]  /*21b0*/  ISETP.NE.AND P0, PT, RZ, c[0x0][0xc], PT ;  /* 0x00000300ff007a0c */ /* 0x000fe20003f05270 */
[----:B------:R-:W-:Y:S01]  /*21c0*/  WARPSYNC 0xffffffff ;  /* 0xffffffff00007948 */ /* 0x000fe20003800000 */
[----:B------:R-:W-:Y:S11]  /*21d0*/  BAR.SYNC.DEFER_BLOCKING 0x0 ;  /* 0x0000000000007b1d */ /* 0x000ff60000010000 */
[----:B------:R-:W-:Y:S05]  /*21e0*/  @!P0 BRA `(.L_x_14) ;  /* 0x00000fb000008947 */ /* 0x000fea0003800000 */
[----:B-1----:R-:W-:Y:S01]  /*21f0*/  IADD3 R16, R28, -0x1, RZ ;  /* 0xffffffff1c107810 */ /* 0x002fe20007ffe0ff */
[----:B------:R-:W-:-:S03]  /*2200*/  HFMA2.MMA R23, -RZ, RZ, 0, 0 ;  /* 0x00000000ff177435 */ /* 0x000fc600000001ff */
[----:B------:R-:W-:-:S13]  /*2210*/  ISETP.GE.U32.AND P0, PT, R16, 0x3, PT ;  /* 0x000000031000780c */ /* 0x000fda0003f06070 */
[----:B------:R-:W-:Y:S05]  /*2220*/  @!P0 BRA `(.L_x_17) ;  /* 0x00000da000008947 */ /* 0x000fea0003800000 */
[----:B------:R-:W-:Y:S02]  /*2230*/  LOP3.LUT R22, R28, 0x3, RZ, 0xc0, !PT ;  /* 0x000000031c167812 */ /* 0x000fe400078ec0ff */
[----:B------:R-:W-:Y:S02]  /*2240*/  MOV R23, RZ ;  /* 0x000000ff00177202 */ /* 0x000fe40000000f00 */
[----:B------:R-:W-:-:S04]  /*2250*/  IADD3 R22, -R22, c[0x0][0xc], RZ ;  /* 0x0000030016167a10 */ /* 0x000fc80007ffe1ff */
[----:B------:R-:W-:-:S13]  /*2260*/  ISETP.GT.AND P0, PT, R22, RZ, PT ;  /* 0x000000ff1600720c */ /* 0x000fda0003f04270 */
[----:B------:R-:W-:Y:S05]  /*2270*/  @!P0 BRA `(.L_x_18) ;  /* 0x00000b6000008947 */ /* 0x000fea0003800000 */
[----:B------:R-:W-:Y:S02]  /*2280*/  ISETP.GT.AND P5, PT, R22, 0xc, PT ;  /* 0x0000000c1600780c */ /* 0x000fe40003fa4270 */
[----:B------:R-:W-:-:S11]  /*2290*/  PLOP3.LUT P0, PT, PT, PT, PT, 0x80, 0x0 ;  /* 0x000000000000781c */ /* 0x000fd60003f0f070 */
[----:B------:R-:W-:Y:S05]  /*22a0*/  @!P5 BRA `(.L_x_19) ;  /* 0x000007400000d947 */ /* 0x000fea0003800000 */
[----:B------:R-:W-:Y:S02]  /*22b0*/  PLOP3.LUT P0, PT, PT, PT, PT, 0x8, 0x0 ;  /* 0x000000000000781c */ /* 0x000fe40003f0e170 */
.L_x_20:
[C---:B------:R-:W-:Y:S02]  /*22c0*/  ISETP.EQ.OR P5, PT, R23.reuse, R44, P3 ;  /* 0x0000002c1700720c */ /* 0x040fe40001fa2670 */
[----:B------:R-:W-:-:S04]  /*22d0*/  IADD3 R19, R23, 0x1, RZ ;  /* 0x0000000117137810 */ /* 0x000fc80007ffe0ff */
[----:B------:R-:W-:-:S07]  /*22e0*/  ISETP.EQ.OR P6, PT, R19, R44, P3 ;  /* 0x0000002c1300720c */ /* 0x000fce0001fc2670 */
[----:B------:R-:W-:-:S04]  /*22f0*/  @!P5 IMAD R17, R23, c[0x0][0x10], R43 ;  /* 0x000004001711da24 */ /* 0x000fc800078e022b */
[----:B------:R-:W-:-:S04]  /*2300*/  @!P5 IMAD.WIDE.U32 R16, R17, 0x8, R24 ;  /* 0x000000081110d825 */ /* 0x000fc800078e0018 */
[----:B------:R-:W-:Y:S02]  /*2310*/  @!P6 IMAD R19, R19, c[0x0][0x10], R43 ;  /* 0x000004001313ea24 */ /* 0x000fe400078e022b */
[----:B------:R-:W2:Y:S02]  /*2320*/  @!P5 LDG.E.64 R16, [R16.64] ;  /* 0x000000061010d981 */ /* 0x000ea4000c1e1b00 */
[----:B------:R-:W-:-:S06]  /*2330*/  @!P6 IMAD.WIDE.U32 R18, R19, 0x8, R24 ;  /* 0x000000081312e825 */ /* 0x000fcc00078e0018 */
[----:B------:R-:W3:Y:S01]  /*2340*/  @!P6 LDG.E.64 R18, [R18.64] ;  /* 0x000000061212e981 */ /* 0x000ee2000c1e1b00 */
[C---:B------:R-:W-:Y:S02]  /*2350*/  IADD3 R20, R23.reuse, 0x2, RZ ;  /* 0x0000000217147810 */ /* 0x040fe40007ffe0ff */
[----:B------:R-:W-:Y:S01]  /*2360*/  IADD3 R21, R23, 0x3, RZ ;  /* 0x0000000317157810 */ /* 0x000fe20007ffe0ff */
[----:B0-2---:R-:W-:Y:S02]  /*2370*/  @!P5 FADD.FTZ R14, R14, R16 ;  /* 0x000000100e0ed221 */ /* 0x005fe40000010000 */
[----:B------:R-:W-:Y:S01]  /*2380*/  @!P5 FADD.FTZ R15, R15, R17 ;  /* 0x000000110f0fd221 */ /* 0x000fe20000010000 */
[-C--:B------:R-:W-:Y:S01]  /*2390*/  ISETP.EQ.OR P5, PT, R20, R44.reuse, P3 ;  /* 0x0000002c1400720c */ /* 0x080fe20001fa2670 */
[----:B---3--:R-:W-:Y:S02]  /*23a0*/  @!P6 FADD.FTZ R14, R14, R18 ;  /* 0x000000120e0ee221 */ /* 0x008fe40000010000 */
[----:B------:R-:W-:Y:S01]  /*23b0*/  @!P6 FADD.FTZ R15, R15, R19 ;  /* 0x000000130f0fe221 */ /* 0x000fe20000010000 */
[----:B------:R-:W-:-:S09]  /*23c0*/  ISETP.EQ.OR P6, PT, R21, R44, P3 ;  /* 0x0000002c1500720c */ /* 0x000fd20001fc2670 */
        /* <DEDUP_REMOVED lines=8> */
[----:B--2---:R-:W-:Y:S02]  /*2450*/  @!P5 FADD.FTZ R14, R14, R16 ;  /* 0x000000100e0ed221 */ /* 0x004fe40000010000 */
        /* <DEDUP_REMOVED lines=81> */
[----:B------:R-:W-:Y:S02]  /*2970*/  IADD3 R22, R22, -0x10, RZ ;  /* 0xfffffff016167810 */ /* 0x000fe40007ffe0ff */
[----:B------:R-:W-:Y:S01]  /*2980*/  IADD3 R23, R23, 0x10, RZ ;  /* 0x0000001017177810 */ /* 0x000fe20007ffe0ff */
[----:B--2---:R-:W-:Y:S02]  /*2990*/  @!P5 FADD.FTZ R14, R14, R16 ;  /* 0x000000100e0ed221 */ /* 0x004fe40000010000 */
[----:B------:R-:W-:Y:S01]  /*29a0*/  @!P5 FADD.FTZ R15, R15, R17 ;  /* 0x000000110f0fd221 */ /* 0x000fe20000010000 */
[----:B------:R-:W-:Y:S01]  /*29b0*/  ISETP.GT.AND P5, PT, R22, 0xc, PT ;  /* 0x0000000c1600780c */ /* 0x000fe20003fa4270 */
[----:B---3--:R-:W-:Y:S02]  /*29c0*/  @!P6 FADD.FTZ R14, R14, R18 ;  /* 0x000000120e0ee221 */ /* 0x008fe40000010000 */
[----:B------:R-:W-:-:S10]  /*29d0*/  @!P6 FADD.FTZ R15, R15, R19 ;  /* 0x000000130f0fe221 */ /* 0x000fd40000010000 */
[----:B------:R-:W-:Y:S05]  /*29e0*/  @P5 BRA `(.L_x_20) ;  /* 0xfffff8d000005947 */ /* 0x000fea000383ffff */
.L_x_19:
[----:B------:R-:W-:-:S13]  /*29f0*/  ISETP.GT.AND P5, PT, R22, 0x4, PT ;  /* 0x000000041600780c */ /* 0x000fda0003fa4270 */
[----:B------:R-:W-:Y:S05]  /*2a00*/  @!P5 BRA `(.L_x_21) ;  /* 0x000003b00000d947 */ /* 0x000fea0003800000 */
        /* <DEDUP_REMOVED lines=10> */
[C---:B------:R-:W-:Y:S02]  /*2ab0*/  IADD3 R21, R23.reuse, 0x3, RZ ;  /* 0x0000000317157810 */ /* 0x040fe40007ffe0ff */
[-C--:B------:R-:W-:Y:S02]  /*2ac0*/  ISETP.EQ.OR P0, PT, R20, R44.reuse, P3 ;  /* 0x0000002c1400720c */ /* 0x080fe40001f02670 */
[----:B------:R-:W-:Y:S01]  /*2ad0*/  IADD3 R23, R23, 0x4, RZ ;  /* 0x0000000417177810 */ /* 0x000fe20007ffe0ff */
[----:B0-2---:R-:W-:Y:S02]  /*2ae0*/  @!P6 FADD.FTZ R14, R14, R16 ;  /* 0x000000100e0ee221 */ /* 0x005fe40000010000 */
[----:B------:R-:W-:Y:S01]  /*2af0*/  @!P6 FADD.FTZ R15, R15, R17 ;  /* 0x000000110f0fe221 */ /* 0x000fe20000010000 */
[----:B------:R-:W-:-:S07]  /*2b00*/  ISETP.EQ.OR P6, PT, R21, R44, P3 ;  /* 0x0000002c1500720c */ /* 0x000fce0001fc2670 */
[----:B------:R-:W-:Y:S02]  /*2b10*/  @!P0 IMAD R17, R20, c[0x0][0x10], R43 ;  /* 0x0000040014118a24 */ /* 0x000fe400078e022b */
[----:B---3--:R-:W-:Y:S02]  /*2b20*/  @!P5 FADD.FTZ R14, R14, R18 ;  /* 0x000000120e0ed221 */ /* 0x008fe40000010000 */
[----:B------:R-:W-:Y:S01]  /*2b30*/  @!P5 FADD.FTZ R15, R15, R19 ;  /* 0x000000130f0fd221 */ /* 0x000fe20000010000 */
[----:B------:R-:W-:Y:S01]  /*2b40*/  ISETP.EQ.OR P5, PT, R23, R44, P3 ;  /* 0x0000002c1700720c */ /* 0x000fe20001fa2670 */
[----:B------:R-:W-:-:S04]  /*2b50*/  @!P0 IMAD.WIDE.U32 R16, R17, 0x8, R24 ;  /* 0x0000000811108825 */ /* 0x000fc800078e0018 */
[----:B------:R-:W-:Y:S02]  /*2b60*/  @!P6 IMAD R19, R21, c[0x0][0x10], R43 ;  /* 0x000004001513ea24 */ /* 0x000fe400078e022b */
[----:B------:R-:W2:Y:S02]  /*2b70*/  @!P0 LDG.E.64 R16, [R16.64] ;  /* 0x0000000610108981 */ /* 0x000ea4000c1e1b00 */
[----:B------:R-:W-:-:S04]  /*2b80*/  @!P6 IMAD.WIDE.U32 R18, R19, 0x8, R24 ;  /* 0x000000081312e825 */ /* 0x000fc800078e0018 */
[----:B------:R-:W-:Y:S02]  /*2b90*/  @!P5 IMAD R21, R23, c[0x0][0x10], R43 ;  /* 0x000004001715da24 */ /* 0x000fe400078e022b */
[----:B------:R-:W3:Y:S02]  /*2ba0*/  @!P6 LDG.E.64 R18, [R18.64] ;  /* 0x000000061212e981 */ /* 0x000ee4000c1e1b00 */
[----:B------:R-:W-:-:S06]  /*2bb0*/  @!P5 IMAD.WIDE.U32 R20, R21, 0x8, R24 ;  /* 0x000000081514d825 */ /* 0x000fcc00078e0018 */
[----:B------:R-:W4:Y:S01]  /*2bc0*/  @!P5 LDG.E.64 R20, [R20.64] ;  /* 0x000000061414d981 */ /* 0x000f22000c1e1b00 */
[C---:B------:R-:W-:Y:S02]  /*2bd0*/  IADD3 R26, R23.reuse, 0x1, RZ ;  /* 0x00000001171a7810 */ /* 0x040fe40007ffe0ff */
[C---:B------:R-:W-:Y:S02]  /*2be0*/  IADD3 R27, R23.reuse, 0x2, RZ ;  /* 0x00000002171b7810 */ /* 0x040fe40007ffe0ff */
[----:B------:R-:W-:Y:S01]  /*2bf0*/  IADD3 R28, R23, 0x3, RZ ;  /* 0x00000003171c7810 */ /* 0x000fe20007ffe0ff */
[----:B--2---:R-:W-:Y:S02]  /*2c00*/  @!P0 FADD.FTZ R14, R14, R16 ;  /* 0x000000100e0e8221 */ /* 0x004fe40000010000 */
[----:B------:R-:W-:Y:S01]  /*2c10*/  @!P0 FADD.FTZ R15, R15, R17 ;  /* 0x000000110f0f8221 */ /* 0x000fe20000010000 */
[----:B------:R-:W-:Y:S01]  /*2c20*/  ISETP.EQ.OR P0, PT, R26, R44, P3 ;  /* 0x0000002c1a00720c */ /* 0x000fe20001f02670 */
[----:B---3--:R-:W-:-:S02]  /*2c30*/  @!P6 FADD.FTZ R14, R14, R18 ;  /* 0x000000120e0ee221 */ /* 0x008fc40000010000 */
[----:B------:R-:W-:Y:S01]  /*2c40*/  @!P6 FADD.FTZ R15, R15, R19 ;  /* 0x000000130f0fe221 */ /* 0x000fe20000010000 */
[-C--:B------:R-:W-:Y:S01]  /*2c50*/  ISETP.EQ.OR P6, PT, R27, R44.reuse, P3 ;  /* 0x0000002c1b00720c */ /* 0x080fe20001fc2670 */
[----:B----4-:R-:W-:Y:S02]  /*2c60*/  @!P5 FADD.FTZ R14, R14, R20 ;  /* 0x000000140e0ed221 */ /* 0x010fe40000010000 */
[----:B------:R-:W-:Y:S01]  /*2c70*/  @!P5 FADD.FTZ R15, R15, R21 ;  /* 0x000000150f0fd221 */ /* 0x000fe20000010000 */
[----:B------:R-:W-:-:S05]  /*2c80*/  ISETP.EQ.OR P5, PT, R28, R44, P3 ;  /* 0x0000002c1c00720c */ /* 0x000fca0001fa2670 */
[----:B------:R-:W-:-:S04]  /*2c90*/  @!P0 IMAD R17, R26, c[0x0][0x10], R43 ;  /* 0x000004001a118a24 */ /* 0x000fc800078e022b */
[----:B------:R-:W-:Y:S02]  /*2ca0*/  @!P6 IMAD R19, R27, c[0x0][0x10], R43 ;  /* 0x000004001b13ea24 */ /* 0x000fe400078e022b */
[----:B------:R-:W-:-:S04]  /*2cb0*/  @!P0 IMAD.WIDE.U32 R16, R17, 0x8, R24 ;  /* 0x0000000811108825 */ /* 0x000fc800078e0018 */
[----:B------:R-:W-:Y:S02]  /*2cc0*/  @!P6 IMAD.WIDE.U32 R18, R19, 0x8, R24 ;  /* 0x000000081312e825 */ /* 0x000fe400078e0018 */
[----:B------:R-:W2:Y:S02]  /*2cd0*/  @!P0 LDG.E.64 R16, [R16.64] ;  /* 0x0000000610108981 */ /* 0x000ea4000c1e1b00 */
[----:B------:R-:W-:Y:S02]  /*2ce0*/  @!P5 IMAD R21, R28, c[0x0][0x10], R43 ;  /* 0x000004001c15da24 */ /* 0x000fe400078e022b */
[----:B------:R-:W3:Y:S02]  /*2cf0*/  @!P6 LDG.E.64 R18, [R18.64] ;  /* 0x000000061212e981 */ /* 0x000ee4000c1e1b00 */
[----:B------:R-:W-:-:S06]  /*2d00*/  @!P5 IMAD.WIDE.U32 R20, R21, 0x8, R24 ;  /* 0x000000081514d825 */ /* 0x000fcc00078e0018 */
[----:B------:R-:W4:Y:S01]  /*2d10*/  @!P5 LDG.E.64 R20, [R20.64] ;  /* 0x000000061414d981 */ /* 0x000f22000c1e1b00 */
[----:B------:R-:W-:Y:S02]  /*2d20*/  IADD3 R22, R22, -0x4, RZ ;  /* 0xfffffffc16167810 */ /* 0x000fe40007ffe0ff */
[----:B------:R-:W-:Y:S02]  /*2d30*/  IADD3 R23, R23, 0x4, RZ ;  /* 0x0000000417177810 */ /* 0x000fe40007ffe0ff */
[----:B------:R-:W-:Y:S01]  /*2d40*/  IADD3 R22, R22, -0x4, RZ ;  /* 0xfffffffc16167810 */ /* 0x000fe20007ffe0ff */
[----:B--2---:R-:W-:Y:S02]  /*2d50*/  @!P0 FADD.FTZ R14, R14, R16 ;  /* 0x000000100e0e8221 */ /* 0x004fe40000010000 */
[----:B------:R-:W-:Y:S02]  /*2d60*/  @!P0 FADD.FTZ R15, R15, R17 ;  /* 0x000000110f0f8221 */ /* 0x000fe40000010000 */
[----:B---3--:R-:W-:-:S02]  /*2d70*/  @!P6 FADD.FTZ R14, R14, R18 ;  /* 0x000000120e0ee221 */ /* 0x008fc40000010000 */
[----:B------:R-:W-:Y:S01]  /*2d80*/  @!P6 FADD.FTZ R15, R15, R19 ;  /* 0x000000130f0fe221 */ /* 0x000fe20000010000 */
[----:B------:R-:W-:Y:S01]  /*2d90*/  PLOP3.LUT P0, PT, PT, PT, PT, 0x8, 0x0 ;  /* 0x000000000000781c */ /* 0x000fe20003f0e170 */
[----:B----4-:R-:W-:Y:S02]  /*2da0*/  @!P5 FADD.FTZ R14, R14, R20 ;  /* 0x000000140e0ed221 */ /* 0x010fe40000010000 */
[----:B------:R-:W-:Y:S02]  /*2db0*/  @!P5 FADD.FTZ R15, R15, R21 ;  /* 0x000000150f0fd221 */ /* 0x000fe40000010000 */
.L_x_21:
[----:B------:R-:W-:-:S13]  /*2dc0*/  ISETP.NE.OR P0, PT, R22, RZ, P0 ;  /* 0x000000ff1600720c */ /* 0x000fda0000705670 */
[----:B------:R-:W-:Y:S05]  /*2dd0*/  @!P0 BRA `(.L_x_17) ;  /* 0x000001f000008947 */ /* 0x000fea0003800000 */
.L_x_18:
[----:B------:R-:W-:-:S13]  /*2de0*/  ISETP.EQ.OR P6, PT, R23, R44, P3 ;  /* 0x0000002c1700720c */ /* 0x000fda0001fc2670 */
[----:B------:R-:W-:-:S04]  /*2df0*/  @!P6 IMAD R17, R23, c[0x0][0x10], R43 ;  /* 0x000004001711ea24 */ /* 0x000fc800078e022b */
[----:B------:R-:W-:-:S06]  /*2e00*/  @!P6 IMAD.WIDE.U32 R16, R17, 0x8, R24 ;  /* 0x000000081110e825 */ /* 0x000fcc00078e0018 */
[----:B------:R-:W2:Y:S01]  /*2e10*/  @!P6 LDG.E.64 R16, [R16.64] ;  /* 0x000000061010e981 */ /* 0x000ea2000c1e1b00 */
[C---:B------:R-:W-:Y:S02]  /*2e20*/  IADD3 R19, R23.reuse, 0x1, RZ ;  /* 0x0000000117137810 */ /* 0x040fe40007ffe0ff */
[----:B------:R-:W-:Y:S02]  /*2e30*/  IADD3 R21, R23, 0x2, RZ ;  /* 0x0000000217157810 */ /* 0x000fe40007ffe0ff */
[-C--:B------:R-:W-:Y:S02]  /*2e40*/  ISETP.EQ.OR P0, PT, R19, R44.reuse, P3 ;  /* 0x0000002c1300720c */ /* 0x080fe40001f02670 */
[----:B------:R-:W-:Y:S02]  /*2e50*/  IADD3 R27, R23, 0x3, RZ ;  /* 0x00000003171b7810 */ /* 0x000fe40007ffe0ff */
[----:B------:R-:W-:-:S09]  /*2e60*/  ISETP.EQ.OR P5, PT, R21, R44, P3 ;  /* 0x0000002c1500720c */ /* 0x000fd20001fa2670 */
[----:B------:R-:W-:-:S04]  /*2e70*/  @!P0 IMAD R19, R19, c[0x0][0x10], R43 ;  /* 0x0000040013138a24 */ /* 0x000fc800078e022b */
[----:B------:R-:W-:Y:S02]  /*2e80*/  @!P5 IMAD R21, R21, c[0x0][0x10], R43 ;  /* 0x000004001515da24 */ /* 0x000fe400078e022b */
[----:B0-2---:R-:W-:Y:S02]  /*2e90*/  @!P6 FADD.FTZ R14, R14, R16 ;  /* 0x000000100e0ee221 */ /* 0x005fe40000010000 */
[----:B------:R-:W-:Y:S01]  /*2ea0*/  @!P6 FADD.FTZ R15, R15, R17 ;  /* 0x000000110f0fe221 */ /* 0x000fe20000010000 */
[----:B------:R-:W-:Y:S01]  /*2eb0*/  ISETP.EQ.OR P6, PT, R27, R44, P3 ;  /* 0x0000002c1b00720c */ /* 0x000fe20001fc2670 */
[----:B------:R-:W-:-:S04]  /*2ec0*/  @!P0 IMAD.WIDE.U32 R16, R19, 0x8, R24 ;  /* 0x0000000813108825 */ /* 0x000fc800078e0018 */
[----:B------:R-:W-:Y:S02]  /*2ed0*/  @!P5 IMAD.WIDE.U32 R18, R21, 0x8, R24 ;  /* 0x000000081512d825 */ /* 0x000fe400078e0018 */
[----:B------:R-:W2:Y:S04]  /*2ee0*/  @!P0 LDG.E.64 R16, [R16.64] ;  /* 0x0000000610108981 */ /* 0x000ea8000c1e1b00 */
[----:B------:R-:W3:Y:S02]  /*2ef0*/  @!P5 LDG.E.64 R18, [R18.64] ;  /* 0x000000061212d981 */ /* 0x000ee4000c1e1b00 */
[----:B------:R-:W-:-:S04]  /*2f00*/  @!P6 IMAD R27, R27, c[0x0][0x10], R43 ;  /* 0x000004001b1bea24 */ /* 0x000fc800078e022b */
[----:B------:R-:W-:-:S06]  /*2f10*/  @!P6 IMAD.WIDE.U32 R20, R27, 0x8, R24 ;  /* 0x000000081b14e825 */ /* 0x000fcc00078e0018 */
[----:B------:R-:W4:Y:S01]  /*2f20*/  @!P6 LDG.E.64 R20, [R20.64] ;  /* 0x000000061414e981 */ /* 0x000f22000c1e1b00 */
[----:B------:R-:W-:Y:S02]  /*2f30*/  IADD3 R22, R22, -0x4, RZ ;  /* 0xfffffffc16167810 */ /* 0x000fe40007ffe0ff */
[----:B------:R-:W-:Y:S01]  /*2f40*/  IADD3 R23, R23, 0x4, RZ ;  /* 0x0000000417177810 */ /* 0x000fe20007ffe0ff */
[----:B--2---:R-:W-:Y:S02]  /*2f50*/  @!P0 FADD.FTZ R14, R14, R16 ;  /* 0x000000100e0e8221 */ /* 0x004fe40000010000 */
[----:B------:R-:W-:Y:S01]  /*2f60*/  @!P0 FADD.FTZ R15, R15, R17 ;  /* 0x000000110f0f8221 */ /* 0x000fe20000010000 */
[----:B------:R-:W-:Y:S01]  /*2f70*/  ISETP.NE.AND P0, PT, R22, RZ, PT ;  /* 0x000000ff1600720c */ /* 0x000fe20003f05270 */
[----:B---3--:R-:W-:Y:S02]  /*2f80*/  @!P5 FADD.FTZ R14, R14, R18 ;  /* 0x000000120e0ed221 */ /* 0x008fe40000010000 */
[----:B------:R-:W-:-:S02]  /*2f90*/  @!P5 FADD.FTZ R15, R15, R19 ;  /* 0x000000130f0fd221 */ /* 0x000fc40000010000 */
[----:B----4-:R-:W-:Y:S02]  /*2fa0*/  @!P6 FADD.FTZ R14, R14, R20 ;  /* 0x000000140e0ee221 */ /* 0x010fe40000010000 */
[----:B------:R-:W-:-:S06]  /*2fb0*/  @!P6 FADD.FTZ R15, R15, R21 ;  /* 0x000000150f0fe221 */ /* 0x000fcc0000010000 */
[----:B------:R-:W-:Y:S05]  /*2fc0*/  @P0 BRA `(.L_x_18) ;  /* 0xfffffe1000000947 */ /* 0x000fea000383ffff */
.L_x_17:
[----:B------:R-:W-:-:S04]  /*2fd0*/  MOV R18, c[0x0][0xc] ;  /* 0x0000030000127a02 */ /* 0x000fc80000000f00 */
[----:B------:R-:W-:-:S13]  /*2fe0*/  LOP3.LUT P0, R18, R18, 0x3, RZ, 0xc0, !PT ;  /* 0x0000000312127812 */ /* 0x000fda000780c0ff */
[----:B------:R-:W-:Y:S05]  /*2ff0*/  @!P0 BRA `(.L_x_14) ;  /* 0x000001a000008947 */ /* 0x000fea0003800000 */
[----:B------:R-:W-:Y:S01]  /*3000*/  ISETP.EQ.OR P0, PT, R23, R44, P3 ;  /* 0x0000002c1700720c */ /* 0x000fe20001f02670 */
[----:B------:R-:W-:Y:S01]  /*3010*/  BSSY B0, `(.L_x_22) ;  /* 0x0000008000007945 */ /* 0x000fe20003800000 */
[----:B------:R-:W-:-:S11]  /*3020*/  ISETP.NE.AND P5, PT, R18, 0x1, PT ;  /* 0x000000011200780c */ /* 0x000fd60003fa5270 */
[----:B------:R-:W-:Y:S05]  /*3030*/  @P0 BRA `(.L_x_23) ;  /* 0x0000005000000947 */ /* 0x000fea0003800000 */
[----:B------:R-:W-:-:S04]  /*3040*/  IMAD R17, R23, c[0x0][0x10], R43 ;  /* 0x0000040017117a24 */ /* 0x000fc800078e022b */
[----:B------:R-:W-:-:S06]  /*3050*/  IMAD.WIDE.U32 R16, R17, 0x8, R24 ;  /* 0x0000000811107825 */ /* 0x000fcc00078e0018 */
[----:B------:R-:W2:Y:S02]  /*3060*/  LDG.E.64 R16, [R16.64] ;  /* 0x0000000610107981 */ /* 0x000ea4000c1e1b00 */
[----:B0-2---:R-:W-:Y:S02]  /*3070*/  FADD.FTZ R14, R14, R16 ;  /* 0x000000100e0e7221 */ /* 0x005fe40000010000 */
[----:B------:R-:W-:Y:S02]  /*3080*/  FADD.FTZ R15, R15, R17 ;  /* 0x000000110f0f7221 */ /* 0x000fe40000010000 */
.L_x_23:
[----:B------:R-:W-:Y:S05]  /*3090*/  BSYNC B0 ;  /* 0x0000000000007941 */ /* 0x000fea0003800000 */
.L_x_22:
[----:B------:R-:W-:Y:S05]  /*30a0*/  @!P5 BRA `(.L_x_14) ;  /* 0x000000f00000d947 */ /* 0x000fea0003800000 */
[C---:B------:R-:W-:Y:S02]  /*30b0*/  IADD3 R19, R23.reuse, 0x2, RZ ;  /* 0x0000000217137810 */ /* 0x040fe40007ffe0ff */
[----:B------:R-:W-:Y:S02]  /*30c0*/  IADD3 R17, R23, 0x1, RZ ;  /* 0x0000000117117810 */ /* 0x000fe40007ffe0ff */
[-C--:B------:R-:W-:Y:S02]  /*30d0*/  ISETP.EQ.OR P0, PT, R19, R44.reuse, P3 ;  /* 0x0000002c1300720c */ /* 0x080fe40001f02670 */
[----:B------:R-:W-:-:S02]  /*30e0*/  ISETP.EQ.OR P5, PT, R17, R44, P3 ;  /* 0x0000002c1100720c */ /* 0x000fc40001fa2670 */
[----:B------:R-:W-:-:S11]  /*30f0*/  ISETP.EQ.OR P0, PT, R18, 0x2, P0 ;  /* 0x000000021200780c */ /* 0x000fd60000702670 */
[--C-:B------:R-:W-:Y:S02]  /*3100*/  @!P5 IMAD R17, R17, c[0x0][0x10], R43.reuse ;  /* 0x000004001111da24 */ /* 0x100fe400078e022b */
[----:B------:R-:W-:Y:S02]  /*3110*/  @!P0 IMAD R19, R19, c[0x0][0x10], R43 ;  /* 0x0000040013138a24 */ /* 0x000fe400078e022b */
[----:B------:R-:W-:-:S04]  /*3120*/  @!P5 IMAD.WIDE.U32 R16, R17, 0x8, R24 ;  /* 0x000000081110d825 */ /* 0x000fc800078e0018 */
[----:B------:R-:W-:Y:S02]  /*3130*/  @!P0 IMAD.WIDE.U32 R18, R19, 0x8, R24 ;  /* 0x0000000813128825 */ /* 0x000fe400078e0018 */
[----:B------:R-:W2:Y:S04]  /*3140*/  @!P5 LDG.E.64 R16, [R16.64] ;  /* 0x000000061010d981 */ /* 0x000ea8000c1e1b00 */
[----:B------:R-:W3:Y:S01]  /*3150*/  @!P0 LDG.E.64 R18, [R18.64] ;  /* 0x0000000612128981 */ /* 0x000ee2000c1e1b00 */
[----:B0-2---:R-:W-:Y:S02]  /*3160*/  @!P5 FADD.FTZ R14, R14, R16 ;  /* 0x000000100e0ed221 */ /* 0x005fe40000010000 */
[----:B------:R-:W-:Y:S02]  /*3170*/  @!P5 FADD.FTZ R15, R15, R17 ;  /* 0x000000110f0fd221 */ /* 0x000fe40000010000 */
[----:B---3--:R-:W-:-:S02]  /*3180*/  @!P0 FADD.FTZ R14, R14, R18 ;  /* 0x000000120e0e8221 */ /* 0x008fc40000010000 */
[----:B------:R-:W-:-:S05]  /*3190*/  @!P0 FADD.FTZ R15, R15, R19 ;  /* 0x000000130f0f8221 */ /* 0x000fca0000010000 */
.L_x_14:
[----:B------:R2:W-:Y:S01]  /*31a0*/  @!P3 STS.64 [0x98], R14 ;  /* 0x0000980eff00b388 */ /* 0x0005e20000000a00 */
[----:B-1----:R-:W-:Y:S02]  /*31b0*/  SHF.R.U32.HI R19, RZ, 0x5, R55 ;  /* 0x00000005ff137819 */ /* 0x002fe40000011637 */
[----:B------:R-:W-:Y:S01]  /*31c0*/  PRMT R23, RZ, 0x5410, R47 ;  /* 0x00005410ff177816 */ /* 0x000fe2000000002f */
[----:B------:R-:W-:Y:S01]  /*31d0*/  BAR.SYNC.DEFER_BLOCKING 0x0 ;  /* 0x0000000000007b1d */ /* 0x000fe20000010000 */
[----:B------:R-:W-:Y:S01]  /*31e0*/  PRMT R21, RZ, 0x7610, R52 ;  /* 0x00007610ff157816 */ /* 0x000fe20000000034 */
[----:B------:R-:W-:Y:S01]  /*31f0*/  IMAD R19, R44, c[0x0][0x1fc], R19 ;  /* 0x00007f002c137a24 */ /* 0x000fe200078e0213 */
[----:B------:R-:W-:Y:S01]  /*3200*/  PRMT R47, RZ, 0x7610, R47 ;  /* 0x00007610ff2f7816 */ /* 0x000fe2000000002f */
[C---:B------:R-:W-:Y:S01]  /*3210*/  FADD.FTZ R22, -R8.reuse, R23 ;  /* 0x0000001708167221 */ /* 0x040fe20000010100 */
[----:B------:R-:W-:Y:S01]  /*3220*/  PRMT R25, RZ, 0x5410, R48 ;  /* 0x00005410ff197816 */ /* 0x000fe20000000030 */
[C---:B------:R-:W-:Y:S01]  /*3230*/  FADD.FTZ R28, -R8.reuse, R21 ;  /* 0x00000015081c7221 */ /* 0x040fe20000010100 */
[C---:B------:R-:W-:Y:S01]  /*3240*/  IADD3 R18, R19.reuse, 0x20, RZ ;  /* 0x0000002013127810 */ /* 0x040fe20007ffe0ff */
[----:B------:R-:W-:Y:S01]  /*3250*/  FADD.FTZ R24, -R8, R47 ;  /* 0x0000002f08187221 */ /* 0x000fe20000010100 */
[----:B------:R-:W-:-:S02]  /*3260*/  IADD3 R19, R19, 0x30, RZ ;  /* 0x0000003013137810 */ /* 0x000fc40007ffe0ff */
[----:B0-2---:R-:W-:Y:S02]  /*3270*/  PRMT R15, RZ, 0x5410, R51 ;  /* 0x00005410ff0f7816 */ /* 0x005fe40000000033 */
[----:B------:R-:W-:Y:S02]  /*3280*/  ISETP.GE.U32.AND P3, PT, R19, c[0x0][0x1e0], PT ;  /* 0x0000780013007a0c */ /* 0x000fe40003f66070 */
[----:B------:R-:W-:Y:S01]  /*3290*/  SHF.R.S32.HI R19, RZ, 0x1f, R19 ;  /* 0x0000001fff137819 */ /* 0x000fe20000011413 */
[----:B------:R-:W-:Y:S01]  /*32a0*/  FADD.FTZ R14, -R8, R15 ;  /* 0x0000000f080e7221 */ /* 0x000fe20000010100 */
[----:B------:R-:W-:Y:S02]  /*32b0*/  ISETP.GE.U32.AND P0, PT, R18, c[0x0][0x1e0], PT ;  /* 0x0000780012007a0c */ /* 0x000fe40003f06070 */
[----:B------:R-:W-:Y:S01]  /*32c0*/  PRMT R51, RZ, 0x7610, R51 ;  /* 0x00007610ff337816 */ /* 0x000fe20000000033 */
[----:B------:R-:W-:Y:S01]  /*32d0*/  FMUL.FTZ R31, R14, R9 ;  /* 0x000000090e1f7220 */ /* 0x000fe20000410000 */
[----:B------:R-:W-:-:S02]  /*32e0*/  SHF.R.S32.HI R18, RZ, 0x1f, R18 ;  /* 0x0000001fff127819 */ /* 0x000fc40000011412 */
[----:B------:R-:W-:Y:S01]  /*32f0*/  ISETP.GE.AND.EX P3, PT, R19, c[0x0][0x1e4], PT, P3 ;  /* 0x0000790013007a0c */ /* 0x000fe20003f66330 */
[----:B------:R-:W0:Y:S01]  /*3300*/  LDS.64 R16, [0x98] ;  /* 0x00009800ff107984 */ /* 0x000e220000000a00 */
[----:B------:R-:W-:Y:S01]  /*3310*/  PRMT R19, RZ, 0x5410, R52 ;  /* 0x00005410ff137816 */ /* 0x000fe20000000034 */
[----:B------:R-:W-:Y:S01]  /*3320*/  FADD.FTZ R30, -R8, R51 ;  /* 0x00000033081e7221 */ /* 0x000fe20000010100 */
[----:B------:R-:W-:Y:S02]  /*3330*/  PRMT R27, RZ, 0x7610, R48 ;  /* 0x00007610ff1b7816 */ /* 0x000fe40000000030 */
[----:B------:R-:W-:Y:S01]  /*3340*/  ISETP.GE.AND.EX P0, PT, R18, c[0x0][0x1e4], PT, P0 ;  /* 0x0000790012007a0c */ /* 0x000fe20003f06300 */
[C---:B------:R-:W-:Y:S01]  /*3350*/  FADD.FTZ R26, -R8.reuse, R19 ;  /* 0x00000013081a7221 */ /* 0x040fe20000010100 */
[--C-:B------:R-:W-:Y:S01]  /*3360*/  PRMT R15, RZ, 0x5410, R50.reuse ;  /* 0x00005410ff0f7816 */ /* 0x100fe20000000032 */
[C---:B------:R-:W-:Y:S01]  /*3370*/  FADD.FTZ R18, -R8.reuse, R25 ;  /* 0x0000001908127221 */ /* 0x040fe20000010100 */
[C---:B------:R-:W-:Y:S01]  /*3380*/  ISETP.LT.U32.AND P0, PT, R55.reuse, 0x200, !P0 ;  /* 0x000002003700780c */ /* 0x040fe20004701070 */
[----:B------:R-:W-:Y:S01]  /*3390*/  FADD.FTZ R8, -R8, R27 ;  /* 0x0000001b08087221 */ /* 0x000fe20000010100 */
[----:B------:R-:W-:Y:S01]  /*33a0*/  ISETP.LT.U32.AND P3, PT, R55, 0x200, !P3 ;  /* 0x000002003700780c */ /* 0x000fe20005f61070 */
[----:B------:R-:W-:Y:S01]  /*33b0*/  FMUL.FTZ R32, R30, R9 ;  /* 0x000000091e207220 */ /* 0x000fe20000410000 */
[----:B------:R-:W-:Y:S01]  /*33c0*/  PRMT R50, RZ, 0x7610, R50 ;  /* 0x00007610ff327816 */ /* 0x000fe20000000032 */
[----:B0-----:R-:W-:-:S02]  /*33d0*/  FMUL.FTZ R19, R16, c[0x0][0x20c] ;  /* 0x0000830010137a20 */ /* 0x001fc40000410000 */
[----:B------:R-:W-:Y:S01]  /*33e0*/  FMUL.FTZ R20, R17, c[0x0][0x20c] ;  /* 0x0000830011147a20 */ /* 0x000fe20000410000 */
        /* <DEDUP_REMOVED lines=19> */
.L_x_24:
[----:B------:R-:W-:Y:S01]  /*3520*/  BSSY B0, `(.L_x_25) ;  /* 0x0000012000007945 */ /* 0x000fe20003800000 */
[----:B------:R-:W-:Y:S05]  /*3530*/  @!P1 BRA `(.L_x_26) ;  /* 0x0000010000009947 */ /* 0x000fea0003800000 */
[C-C-:B------:R-:W-:Y:S02]  /*3540*/  FFMA.FTZ R14, R19.reuse, R31, R20.reuse ;  /* 0x0000001f130e7223 */ /* 0x140fe40000010014 */
[----:B------:R-:W-:Y:S02]  /*3550*/  FFMA.FTZ R17, R19, R32, R20 ;  /* 0x0000002013117223 */ /* 0x000fe40000010014 */
[----:B------:R-:W-:Y:S01]  /*3560*/  FFMA.FTZ R16, R15, R10, -R14 ;  /* 0x0000000a0f107223 */ /* 0x000fe2000001080e */
[----:B------:R-:W-:Y:S01]  /*3570*/  MOV R14, R58 ;  /* 0x0000003a000e7202 */ /* 0x000fe20000000f00 */
[----:B------:R-:W-:Y:S01]  /*3580*/  IMAD R30, R36, c[0x0][0x1d8], RZ ;  /* 0x00007600241e7a24 */ /* 0x000fe200078e02ff */
[----:B------:R-:W-:Y:S01]  /*3590*/  MOV R15, R61 ;  /* 0x0000003d000f7202 */ /* 0x000fe20000000f00 */
[----:B------:R-:W-:-:S02]  /*35a0*/  FFMA.FTZ R50, R50, R11, -R17 ;  /* 0x0000000b32327223 */ /* 0x000fc40000010811 */
[C---:B------:R-:W-:Y:S02]  /*35b0*/  IMAD R17, R37.reuse, c[0x0][0x1dc], R30 ;  /* 0x0000770025117a24 */ /* 0x040fe400078e021e */
[----:B------:R-:W-:-:S04]  /*35c0*/  IMAD.WIDE.U32 R14, R37, c[0x0][0x1d8], R14 ;  /* 0x00007600250e7a25 */ /* 0x000fc800078e000e */
[----:B------:R-:W-:Y:S01]  /*35d0*/  FMUL.FTZ R30, R16, R9 ;  /* 0x00000009101e7220 */ /* 0x000fe20000410000 */
[----:B------:R-:W-:Y:S01]  /*35e0*/  IADD3 R17, R15, R17, RZ ;  /* 0x000000110f117210 */ /* 0x000fe20007ffe0ff */
[----:B------:R-:W-:Y:S01]  /*35f0*/  FMUL.FTZ R21, R50, R9 ;  /* 0x0000000932157220 */ /* 0x000fe20000410000 */
[----:B------:R-:W-:-:S04]  /*3600*/  LEA R16, P5, R14, c[0x0][0x160], 0x1 ;  /* 0x000058000e107a11 */ /* 0x000fc800078a08ff */
[----:B------:R-:W-:Y:S02]  /*3610*/  LEA.HI.X R17, R14, c[0x0][0x164], R17, 0x1, P5 ;  /* 0x000059000e117a11 */ /* 0x000fe400028f0c11 */
[----:B------:R-:W-:-:S05]  /*3620*/  F2FP.BF16.PACK_AB R21, R21, R30 ;  /* 0x0000001e1515723e */ /* 0x000fca00000010ff */
[----:B------:R0:W-:Y:S02]  /*3630*/  STG.E [R16.64], R21 ;  /* 0x0000001510007986 */ /* 0x0001e4000c101906 */
.L_x_26:
[----:B------:R-:W-:Y:S05]  /*3640*/  BSYNC B0 ;  /* 0x0000000000007941 */ /* 0x000fea0003800000 */
.L_x_25:
[--C-:B------:R-:W-:Y:S01]  /*3650*/  PRMT R15, RZ, 0x5410, R49.reuse ;  /* 0x00005410ff0f7816 */ /* 0x100fe20000000031 */
[-C--:B------:R-:W-:Y:S01]  /*3660*/  FMUL.FTZ R31, R26, R9.reuse ;  /* 0x000000091a1f7220 */ /* 0x080fe20000410000 */
[----:B------:R-:W-:Y:S01]  /*3670*/  PRMT R14, RZ, 0x7610, R49 ;  /* 0x00007610ff0e7816 */ /* 0x000fe20000000031 */
[----:B------:R-:W-:Y:S01]  /*3680*/  FMUL.FTZ R30, R28, R9 ;  /* 0x000000091c1e7220 */ /* 0x000fe20000410000 */
[----:B------:R-:W-:Y:S05]  /*3690*/  @!P4 BRA `(.L_x_27) ;  /* 0x000001200000c947 */ /* 0x000fea0003800000 */
[----:B0-----:R-:W-:Y:S02]  /*36a0*/  FFMA.FTZ R17, R30, R11, R13 ;  /* 0x0000000b1e117223 */ /* 0x001fe4000001000d */
        /* <DEDUP_REMOVED lines=17> */
.L_x_27:
[----:B------:R-:W-:Y:S01]  /*37c0*/  BSSY B0, `(.L_x_28) ;  /* 0x0000012000007945 */ /* 0x000fe20003800000 */
[----:B------:R-:W-:Y:S05]  /*37d0*/  @!P2 BRA `(.L_x_29) ;  /* 0x000001000000a947 */ /* 0x000fea0003800000 */
[C-C-:B0-----:R-:W-:Y:S02]  /*37e0*/  FFMA.FTZ R16, R19.reuse, R31, R20.reuse ;  /* 0x0000001f13107223 */ /* 0x141fe40000010014 */
[----:B------:R-:W-:Y:S02]  /*37f0*/  FFMA.FTZ R17, R19, R30, R20 ;  /* 0x0000001e13117223 */ /* 0x000fe40000010014 */
[----:B------:R-:W-:Y:S01]  /*3800*/  FFMA.FTZ R16, R15, R10, -R16 ;  /* 0x0000000a0f107223 */ /* 0x000fe20000010810 */
[----:B------:R-:W-:Y:S01]  /*3810*/  MOV R15, R61 ;  /* 0x0000003d000f7202 */ /* 0x000fe20000000f00 */
[----:B------:R-:W-:Y:S01]  /*3820*/  FFMA.FTZ R28, R14, R11, -R17 ;  /* 0x0000000b0e1c7223 */ /* 0x000fe20000010811 */
[----:B------:R-:W-:Y:S01]  /*3830*/  MOV R14, R58 ;  /* 0x0000003a000e7202 */ /* 0x000fe20000000f00 */
[----:B------:R-:W-:-:S02]  /*3840*/  IMAD R26, R4, c[0x0][0x1d8], RZ ;  /* 0x00007600041a7a24 */ /* 0x000fc400078e02ff */
[----:B------:R-:W-:Y:S02]  /*3850*/  FMUL.FTZ R21, R28, R9 ;  /* 0x000000091c157220 */ /* 0x000fe40000410000 */
[----:B------:R-:W-:-:S04]  /*3860*/  IMAD.WIDE.U32 R14, R7, c[0x0][0x1d8], R14 ;  /* 0x00007600070e7a25 */ /* 0x000fc800078e000e */
[----:B------:R-:W-:Y:S02]  /*3870*/  IMAD R17, R7, c[0x0][0x1dc], R26 ;  /* 0x0000770007117a24 */ /* 0x000fe400078e021a */
[----:B------:R-:W-:Y:S01]  /*3880*/  FMUL.FTZ R26, R16, R9 ;  /* 0x00000009101a7220 */ /* 0x000fe20000410000 */
[C---:B------:R-:W-:Y:S02]  /*3890*/  LEA R16, P5, R14.reuse, c[0x0][0x160], 0x1 ;  /* 0x000058000e107a11 */ /* 0x040fe400078a08ff */
[----:B------:R-:W-:Y:S02]  /*38a0*/  IADD3 R17, R15, R17, RZ ;  /* 0x000000110f117210 */ /* 0x000fe40007ffe0ff */
[----:B------:R-:W-:Y:S02]  /*38b0*/  F2FP.BF16.PACK_AB R21, R21, R26 ;  /* 0x0000001a1515723e */ /* 0x000fe400000010ff */
[----:B------:R-:W-:-:S05]  /*38c0*/  LEA.HI.X R17, R14, c[0x0][0x164], R17, 0x1, P5 ;  /* 0x000059000e117a11 */ /* 0x000fca00028f0c11 */
[----:B------:R0:W-:Y:S02]  /*38d0*/  STG.E [R16.64], R21 ;  /* 0x0000001510007986 */ /* 0x0001e4000c101906 */
.L_x_29:
[----:B------:R-:W-:Y:S05]  /*38e0*/  BSYNC B0 ;  /* 0x0000000000007941 */ /* 0x000fea0003800000 */
.L_x_28:
[--C-:B------:R-:W-:Y:S01]  /*38f0*/  PRMT R15, RZ, 0x5410, R46.reuse ;  /* 0x00005410ff0f7816 */ /* 0x100fe2000000002e */
[-C--:B------:R-:W-:Y:S01]  /*3900*/  FMUL.FTZ R31, R22, R9.reuse ;  /* 0x00000009161f7220 */ /* 0x080fe20000410000 */
[----:B------:R-:W-:Y:S01]  /*3910*/  PRMT R46, RZ, 0x7610, R46 ;  /* 0x00007610ff2e7816 */ /* 0x000fe2000000002e */
[----:B------:R-:W-:Y:S01]  /*3920*/  FMUL.FTZ R26, R24, R9 ;  /* 0x00000009181a7220 */ /* 0x000fe20000410000 */
[----:B------:R-:W-:Y:S05]  /*3930*/  @!P4 BRA `(.L_x_30) ;  /* 0x000001200000c947 */ /* 0x000fea0003800000 */
[----:B------:R-:W-:Y:S02]  /*3940*/  FFMA.FTZ R14, R31, R10, R12 ;  /* 0x0000000a1f0e7223 */ /* 0x000fe4000001000c */
[----:B0-----:R-:W-:Y:S02]  /*3950*/  FFMA.FTZ R16, R26, R11, R13 ;  /* 0x0000000b1a107223 */ /* 0x001fe4000001000d */
        /* <DEDUP_REMOVED lines=16> */
.L_x_30:
[----:B------:R-:W-:Y:S01]  /*3a60*/  BSSY B0, `(.L_x_31) ;  /* 0x0000012000007945 */ /* 0x000fe20003800000 */
[----:B------:R-:W-:Y:S05]  /*3a70*/  @!P0 BRA `(.L_x_32) ;  /* 0x0000010000008947 */ /* 0x000fea0003800000 */
[C-C-:B------:R-:W-:Y:S02]  /*3a80*/  FFMA.FTZ R14, R19.reuse, R31, R20.reuse ;  /* 0x0000001f130e7223 */ /* 0x140fe40000010014 */
[----:B0-----:R-:W-:Y:S02]  /*3a90*/  FFMA.FTZ R17, R19, R26, R20 ;  /* 0x0000001a13117223 */ /* 0x001fe40000010014 */
        /* <DEDUP_REMOVED lines=14> */
.L_x_32:
[----:B------:R-:W-:Y:S05]  /*3b80*/  BSYNC B0 ;  /* 0x0000000000007941 */ /* 0x000fea0003800000 */
.L_x_31:
[--C-:B------:R-:W-:Y:S01]  /*3b90*/  PRMT R15, RZ, 0x5410, R45.reuse ;  /* 0x00005410ff0f7816 */ /* 0x100fe2000000002d */
[-C--:B------:R-:W-:Y:S01]  /*3ba0*/  FMUL.FTZ R25, R18, R9.reuse ;  /* 0x0000000912197220 */ /* 0x080fe20000410000 */
[----:B------:R-:W-:Y:S01]  /*3bb0*/  PRMT R14, RZ, 0x7610, R45 ;  /* 0x00007610ff0e7816 */ /* 0x000fe2000000002d */
[----:B------:R-:W-:Y:S01]  /*3bc0*/  FMUL.FTZ R24, R8, R9 ;  /* 0x0000000908187220 */ /* 0x000fe20000410000 */
[----:B------:R-:W-:Y:S05]  /*3bd0*/  @!P4 BRA `(.L_x_33) ;  /* 0x000001200000c947 */ /* 0x000fea0003800000 */
[----:B------:R-:W-:Y:S02]  /*3be0*/  FFMA.FTZ R12, R25, R10, R12 ;  /* 0x0000000a190c7223 */ /* 0x000fe4000001000c */
[----:B------:R-:W-:Y:S02]  /*3bf0*/  FFMA.FTZ R13, R24, R11, R13 ;  /* 0x0000000b180d7223 */ /* 0x000fe4000001000d */
[----:B------:R-:W-:Y:S02]  /*3c00*/  FMUL.FTZ R8, R12, -1.4426950216293334961 ;  /* 0xbfb8aa3b0c087820 */ /* 0x000fe40000410000 */
[----:B0-----:R-:W-:-:S04]  /*3c10*/  FMUL.FTZ R17, R13, -1.4426950216293334961 ;  /* 0xbfb8aa3b0d117820 */ /* 0x001fc80000410000 */
        /* <DEDUP_REMOVED lines=14> */
.L_x_33:
[----:B------:R-:W-:Y:S01]  /*3d00*/  BSSY B0, `(.L_x_34) ;  /* 0x0000011000007945 */ /* 0x000fe20003800000 */
[----:B------:R-:W-:Y:S05]  /*3d10*/  @!P3 BRA `(.L_x_35) ;  /* 0x000000f00000b947 */ /* 0x000fea0003800000 */
[C-C-:B------:R-:W-:Y:S01]  /*3d20*/  FFMA.FTZ R8, R19.reuse, R25, R20.reuse ;  /* 0x0000001913087223 */ /* 0x140fe20000010014 */
[----:B------:R-:W-:Y:S01]  /*3d30*/  MOV R59, R61 ;  /* 0x0000003d003b7202 */ /* 0x000fe20000000f00 */
[----:B------:R-:W-:Y:S02]  /*3d40*/  FFMA.FTZ R19, R19, R24, R20 ;  /* 0x0000001813137223 */ /* 0x000fe40000010014 */
[----:B------:R-:W-:Y:S02]  /*3d50*/  IMAD R12, R6, c[0x0][0x1d8], RZ ;  /* 0x00007600060c7a24 */ /* 0x000fe400078e02ff */
[----:B------:R-:W-:Y:S02]  /*3d60*/  FFMA.FTZ R8, R15, R10, -R8 ;  /* 0x0000000a0f087223 */ /* 0x000fe40000010808 */
[----:B------:R-:W-:-:S02]  /*3d70*/  FFMA.FTZ R14, R14, R11, -R19 ;  /* 0x0000000b0e0e7223 */ /* 0x000fc40000010813 */
[----:B------:R-:W-:-:S04]  /*3d80*/  IMAD.WIDE.U32 R58, R3, c[0x0][0x1d8], R58 ;  /* 0x00007600033a7a25 */ /* 0x000fc800078e003a */
[----:B------:R-:W-:Y:S02]  /*3d90*/  IMAD R13, R3, c[0x0][0x1dc], R12 ;  /* 0x00007700030d7a24 */ /* 0x000fe400078e020c */
[-C--:B------:R-:W-:Y:S01]  /*3da0*/  FMUL.FTZ R11, R8, R9.reuse ;  /* 0x00000009080b7220 */ /* 0x080fe20000410000 */
[----:B------:R-:W-:Y:S01]  /*3db0*/  LEA R8, P0, R58, c[0x0][0x160], 0x1 ;  /* 0x000058003a087a11 */ /* 0x000fe200078008ff */
[----:B------:R-:W-:Y:S01]  /*3dc0*/  FMUL.FTZ R14, R14, R9 ;  /* 0x000000090e0e7220 */ /* 0x000fe20000410000 */
[----:B------:R-:W-:-:S04]  /*3dd0*/  IADD3 R13, R59, R13, RZ ;  /* 0x0000000d3b0d7210 */ /* 0x000fc80007ffe0ff */
[----:B------:R-:W-:Y:S02]  /*3de0*/  LEA.HI.X R9, R58, c[0x0][0x164], R13, 0x1, P0 ;  /* 0x000059003a097a11 */ /* 0x000fe400000f0c0d */
[----:B------:R-:W-:-:S05]  /*3df0*/  F2FP.BF16.PACK_AB R11, R14, R11 ;  /* 0x0000000b0e0b723e */ /* 0x000fca00000010ff */
[----:B------:R1:W-:Y:S02]  /*3e00*/  STG.E [R8.64], R11 ;  /* 0x0000000b08007986 */ /* 0x0003e4000c101906 */
.L_x_35:
[----:B------:R-:W-:Y:S05]  /*3e10*/  BSYNC B0 ;  /* 0x0000000000007941 */ /* 0x000fea0003800000 */
.L_x_34:
[----:B------:R-:W-:Y:S02]  /*3e20*/  IADD3 R53, R53, c[0x0][0x10], RZ ;  /* 0x0000040035357a10 */ /* 0x000fe40007ffe0ff */
[----:B------:R-:W-:Y:S02]  /*3e30*/  IADD3 R54, R54, 0x1, RZ ;  /* 0x0000000136367810 */ /* 0x000fe40007ffe0ff */
[----:B------:R-:W-:-:S13]  /*3e40*/  ISETP.GE.AND P0, PT, R53, UR4, PT ;  /* 0x0000000435007c0c */ /* 0x000fda000bf06270 */
[----:B------:R-:W-:Y:S01]  /*3e50*/  @P0 CALL.REL.NOINC `(.L_x_1) ;  /* 0x0000001000000944 */ /* 0x000fe20003c00000 */
[----:B------:R-:W-:Y:S05]  /*3e60*/  BRA `(.L_x_36) ;  /* 0xffffc48000007947 */ /* 0x000fea000383ffff */
.L_x_1:
[----:B-12---:R-:W-:Y:S01]  /*3e70*/  ISETP.NE.AND P2, PT, R55, RZ, PT ;  /* 0x000000ff3700720c */ /* 0x006fe20003f45270 */
[----:B------:R-:W-:Y:S01]  /*3e80*/  HFMA2.MMA R25, -RZ, RZ, 0, 2.384185791015625e-07 ;  /* 0x00000004ff197435 */ /* 0x000fe200000001ff */
[----:B------:R-:W-:Y:S01]  /*3e90*/  MOV R0, c[0x0][0x10] ;  /* 0x0000040000007a02 */ /* 0x000fe20000000f00 */
[----:B------:R-:W-:Y:S01]  /*3ea0*/  BSSY B0, `(.L_x_37) ;  /* 0x0000013000007945 */ /* 0x000fe20003800000 */
[----:B------:R-:W-:Y:S02]  /*3eb0*/  MOV R4, c[0x0][0xc] ;  /* 0x0000030000047a02 */ /* 0x000fe40000000f00 */
[----:B------:R-:W-:Y:S02]  /*3ec0*/  IADD3 R2, R0, -0x1, RZ ;  /* 0xffffffff00027810 */ /* 0x000fe40007ffe0ff */
[C---:B------:R-:W-:Y:S02]  /*3ed0*/  IADD3 R3, R4.reuse, -0x1, RZ ;  /* 0xffffffff04037810 */ /* 0x040fe40007ffe0ff */
[----:B------:R-:W-:-:S02]  /*3ee0*/  ISETP.NE.AND P1, PT, R4, 0x1, PT ;  /* 0x000000010400780c */ /* 0x000fc40003f25270 */
[----:B------:R-:W-:Y:S02]  /*3ef0*/  SHF.L.U32 R0, R0, 0x1, RZ ;  /* 0x0000000100007819 */ /* 0x000fe400000006ff */
[----:B------:R-:W-:Y:S02]  /*3f00*/  ISETP.NE.AND P0, PT, R44, R3, PT ;  /* 0x000000032c00720c */ /* 0x000fe40003f05270 */
[----:B------:R-:W-:Y:S02]  /*3f10*/  SEL R0, R0, RZ, P1 ;  /* 0x000000ff00007207 */ /* 0x000fe40000800000 */
[----:B------:R-:W-:-:S03]  /*3f20*/  ISETP.NE.OR P0, PT, R43, R2, P0 ;  /* 0x000000022b00720c */ /* 0x000fc60000705670 */
[----:B------:R-:W-:Y:S01]  /*3f30*/  IMAD.WIDE.U32 R2, R0, R25, c[0x0][0x1a8] ;  /* 0x00006a0000027625 */ /* 0x000fe200078e0019 */
[----:B------:R-:W-:Y:S05]  /*3f40*/  @P2 BRA `(.L_x_38) ;  /* 0x0000008000002947 */ /* 0x000fea0003800000 */
[----:B------:R-:W-:Y:S06]  /*3f50*/  MEMBAR.ALL.GPU ;  /* 0x0000000000007992 */ /* 0x000fec000000a000 */
[----:B------:R-:W1:Y:S01]  /*3f60*/  S2R R0, SR_LANEID ;  /* 0x0000000000007919 */ /* 0x000e620000000000 */
[----:B------:R-:W-:Y:S01]  /*3f70*/  VOTEU.ANY UR4, UPT, PT ;  /* 0x0000000000047886 */ /* 0x000fe200038e0100 */
[----:B------:R-:W-:-:S00]  /*3f80*/  ERRBAR ;  /* 0x00000000000079ab */ /* 0x000fc00000000000 */
[----:B------:R-:W-:Y:S01]  /*3f90*/  UFLO.U32 UR5, UR4 ;  /* 0x00000004000572bd */ /* 0x000fe200080e0000 */
[----:B------:R-:W2:Y:S05]  /*3fa0*/  POPC R5, UR4 ;  /* 0x0000000400057d09 */ /* 0x000eaa0008000000 */
[----:B-1----:R-:W-:-:S13]  /*3fb0*/  ISETP.EQ.U32.AND P1, PT, R0, UR5, PT ;  /* 0x0000000500007c0c */ /* 0x002fda000bf22070 */
[----:B--2---:R1:W-:Y:S02]  /*3fc0*/  @P1 RED.E.ADD.S32.STRONG.GPU [R2.64], R5 ;  /* 0x000000050200198e */ /* 0x0043e4000c10e386 */
.L_x_38:
[----:B------:R-:W-:Y:S05]  /*3fd0*/  BSYNC B0 ;  /* 0x0000000000007941 */ /* 0x000fea0003800000 */
.L_x_37:
[----:B------:R-:W-:Y:S05]  /*3fe0*/  @P0 EXIT ;  /* 0x000000000000094d */ /* 0x000fea0003800000 */
[----:B------:R-:W-:Y:S05]  /*3ff0*/  @P2 BRA `(.L_x_39) ;  /* 0x0000008000002947 */ /* 0x000fea0003800000 */
[----:B------:R-:W-:-:S05]  /*4000*/  IMAD R0, R4, c[0x0][0x10], RZ ;  /* 0x0000040004007a24 */ /* 0x000fca00078e02ff */
[----:B------:R-:W-:-:S13]  /*4010*/  ISETP.NE.AND P0, PT, R0, -0x1, PT ;  /* 0xffffffff0000780c */ /* 0x000fda0003f05270 */
[----:B------:R-:W-:Y:S05]  /*4020*/  @!P0 BRA `(.L_x_39) ;  /* 0x0000005000008947 */ /* 0x000fea0003800000 */
.L_x_40:
[----:B-1----:R-:W2:Y:S01]  /*4030*/  LDG.E.STRONG.GPU R5, [R2.64] ;  /* 0x0000000602057981 */ /* 0x002ea2000c1ef900 */
[----:B------:R-:W-:Y:S01]  /*4040*/  YIELD ;  /* 0x0000000000007946 */ /* 0x000fe20003800000 */
[----:B--2---:R-:W-:Y:S01]  /*4050*/  ISETP.NE.AND P0, PT, R5, R0, PT ;  /* 0x000000000500720c */ /* 0x004fe20003f05270 */
[----:B------:R-:W-:-:S12]  /*4060*/  CCTL.IVALL ;  /* 0x00000000ff00798f */ /* 0x000fd80002000000 */
[----:B------:R-:W-:Y:S05]  /*4070*/  @P0 BRA `(.L_x_40) ;  /* 0xffffffb000000947 */ /* 0x000fea000383ffff */
.L_x_39:
[----:B------:R-:W-:Y:S02]  /*4080*/  WARPSYNC 0xffffffff ;  /* 0xffffffff00007948 */ /* 0x000fe40003800000 */
[----:B------:R-:W-:Y:S01]  /*4090*/  MOV R19, c[0x0][0x1dc] ;  /* 0x0000770000137a02 */ /* 0x000fe20000000f00 */
[----:B------:R-:W-:Y:S03]  /*40a0*/  BAR.SYNC.DEFER_BLOCKING 0x0 ;  /* 0x0000000000007b1d */ /* 0x000fe60000010000 */
[----:B------:R-:W-:-:S04]  /*40b0*/  LEA.HI R0, P0, R19, c[0x0][0x1d8], RZ, 0x1 ;  /* 0x0000760013007a11 */ /* 0x000fc800078108ff */
[----:B-1----:R-:W-:-:S04]  /*40c0*/  IADD3.X R3, RZ, c[0x0][0x1dc], RZ, P0, !PT ;  /* 0x00007700ff037a10 */ /* 0x002fc800007fe4ff */
[----:B------:R-:W-:Y:S02]  /*40d0*/  SHF.R.S64 R20, R0, 0x1, R3 ;  /* 0x0000000100147819 */ /* 0x000fe40000001003 */
[----:B------:R-:W-:Y:S02]  /*40e0*/  SHF.R.S32.HI R0, RZ, 0x1f, R55 ;  /* 0x0000001fff007819 */ /* 0x000fe40000011437 */
[----:B------:R-:W-:Y:S02]  /*40f0*/  SHF.R.S32.HI R27, RZ, 0x1, R3 ;  /* 0x00000001ff1b7819 */ /* 0x000fe40000011403 */
[----:B------:R-:W-:-:S04]  /*4100*/  ISETP.GT.U32.AND P0, PT, R20, R55, PT ;  /* 0x000000371400720c */ /* 0x000fc80003f04070 */
[----:B------:R-:W-:-:S13]  /*4110*/  ISETP.GT.AND.EX P0, PT, R27, R0, PT, P0 ;  /* 0x000000001b00720c */ /* 0x000fda0003f04300 */
[----:B------:R-:W-:Y:S05]  /*4120*/  @!P0 EXIT ;  /* 0x000000000000894d */ /* 0x000fea0003800000 */
[----:B------:R-:W-:Y:S01]  /*4130*/  UMOV UR4, 0x3 ;  /* 0x0000000300047882 */ /* 0x000fe20000000000 */
[----:B------:R-:W-:Y:S01]  /*4140*/  LEA R2, R19, R19, 0x1 ;  /* 0x0000001313027211 */ /* 0x000fe200078e08ff */
[----:B------:R-:W-:Y:S01]  /*4150*/  ULDC UR5, c[0x0][0x1d8] ;  /* 0x0000760000057ab9 */ /* 0x000fe20000000800 */
[----:B------:R-:W-:Y:S01]  /*4160*/  MOV R18, R0 ;  /* 0x0000000000127202 */ /* 0x000fe20000000f00 */
[----:B------:R-:W-:Y:S01]  /*4170*/  UIMAD.WIDE.U32 UR4, UR4, UR5, URZ ;  /* 0x00000005040472a5 */ /* 0x000fe2000f8e003f */
[----:B------:R-:W-:Y:S02]  /*4180*/  MOV R22, c[0x0][0x1d8] ;  /* 0x0000760000167a02 */ /* 0x000fe40000000f00 */
[----:B------:R-:W-:Y:S02]  /*4190*/  SHF.L.U64.HI R29, R20, 0x2, R27 ;  /* 0x00000002141d7819 */ /* 0x000fe4000001021b */
[----:B------:R-:W-:Y:S02]  /*41a0*/  SHF.L.U64.HI R19, R22, 0x2, R19 ;  /* 0x0000000216137819 */ /* 0x000fe40000010213 */
[----:B------:R-:W-:-:S04]  /*41b0*/  IADD3 R2, R2, UR5, RZ ;  /* 0x0000000502027c10 */ /* 0x000fc8000fffe0ff */
[----:B------:R-:W-:-:S04]  /*41c0*/  LEA.HI R23, P0, R2, UR4, RZ, 0x1 ;  /* 0x0000000402177c11 */ /* 0x000fc8000f8108ff */
[----:B------:R-:W-:-:S04]  /*41d0*/  IADD3.X R2, RZ, R2, RZ, P0, !PT ;  /* 0x00000002ff027210 */ /* 0x000fc800007fe4ff */
[--C-:B------:R-:W-:Y:S02]  /*41e0*/  SHF.R.S64 R23, R23, 0x1, R2.reuse ;  /* 0x0000000117177819 */ /* 0x100fe40000001002 */
[----:B------:R-:W-:-:S04]  /*41f0*/  SHF.R.S32.HI R0, RZ, 0x1, R2 ;  /* 0x00000001ff007819 */ /* 0x000fc80000011402 */
[----:B0-----:R-:W-:Y:S02]  /*4200*/  SHF.L.U64.HI R21, R23, 0x2, R0 ;  /* 0x0000000217157819 */ /* 0x001fe40000010200 */
.L_x_41:
[----:B------:R-:W-:-:S04]  /*4210*/  LEA R6, P0, R55, c[0x0][0x1b8], 0x2 ;  /* 0x00006e0037067a11 */ /* 0x000fc800078010ff */
[----:B------:R-:W-:Y:S02]  /*4220*/  LEA.HI.X R7, R55, c[0x0][0x1bc], R18, 0x2, P0 ;  /* 0x00006f0037077a11 */ /* 0x000fe400000f1412 */
[-C--:B------:R-:W-:Y:S02]  /*4230*/  LEA R8, P0, R20, R6.reuse, 0x2 ;  /* 0x0000000614087211 */ /* 0x080fe400078010ff */
[-C--:B------:R-:W-:Y:S01]  /*4240*/  LEA R12, P1, R22, R6.reuse, 0x2 ;  /* 0x00000006160c7211 */ /* 0x080fe200078210ff */
[----:B0-----:R-:W2:Y:S01]  /*4250*/  LDG.E R14, [R6.64] ;  /* 0x00000006060e7981 */ /* 0x001ea2000c1e1900 */
[----:B------:R-:W-:Y:S02]  /*4260*/  LEA R10, P2, R23, R6, 0x2 ;  /* 0x00000006170a7211 */ /* 0x000fe400078410ff */
[----:B------:R-:W-:Y:S02]  /*4270*/  IADD3.X R9, R7, R29, RZ, P0, !PT ;  /* 0x0000001d07097210 */ /* 0x000fe400007fe4ff */
[----:B------:R-:W-:-:S02]  /*4280*/  IADD3.X R13, R19, R7, RZ, P1, !PT ;  /* 0x00000007130d7210 */ /* 0x000fc40000ffe4ff */
[----:B------:R-:W-:Y:S01]  /*4290*/  IADD3.X R11, R7, R21, RZ, P2, !PT ;  /* 0x00000015070b7210 */ /* 0x000fe200017fe4ff */
[----:B------:R-:W2:Y:S04]  /*42a0*/  LDG.E R15, [R8.64] ;  /* 0x00000006080f7981 */ /* 0x000ea8000c1e1900 */
[----:B------:R-:W3:Y:S04]  /*42b0*/  LDG.E R16, [R12.64] ;  /* 0x000000060c107981 */ /* 0x000ee8000c1e1900 */
[----:B------:R-:W3:Y:S01]  /*42c0*/  LDG.E R17, [R10.64] ;  /* 0x000000060a117981 */ /* 0x000ee2000c1e1900 */
[----:B------:R-:W-:-:S02]  /*42d0*/  SHF.L.U32 R4, R55, 0x1, RZ ;  /* 0x0000000137047819 */ /* 0x000fc400000006ff */
[----:B------:R-:W-:-:S03]  /*42e0*/  IADD3 R55, R55, 0x200, RZ ;  /* 0x0000020037377810 */ /* 0x000fc60007ffe0ff */
[----:B------:R-:W-:-:S04]  /*42f0*/  IMAD.WIDE R2, R4, R25, c[0x0][0x168] ;  /* 0x00005a0004027625 */ /* 0x000fc800078e0219 */
[----:B------:R-:W-:Y:S01]  /*4300*/  IMAD.WIDE R4, R4, R25, c[0x0][0x170] ;  /* 0x00005c0004047625 */ /* 0x000fe200078e0219 */
[----:B------:R-:W-:Y:S02]  /*4310*/  ISETP.GT.U32.AND P0, PT, R20, R55, PT ;  /* 0x000000371400720c */ /* 0x000fe40003f04070 */
[----:B------:R-:W-:-:S04]  /*4320*/  SHF.R.S32.HI R18, RZ, 0x1f, R55 ;  /* 0x0000001fff127819 */ /* 0x000fc80000011437 */
[----:B------:R-:W-:Y:S01]  /*4330*/  ISETP.GT.AND.EX P0, PT, R27, R18, PT, P0 ;  /* 0x000000121b00720c */ /* 0x000fe20003f04300 */
[----:B--2---:R0:W-:Y:S04]  /*4340*/  STG.E.64 [R2.64], R14 ;  /* 0x0000000e02007986 */ /* 0x0041e8000c101b06 */
[----:B---3--:R0:W-:Y:S08]  /*4350*/  STG.E.64 [R4.64], R16 ;  /* 0x0000001004007986 */ /* 0x0081f0000c101b06 */
[----:B------:R-:W-:Y:S05]  /*4360*/  @P0 BRA `(.L_x_41) ;  /* 0xfffffea000000947 */ /* 0x000fea000383ffff */
[----:B------:R-:W-:Y:S05]  /*4370*/  EXIT ;  /* 0x000000000000794d */ /* 0x000fea0003800000 */
.L_x_42:
        /* <DEDUP_REMOVED lines=16> */
.L_x_5252:


//--------------------- .text._Z35group_norm_nhwc_bwd_one_pass_kernelI11Bf16IOFp32WLi128ELi64ELi512EEv26Group_norm_nhwc_bwd_params --------------------------
	.section	.text._Z35group_norm_nhwc_bwd_one_pass_kernelI11Bf16IOFp32WLi128ELi64ELi512EEv26Group_norm_nhwc_bwd_params,"ax",@progbits
	.sectioninfo	@"SHI_REGISTERS=64"
	.align	128
        .global         _Z35group_norm_nhwc_bwd_one_pass_kernelI11Bf16IOFp32WLi128ELi64ELi512EEv26Group_norm_nhwc_bwd_params
        .type           _Z35group_norm_nhwc_bwd_one_pass_kernelI11Bf16IOFp32WLi128ELi64ELi512EEv26Group_norm_nhwc_bwd_params,@function
        .size           _Z35group_norm_nhwc_bwd_one_pass_kernelI11Bf16IOFp32WLi128ELi64ELi512EEv26Group_norm_nhwc_bwd_params,(.L_x_5253 - _Z35group_norm_nhwc_bwd_one_pass_kernelI11Bf16IOFp32WLi128ELi64ELi512EEv26Group_norm_nhwc_bwd_params)
        .other          _Z35group_norm_nhwc_bwd_one_pass_kernelI11Bf16IOFp32WLi128ELi64ELi512EEv26Group_norm_nhwc_bwd_params,@"STO_CUDA_ENTRY STV_DEFAULT"
_Z35group_norm_nhwc_bwd_one_pass_kernelI11Bf16IOFp32WLi128ELi64ELi512EEv26Group_norm_nhwc_bwd_params:
.text._Z35group_norm_nhwc_bwd_one_pass_kernelI11Bf16IOFp32WLi128ELi64ELi512EEv26Group_norm_nhwc_bwd_params:
[----:B------:R-:W-:Y:S02]  /*0000*/  MOV R1, c[0x0][0x28] ;  /* 0x00000a0000017a02 */ /* 0x000fe40000000f00 */
[----:B------:R-:W0:Y:S01]  /*0010*/  S2UR UR6, SR_CTAID.Y ;  /* 0x00000000000679c3 */ /* 0x000e220000002600 */
[----:B------:R-:W-:Y:S01]  /*0020*/  ULDC UR4, c[0x0][0x1f0] ;  /* 0x00007c0000047ab9 */ /* 0x000fe20000000800 */
[----:B------:R-:W1:Y:S01]  /*0030*/  S2R R35, SR_CTAID.X ;  /* 0x0000000000237919 */ /* 0x000e620000002500 */
[----:B------:R-:W-:Y:S01]  /*0040*/  ULDC UR5, c[0x0][0x1c0] ;  /* 0x0000700000057ab9 */ /* 0x000fe20000000800 */
[----:B------:R-:W-:Y:S01]  /*0050*/  IADD3 R1, R1, -0x8, RZ ;  /* 0xfffffff801017810 */ /* 0x000fe20007ffe0ff */
[----:B------:R-:W-:Y:S01]  /*0060*/  UIMAD UR4, UR4, UR5, URZ ;  /* 0x00000005040472a4 */ /* 0x000fe2000f8e023f */
[----:B------:R-:W2:Y:S01]  /*0070*/  S2R R34, SR_TID.X ;  /* 0x0000000000227919 */ /* 0x000ea20000002100 */
[----:B0-----:R-:W-:Y:S01]  /*0080*/  MOV R0, UR6 ;  /* 0x0000000600007c02 */ /* 0x001fe20008000f00 */
[----:B------:R-:W-:-:S03]  /*0090*/  ULDC.64 UR6, c[0x0][0x118] ;  /* 0x0000460000067ab9 */ /* 0x000fc60000000a00 */
[----:B------:R-:W-:-:S13]  /*00a0*/  ISETP.GE.AND P0, PT, R0, UR4, PT ;  /* 0x0000000400007c0c */ /* 0x000fda000bf06270 */
[----:B------:R-:W-:Y:S05]  /*00b0*/  @P0 BRA `(.L_x_43) ;  /* 0x000058e000000947 */ /* 0x000fea0003800000 */
[----:B-12---:R-:W-:Y:S01]  /*00c0*/  HFMA2.MMA R4, -RZ, RZ, 0, 1.78813934326171875e-07 ;  /* 0x00000003ff047435 */ /* 0x006fe200000001ff */
[----:B------:R-:W-:Y:S01]  /*00d0*/  SHF.R.U32.HI R2, RZ, 0x5, R34 ;  /* 0x00000005ff027819 */ /* 0x000fe20000011622 */
[----:B------:R-:W-:Y:S01]  /*00e0*/  HFMA2.MMA R55, -RZ, RZ, 0, 0 ;  /* 0x00000000ff377435 */ /* 0x000fe200000001ff */
[----:B------:R-:W-:Y:S01]  /*00f0*/  MOV R58, c[0x0][0x1dc] ;  /* 0x00007700003a7a02 */ /* 0x000fe20000000f00 */
[----:B------:R-:W-:Y:S01]  /*0100*/  ULDC.U8 UR9, c[0x0][0x1f4] ;  /* 0x00007d0000097ab9 */ /* 0x000fe20000000000 */
[----:B------:R-:W-:Y:S01]  /*0110*/  LOP3.LUT R3, R3, 0xfffffffb, RZ, 0xc0, !PT ;  /* 0xfffffffb03037812 */ /* 0x000fe200078ec0ff */
[----:B------:R-:W-:Y:S01]  /*0120*/  IMAD R2, R35, c[0x0][0x1fc], R2 ;  /* 0x00007f0023027a24 */ /* 0x000fe200078e0202 */
[----:B------:R-:W-:Y:S02]  /*0130*/  LEA.HI R58, P1, R58, c[0x0][0x1d8], RZ, 0x1 ;  /* 0x000076003a3a7a11 */ /* 0x000fe400078308ff */
[----:B------:R-:W-:Y:S01]  /*0140*/  MOV R36, R0 ;  /* 0x0000000000247202 */ /* 0x000fe20000000f00 */
[----:B------:R-:W-:Y:S01]  /*0150*/  IMAD R7, R4, c[0x0][0x1dc], RZ ;  /* 0x0000770004077a24 */ /* 0x000fe200078e02ff */
[----:B------:R-:W-:Y:S01]  /*0160*/  IADD3 R54, R2, 0x60, RZ ;  /* 0x0000006002367810 */ /* 0x000fe20007ffe0ff */
[----:B------:R-:W-:Y:S01]  /*0170*/  IMAD.WIDE.U32 R4, R4, c[0x0][0x1d8], RZ ;  /* 0x0000760004047a25 */ /* 0x000fe200078e00ff */
[----:B------:R-:W-:-:S02]  /*0180*/  IADD3.X R61, RZ, c[0x0][0x1dc], RZ, P1, !PT ;  /* 0x00007700ff3d7a10 */ /* 0x000fc40000ffe4ff */
[----:B------:R-:W-:Y:S02]  /*0190*/  ISETP.GE.U32.AND P0, PT, R54, c[0x0][0x1e0], PT ;  /* 0x0000780036007a0c */ /* 0x000fe40003f06070 */
[----:B------:R-:W-:Y:S02]  /*01a0*/  IADD3 R7, R5, R7, RZ ;  /* 0x0000000705077210 */ /* 0x000fe40007ffe0ff */
[----:B------:R-:W-:Y:S02]  /*01b0*/  SHF.R.S32.HI R57, RZ, 0x1f, R54 ;  /* 0x0000001fff397819 */ /* 0x000fe40000011436 */
[----:B------:R-:W-:Y:S02]  /*01c0*/  LEA.HI R59, P2, R7, R4, RZ, 0x1 ;  /* 0x00000004073b7211 */ /* 0x000fe400078508ff */
[----:B------:R-:W-:Y:S02]  /*01d0*/  ISETP.GE.AND.EX P0, PT, R57, c[0x0][0x1e4], PT, P0 ;  /* 0x0000790039007a0c */ /* 0x000fe40003f06300 */
[----:B------:R-:W-:-:S02]  /*01e0*/  IADD3.X R4, RZ, R7, RZ, P2, !PT ;  /* 0x00000007ff047210 */ /* 0x000fc400017fe4ff */
[----:B------:R-:W-:Y:S02]  /*01f0*/  ISETP.LT.U32.AND P0, PT, R34, 0x200, !P0 ;  /* 0x000002002200780c */ /* 0x000fe40004701070 */
[--C-:B------:R-:W-:Y:S02]  /*0200*/  SHF.R.S64 R59, R59, 0x1, R4.reuse ;  /* 0x000000013b3b7819 */ /* 0x100fe40000001004 */
[----:B------:R-:W-:Y:S02]  /*0210*/  SHF.R.S32.HI R4, RZ, 0x1, R4 ;  /* 0x00000001ff047819 */ /* 0x000fe40000011404 */
[----:B------:R-:W-:Y:S02]  /*0220*/  SHF.R.S32.HI R5, RZ, 0x1f, R34 ;  /* 0x0000001fff057819 */ /* 0x000fe40000011422 */
[----:B------:R-:W-:Y:S02]  /*0230*/  SHF.L.U64.HI R4, R59, 0x2, R4 ;  /* 0x000000023b047819 */ /* 0x000fe40000010204 */
[----:B------:R-:W-:-:S02]  /*0240*/  SHF.R.S64 R58, R58, 0x1, R61 ;  /* 0x000000013a3a7819 */ /* 0x000fc4000000103d */
[----:B------:R-:W-:Y:S01]  /*0250*/  LEA.HI R5, R5, R34, RZ, 0x5 ;  /* 0x0000002205057211 */ /* 0x000fe200078f28ff */
[----:B------:R0:W-:Y:S01]  /*0260*/  STL [R1], R4 ;  /* 0x0000000401007387 */ /* 0x0001e20000100800 */
[----:B------:R-:W-:Y:S02]  /*0270*/  IADD3 R37, R2, 0x70, RZ ;  /* 0x0000007002257810 */ /* 0x000fe40007ffe0ff */
[----:B------:R-:W-:Y:S02]  /*0280*/  SHF.R.S32.HI R61, RZ, 0x1, R61 ;  /* 0x00000001ff3d7819 */ /* 0x000fe4000001143d */
[----:B------:R-:W-:Y:S02]  /*0290*/  @P0 LOP3.LUT R3, R3, 0x4, RZ, 0xfc, !PT ;  /* 0x0000000403030812 */ /* 0x000fe400078efcff */
[----:B------:R-:W-:Y:S02]  /*02a0*/  SHF.R.S32.HI R60, RZ, 0x5, R5 ;  /* 0x00000005ff3c7819 */ /* 0x000fe40000011405 */
[----:B------:R-:W-:-:S02]  /*02b0*/  SHF.R.S32.HI R56, RZ, 0x1f, R37 ;  /* 0x0000001fff387819 */ /* 0x000fc40000011425 */
[----:B0-----:R-:W-:Y:S02]  /*02c0*/  SHF.L.U64.HI R61, R58, 0x2, R61 ;  /* 0x000000023a3d7819 */ /* 0x001fe4000001023d */
.L_x_94:
[----:B0-----:R-:W-:Y:S02]  /*02d0*/  IABS R7, c[0x0][0x1f0] ;  /* 0x00007c0000077a13 */ /* 0x001fe40000000000 */
[----:B------:R-:W-:Y:S02]  /*02e0*/  ISETP.GE.AND P2, PT, R36, RZ, PT ;  /* 0x000000ff2400720c */ /* 0x000fe40003f46270 */
[----:B------:R-:W0:Y:S01]  /*02f0*/  I2F.RP R6, R7 ;  /* 0x0000000700067306 */ /* 0x000e220000209400 */
[C---:B------:R-:W-:Y:S02]  /*0300*/  IADD3 R21, R2.reuse, 0x10, RZ ;  /* 0x0000001002157810 */ /* 0x040fe40007ffe0ff */
[----:B------:R-:W-:Y:S02]  /*0310*/  IADD3 R23, R2, 0x20, RZ ;  /* 0x0000002002177810 */ /* 0x000fe40007ffe0ff */
[----:B------:R-:W-:Y:S02]  /*0320*/  ISETP.GE.U32.AND P5, PT, R21, c[0x0][0x1e0], PT ;  /* 0x0000780015007a0c */ /* 0x000fe40003fa6070 */
[----:B------:R-:W-:-:S02]  /*0330*/  LOP3.LUT P6, RZ, R3, 0x4, RZ, 0xc0, !PT ;  /* 0x0000000403ff7812 */ /* 0x000fc400078cc0ff */
[----:B------:R-:W-:Y:S02]  /*0340*/  ISETP.GE.U32.AND P4, PT, R23, c[0x0][0x1e0], PT ;  /* 0x0000780017007a0c */ /* 0x000fe40003f86070 */
[----:B------:R-:W-:Y:S02]  /*0350*/  SHF.R.S32.HI R10, RZ, 0x1f, R23 ;  /* 0x0000001fff0a7819 */ /* 0x000fe40000011417 */
[C---:B------:R-:W-:Y:S02]  /*0360*/  IADD3 R19, R2.reuse, 0x30, RZ ;  /* 0x0000003002137810 */ /* 0x040fe40007ffe0ff */
[----:B------:R-:W-:Y:S01]  /*0370*/  IADD3 R15, R2, 0x40, RZ ;  /* 0x00000040020f7810 */ /* 0x000fe20007ffe0ff */
[----:B0-----:R-:W0:Y:S01]  /*0380*/  MUFU.RCP R6, R6 ;  /* 0x0000000600067308 */ /* 0x001e220000001000 */
[----:B------:R-:W-:Y:S02]  /*0390*/  SHF.R.S32.HI R18, RZ, 0x1f, R19 ;  /* 0x0000001fff127819 */ /* 0x000fe40000011413 */
[----:B------:R-:W-:-:S02]  /*03a0*/  SHF.R.S32.HI R14, RZ, 0x1f, R15 ;  /* 0x0000001fff0e7819 */ /* 0x000fc4000001140f */
[----:B0-----:R-:W-:-:S04]  /*03b0*/  IADD3 R4, R6, 0xffffffe, RZ ;  /* 0x0ffffffe06047810 */ /* 0x001fc80007ffe0ff */
[----:B------:R0:W1:Y:S02]  /*03c0*/  F2I.FTZ.U32.TRUNC.NTZ R5, R4 ;  /* 0x0000000400057305 */ /* 0x000064000021f000 */
[----:B0-----:R-:W-:Y:S02]  /*03d0*/  MOV R4, RZ ;  /* 0x000000ff00047202 */ /* 0x001fe40000000f00 */
[----:B-1----:R-:W-:-:S05]  /*03e0*/  IADD3 R8, RZ, -R5, RZ ;  /* 0x80000005ff087210 */ /* 0x002fca0007ffe0ff */
[----:B------:R-:W-:Y:S01]  /*03f0*/  IMAD R9, R8, R7, RZ ;  /* 0x0000000708097224 */ /* 0x000fe200078e02ff */
[----:B------:R-:W-:-:S03]  /*0400*/  IABS R8, R36 ;  /* 0x0000002400087213 */ /* 0x000fc60000000000 */
[----:B------:R-:W-:Y:S01]  /*0410*/  IMAD.HI.U32 R5, R5, R9, R4 ;  /* 0x0000000905057227 */ /* 0x000fe200078e0004 */
[----:B------:R-:W-:-:S04]  /*0420*/  LOP3.LUT R4, R36, c[0x0][0x1f0], RZ, 0x3c, !PT ;  /* 0x00007c0024047a12 */ /* 0x000fc800078e3cff */
[----:B------:R-:W-:Y:S01]  /*0430*/  ISETP.GE.AND P3, PT, R4, RZ, PT ;  /* 0x000000ff0400720c */ /* 0x000fe20003f66270 */
[----:B------:R-:W-:-:S05]  /*0440*/  IMAD.HI.U32 R5, R5, R8, RZ ;  /* 0x0000000805057227 */ /* 0x000fca00078e00ff */
[----:B------:R-:W-:-:S05]  /*0450*/  IADD3 R6, -R5, RZ, RZ ;  /* 0x000000ff05067210 */ /* 0x000fca0007ffe1ff */
[----:B------:R-:W-:Y:S01]  /*0460*/  IMAD R6, R7, R6, R8 ;  /* 0x0000000607067224 */ /* 0x000fe200078e0208 */
[----:B------:R-:W-:-:S04]  /*0470*/  SHF.R.S32.HI R8, RZ, 0x1f, R21 ;  /* 0x0000001fff087819 */ /* 0x000fc80000011415 */
        /* <DEDUP_REMOVED lines=13> */
[----:B------:R-:W-:Y:S02]  /*0550*/  @!P3 IADD3 R4, -R4, RZ, RZ ;  /* 0x000000ff0404b210 */ /* 0x000fe40007ffe1ff */
[C---:B------:R-:W-:Y:S02]  /*0560*/  SEL R53, R5.reuse, R6, !P0 ;  /* 0x0000000605357207 */ /* 0x040fe40004000000 */
[----:B------:R-:W-:Y:S02]  /*0570*/  SEL R5, R5, R4, !P0 ;  /* 0x0000000405057207 */ /* 0x000fe40004000000 */
[----:B------:R-:W-:Y:S02]  /*0580*/  ISETP.GT.U32.AND P0, PT, R34, 0x1ff, PT ;  /* 0x000001ff2200780c */ /* 0x000fe40003f04070 */
[----:B------:R-:W-:-:S02]  /*0590*/  LOP3.LUT R16, R7, 0x3e, RZ, 0xc0, !PT ;  /* 0x0000003e07107812 */ /* 0x000fc400078ec0ff */
[----:B------:R-:W-:Y:S02]  /*05a0*/  ISETP.GE.OR.EX P5, PT, R8, c[0x0][0x1e4], P0, P5 ;  /* 0x0000790008007a0c */ /* 0x000fe400007a6750 */
[----:B------:R-:W-:Y:S02]  /*05b0*/  LEA R16, R53, R16, 0x6 ;  /* 0x0000001035107211 */ /* 0x000fe400078e30ff */
[----:B------:R-:W-:Y:S02]  /*05c0*/  SHF.R.S32.HI R4, RZ, 0x1f, R5 ;  /* 0x0000001fff047819 */ /* 0x000fe40000011405 */
[--C-:B------:R-:W-:Y:S02]  /*05d0*/  SHF.R.S32.HI R17, RZ, 0x1f, R16.reuse ;  /* 0x0000001fff117819 */ /* 0x100fe40000011410 */
[----:B------:R-:W-:Y:S01]  /*05e0*/  ISETP.GE.OR.EX P4, PT, R10, c[0x0][0x1e4], P0, P4 ;  /* 0x000079000a007a0c */ /* 0x000fe20000786740 */
[----:B------:R-:W-:Y:S01]  /*05f0*/  IMAD R4, R4, c[0x0][0x1e8], RZ ;  /* 0x00007a0004047a24 */ /* 0x000fe200078e02ff */
[----:B------:R-:W-:Y:S01]  /*0600*/  ISETP.GE.U32.AND P3, PT, R19, c[0x0][0x1e0], PT ;  /* 0x0000780013007a0c */ /* 0x000fe20003f66070 */
[----:B------:R-:W-:Y:S01]  /*0610*/  IMAD.WIDE.U32 R6, R5, c[0x0][0x1e8], R16 ;  /* 0x00007a0005067a25 */ /* 0x000fe200078e0010 */
[----:B------:R-:W-:-:S02]  /*0620*/  ISETP.GE.U32.AND P2, PT, R15, c[0x0][0x1e0], PT ;  /* 0x000078000f007a0c */ /* 0x000fc40003f46070 */
[----:B------:R-:W-:Y:S01]  /*0630*/  ISETP.GE.OR.EX P3, PT, R18, c[0x0][0x1e4], P0, P3 ;  /* 0x0000790012007a0c */ /* 0x000fe20000766730 */
[----:B------:R-:W-:Y:S01]  /*0640*/  IMAD R9, R5, c[0x0][0x1ec], R4 ;  /* 0x00007b0005097a24 */ /* 0x000fe200078e0204 */
[-C--:B------:R-:W-:Y:S01]  /*0650*/  @!P5 MOV R12, R6.reuse ;  /* 0x00000006000cd202 */ /* 0x080fe20000000f00 */
[----:B------:R-:W-:Y:S01]  /*0660*/  @!P5 IMAD R8, R8, c[0x0][0x1d8], RZ ;  /* 0x000076000808da24 */ /* 0x000fe200078e02ff */
[----:B------:R-:W-:Y:S01]  /*0670*/  ISETP.GE.OR.EX P2, PT, R14, c[0x0][0x1e4], P0, P2 ;  /* 0x000079000e007a0c */ /* 0x000fe20000746720 */
[----:B------:R-:W-:Y:S01]  /*0680*/  @P6 IMAD R5, R57, c[0x0][0x1d8], RZ ;  /* 0x0000760039056a24 */ /* 0x000fe200078e02ff */
[----:B------:R-:W-:Y:S01]  /*0690*/  IADD3 R9, R7, R9, RZ ;  /* 0x0000000907097210 */ /* 0x000fe20007ffe0ff */
[----:B------:R-:W-:Y:S01]  /*06a0*/  @!P5 IMAD R25, R21, c[0x0][0x1dc], R8 ;  /* 0x000077001519da24 */ /* 0x000fe200078e0208 */
[----:B------:R-:W-:Y:S01]  /*06b0*/  @P6 MOV R8, R6 ;  /* 0x0000000600086202 */ /* 0x000fe20000000f00 */
[----:B------:R-:W-:Y:S01]  /*06c0*/  @!P4 IMAD R4, R10, c[0x0][0x1d8], RZ ;  /* 0x000076000a04ca24 */ /* 0x000fe200078e02ff */
[----:B------:R-:W-:Y:S01]  /*06d0*/  @!P5 MOV R13, R9 ;  /* 0x00000009000dd202 */ /* 0x000fe20000000f00 */
[----:B------:R-:W-:-:S02]  /*06e0*/  @P6 IMAD R5, R54, c[0x0][0x1dc], R5 ;  /* 0x0000770036056a24 */ /* 0x000fc400078e0205 */
[----:B------:R-:W-:-:S04]  /*06f0*/  @P6 IMAD.WIDE.U32 R10, R54, c[0x0][0x1d8], R8 ;  /* 0x00007600360a6a25 */ /* 0x000fc800078e0008 */
[----:B------:R-:W-:Y:S01]  /*0700*/  @!P5 IMAD.WIDE.U32 R12, R21, c[0x0][0x1d8], R12 ;  /* 0x00007600150cda25 */ /* 0x000fe200078e000c */
[----:B------:R-:W-:Y:S02]  /*0710*/  @P6 IADD3 R11, R11, R5, RZ ;  /* 0x000000050b0b6210 */ /* 0x000fe40007ffe0ff */
[C---:B------:R-:W-:Y:S01]  /*0720*/  @P6 SHF.L.U32 R46, R10.reuse, 0x1, RZ ;  /* 0x000000010a2e6819 */ /* 0x040fe200000006ff */
[----:B------:R-:W-:Y:S01]  /*0730*/  @!P4 IMAD R21, R23, c[0x0][0x1dc], R4 ;  /* 0x000077001715ca24 */ /* 0x000fe200078e0204 */
[----:B------:R-:W-:Y:S01]  /*0740*/  @P6 SHF.L.U64.HI R10, R10, 0x1, R11 ;  /* 0x000000010a0a6819 */ /* 0x000fe2000001020b */
[----:B------:R-:W-:Y:S01]  /*0750*/  @!P3 IMAD R18, R18, c[0x0][0x1d8], RZ ;  /* 0x000076001212ba24 */ /* 0x000fe200078e02ff */
[----:B------:R-:W-:Y:S01]  /*0760*/  @P6 IADD3 R42, P1, R46, c[0x0][0x180], RZ ;  /* 0x000060002e2a6a10 */ /* 0x000fe20007f3e0ff */
[----:B------:R-:W-:Y:S01]  /*0770*/  @!P2 IMAD R14, R14, c[0x0][0x1d8], RZ ;  /* 0x000076000e0eaa24 */ /* 0x000fe200078e02ff */
[----:B------:R-:W-:Y:S02]  /*0780*/  @!P4 MOV R4, R6 ;  /* 0x000000060004c202 */ /* 0x000fe40000000f00 */
[----:B------:R-:W-:-:S02]  /*0790*/  @P6 IADD3.X R43, R10, c[0x0][0x184], RZ, P1, !PT ;  /* 0x000061000a2b6a10 */ /* 0x000fc40000ffe4ff */
[----:B------:R-:W-:Y:S02]  /*07a0*/  @P6 IADD3 R46, P1, R46, c[0x0][0x178], RZ ;  /* 0x00005e002e2e6a10 */ /* 0x000fe40007f3e0ff */
[----:B------:R-:W-:Y:S02]  /*07b0*/  @!P4 MOV R5, R9 ;  /* 0x000000090005c202 */ /* 0x000fe40000000f00 */
[----:B------:R-:W-:Y:S02]  /*07c0*/  @!P5 IADD3 R11, R13, R25, RZ ;  /* 0x000000190d0bd210 */ /* 0x000fe40007ffe0ff */
[----:B------:R-:W-:Y:S01]  /*07d0*/  @!P5 SHF.L.U32 R38, R12, 0x1, RZ ;  /* 0x000000010c26d819 */ /* 0x000fe200000006ff */
[----:B------:R-:W-:Y:S01]  /*07e0*/  @!P4 IMAD.WIDE.U32 R4, R23, c[0x0][0x1d8], R4 ;  /* 0x000076001704ca25 */ /* 0x000fe200078e0004 */
[----:B------:R-:W-:Y:S02]  /*07f0*/  @P6 IADD3.X R47, R10, c[0x0][0x17c], RZ, P1, !PT ;  /* 0x00005f000a2f6a10 */ /* 0x000fe40000ffe4ff */
[----:B------:R-:W-:Y:S01]  /*0800*/  @!P5 SHF.L.U64.HI R11, R12, 0x1, R11 ;  /* 0x000000010c0bd819 */ /* 0x000fe2000001020b */
[----:B------:R-:W-:Y:S01]  /*0810*/  @!P3 IMAD R23, R19, c[0x0][0x1dc], R18 ;  /* 0x000077001317ba24 */ /* 0x000fe200078e0212 */
[----:B------:R-:W-:-:S02]  /*0820*/  @!P5 IADD3 R40, P1, R38, c[0x0][0x180], RZ ;  /* 0x000060002628da10 */ /* 0x000fc40007f3e0ff */
[----:B------:R-:W-:Y:S02]  /*0830*/  @!P3 MOV R12, R6 ;  /* 0x00000006000cb202 */ /* 0x000fe40000000f00 */
[----:B------:R-:W-:Y:S02]  /*0840*/  @!P5 IADD3.X R41, R11, c[0x0][0x184], RZ, P1, !PT ;  /* 0x000061000b29da10 */ /* 0x000fe40000ffe4ff */
[----:B------:R-:W-:Y:S02]  /*0850*/  @!P5 IADD3 R38, P1, R38, c[0x0][0x178], RZ ;  /* 0x00005e002626da10 */ /* 0x000fe40007f3e0ff */
[----:B------:R-:W-:Y:S02]  /*0860*/  @!P3 MOV R13, R9 ;  /* 0x00000009000db202 */ /* 0x000fe40000000f00 */
[----:B------:R-:W-:Y:S02]  /*0870*/  @!P4 IADD3 R5, R5, R21, RZ ;  /* 0x000000150505c210 */ /* 0x000fe40007ffe0ff */
[----:B------:R-:W-:Y:S01]  /*0880*/  @!P4 SHF.L.U32 R30, R4, 0x1, RZ ;  /* 0x00000001041ec819 */ /* 0x000fe200000006ff */
[----:B------:R-:W-:Y:S01]  /*0890*/  @!P3 IMAD.WIDE.U32 R12, R19, c[0x0][0x1d8], R12 ;  /* 0x00007600130cba25 */ /* 0x000fe200078e000c */
[----:B------:R-:W-:-:S02]  /*08a0*/  @!P5 IADD3.X R39, R11, c[0x0][0x17c], RZ, P1, !PT ;  /* 0x00005f000b27da10 */ /* 0x000fc40000ffe4ff */
[----:B------:R-:W-:Y:S01]  /*08b0*/  @!P4 SHF.L.U64.HI R4, R4, 0x1, R5 ;  /* 0x000000010404c819 */ /* 0x000fe20000010205 */
[----:B------:R-:W-:Y:S01]  /*08c0*/  @!P2 IMAD R19, R15, c[0x0][0x1dc], R14 ;  /* 0x000077000f13aa24 */ /* 0x000fe200078e020e */
[----:B------:R-:W-:Y:S02]  /*08d0*/  @!P4 IADD3 R32, P1, R30, c[0x0][0x180], RZ ;  /* 0x000060001e20ca10 */ /* 0x000fe40007f3e0ff */
[----:B------:R-:W-:Y:S02]  /*08e0*/  @!P2 MOV R10, R6 ;  /* 0x00000006000aa202 */ /* 0x000fe40000000f00 */
[----:B------:R-:W-:Y:S02]  /*08f0*/  @!P4 IADD3.X R33, R4, c[0x0][0x184], RZ, P1, !PT ;  /* 0x000061000421ca10 */ /* 0x000fe40000ffe4ff */
[----:B------:R-:W-:Y:S02]  /*0900*/  @!P4 IADD3 R30, P1, R30, c[0x0][0x178], RZ ;  /* 0x00005e001e1eca10 */ /* 0x000fe40007f3e0ff */
[----:B------:R-:W-:-:S02]  /*0910*/  @!P2 MOV R11, R9 ;  /* 0x00000009000ba202 */ /* 0x000fc40000000f00 */
[----:B------:R-:W-:Y:S02]  /*0920*/  @!P3 IADD3 R13, R13, R23, RZ ;  /* 0x000000170d0db210 */ /* 0x000fe40007ffe0ff */
[----:B------:R-:W-:Y:S01]  /*0930*/  @!P3 SHF.L.U32 R26, R12, 0x1, RZ ;  /* 0x000000010c1ab819 */ /* 0x000fe200000006ff */
[----:B------:R-:W-:Y:S01]  /*0940*/  @!P2 IMAD.WIDE.U32 R10, R15, c[0x0][0x1d8], R10 ;  /* 0x000076000f0aaa25 */ /* 0x000fe200078e000a */
[----:B------:R-:W-:Y:S02]  /*0950*/  @!P4 IADD3.X R31, R4, c[0x0][0x17c], RZ, P1, !PT ;  /* 0x00005f00041fca10 */ /* 0x000fe40000ffe4ff */
[----:B------:R-:W-:Y:S02]  /*0960*/  @!P3 SHF.L.U64.HI R12, R12, 0x1, R13 ;  /* 0x000000010c0cb819 */ /* 0x000fe4000001020d */
[----:B------:R-:W-:Y:S02]  /*0970*/  @!P3 IADD3 R28, P1, R26, c[0x0][0x180], RZ ;  /* 0x000060001a1cba10 */ /* 0x000fe40007f3e0ff */
[----:B------:R-:W-:-:S02]  /*0980*/  @!P2 IADD3 R11, R11, R19, RZ ;  /* 0x000000130b0ba210 */ /* 0x000fc40007ffe0ff */
[----:B------:R-:W-:Y:S02]  /*0990*/  @!P3 IADD3.X R29, R12, c[0x0][0x184], RZ, P1, !PT ;  /* 0x000061000c1dba10 */ /* 0x000fe40000ffe4ff */
[----:B------:R-:W-:Y:S02]  /*09a0*/  @!P3 IADD3 R26, P1, R26, c[0x0][0x178], RZ ;  /* 0x00005e001a1aba10 */ /* 0x000fe40007f3e0ff */
[----:B------:R-:W-:Y:S02]  /*09b0*/  @!P2 SHF.L.U32 R22, R10, 0x1, RZ ;  /* 0x000000010a16a819 */ /* 0x000fe400000006ff */
[----:B------:R-:W-:Y:S02]  /*09c0*/  @!P3 IADD3.X R27, R12, c[0x0][0x17c], RZ, P1, !PT ;  /* 0x00005f000c1bba10 */ /* 0x000fe40000ffe4ff */
[----:B------:R-:W-:Y:S02]  /*09d0*/  @!P2 SHF.L.U64.HI R10, R10, 0x1, R11 ;  /* 0x000000010a0aa819 */ /* 0x000fe4000001020b */
[----:B------:R-:W-:-:S02]  /*09e0*/  @!P2 IADD3 R24, P1, R22, c[0x0][0x180], RZ ;  /* 0x000060001618aa10 */ /* 0x000fc40007f3e0ff */
[----:B------:R-:W-:Y:S02]  /*09f0*/  MOV R44, RZ ;  /* 0x000000ff002c7202 */ /* 0x000fe40000000f00 */
[----:B------:R-:W-:Y:S02]  /*0a00*/  @!P2 IADD3.X R25, R10, c[0x0][0x184], RZ, P1, !PT ;  /* 0x000061000a19aa10 */ /* 0x000fe40000ffe4ff */
[----:B------:R-:W-:Y:S02]  /*0a10*/  @!P2 IADD3 R22, P1, R22, c[0x0][0x178], RZ ;  /* 0x00005e001616aa10 */ /* 0x000fe40007f3e0ff */
[----:B------:R-:W-:Y:S02]  /*0a20*/  MOV R52, RZ ;  /* 0x000000ff00347202 */ /* 0x000fe40000000f00 */
[----:B------:R-:W-:Y:S02]  /*0a30*/  @!P2 IADD3.X R23, R10, c[0x0][0x17c], RZ, P1, !PT ;  /* 0x00005f000a17aa10 */ /* 0x000fe40000ffe4ff */
[----:B------:R-:W-:-:S02]  /*0a40*/  ISETP.GE.U32.AND P1, PT, R37, c[0x0][0x1e0], PT ;  /* 0x0000780025007a0c */ /* 0x000fc40003f26070 */
[----:B------:R-:W-:Y:S02]  /*0a50*/  P2R R5, PR, RZ, 0x20 ;  /* 0x00000020ff057803 */ /* 0x000fe40000000000 */
[----:B------:R-:W-:Y:S02]  /*0a60*/  ISETP.GE.AND.EX P1, PT, R56, c[0x0][0x1e4], PT, P1 ;  /* 0x0000790038007a0c */ /* 0x000fe40003f26310 */
[----:B------:R-:W-:Y:S02]  /*0a70*/  IADD3 R19, R2, 0x50, RZ ;  /* 0x0000005002137810 */ /* 0x000fe40007ffe0ff */
[----:B------:R-:W-:Y:S02]  /*0a80*/  ISETP.LT.U32.AND P1, PT, R34, 0x200, !P1 ;  /* 0x000002002200780c */ /* 0x000fe40004f21070 */
[----:B------:R-:W-:-:S04]  /*0a90*/  LOP3.LUT P5, RZ, R3, 0x4, RZ, 0xc0, !PT ;  /* 0x0000000403ff7812 */ /* 0x000fc800078ac0ff */
[----:B------:R-:W-:-:S07]  /*0aa0*/  P2R R45, PR, RZ, 0x20 ;  /* 0x00000020ff2d7803 */ /* 0x000fce0000000000 */
[----:B------:R-:W-:Y:S01]  /*0ab0*/  @P1 MOV R10, R6 ;  /* 0x00000006000a1202 */ /* 0x000fe20000000f00 */
[----:B------:R-:W-:Y:S01]  /*0ac0*/  @P1 IMAD R4, R56, c[0x0][0x1d8], RZ ;  /* 0x0000760038041a24 */ /* 0x000fe200078e02ff */
[----:B------:R-:W-:-:S03]  /*0ad0*/  @P1 MOV R11, R9 ;  /* 0x00000009000b1202 */ /* 0x000fc60000000f00 */
[C---:B------:R-:W-:Y:S02]  /*0ae0*/  @P1 IMAD R13, R37.reuse, c[0x0][0x1dc], R4 ;  /* 0x00007700250d1a24 */ /* 0x040fe400078e0204 */
[----:B------:R-:W-:-:S05]  /*0af0*/  @P1 IMAD.WIDE.U32 R10, R37, c[0x0][0x1d8], R10 ;  /* 0x00007600250a1a25 */ /* 0x000fca00078e000a */
[----:B------:R-:W-:Y:S02]  /*0b00*/  @P1 IADD3 R11, R11, R13, RZ ;  /* 0x0000000d0b0b1210 */ /* 0x000fe40007ffe0ff */
[C---:B------:R-:W-:Y:S02]  /*0b10*/  @P1 SHF.L.U32 R14, R10.reuse, 0x1, RZ ;  /* 0x000000010a0e1819 */ /* 0x040fe400000006ff */
[----:B------:R-:W-:Y:S02]  /*0b20*/  @P1 SHF.L.U64.HI R10, R10, 0x1, R11 ;  /* 0x000000010a0a1819 */ /* 0x000fe4000001020b */
[----:B------:R-:W-:Y:S02]  /*0b30*/  @P1 IADD3 R12, P6, R14, c[0x0][0x180], RZ ;  /* 0x000060000e0c1a10 */ /* 0x000fe40007fde0ff */
[----:B------:R-:W-:Y:S02]  /*0b40*/  MOV R11, 0x8 ;  /* 0x00000008000b7802 */ /* 0x000fe40000000f00 */
[----:B------:R-:W-:-:S02]  /*0b50*/  @P1 IADD3.X R13, R10, c[0x0][0x184], RZ, P6, !PT ;  /* 0x000061000a0d1a10 */ /* 0x000fc400037fe4ff */
[----:B------:R-:W-:-:S03]  /*0b60*/  @P1 IADD3 R14, P6, R14, c[0x0][0x178], RZ ;  /* 0x00005e000e0e1a10 */ /* 0x000fc60007fde0ff */
[----:B------:R0:W5:Y:S01]  /*0b70*/  @P1 LDG.E R44, [R12.64] ;  /* 0x000000060c2c1981 */ /* 0x000162000c1e1900 */
[----:B------:R-:W-:Y:S01]  /*0b80*/  @P1 IADD3.X R15, R10, c[0x0][0x17c], RZ, P6, !PT ;  /* 0x00005f000a0f1a10 */ /* 0x000fe200037fe4ff */
[----:B------:R-:W-:-:S04]  /*0b90*/  IMAD.WIDE R10, R36, R11, c[0x0][0x198] ;  /* 0x00006600240a7625 */ /* 0x000fc800078e020b */
[----:B------:R1:W5:Y:S04]  /*0ba0*/  @P1 LDG.E R52, [R14.64] ;  /* 0x000000060e341981 */ /* 0x000368000c1e1900 */
[----:B------:R-:W2:Y:S01]  /*0bb0*/  LDG.E.64 R10, [R10.64] ;  /* 0x000000060a0a7981 */ /* 0x000ea2000c1e1b00 */
[----:B------:R-:W-:Y:S02]  /*0bc0*/  MOV R4, 0x3f800000 ;  /* 0x3f80000000047802 */ /* 0x000fe40000000f00 */
[----:B------:R-:W-:Y:S01]  /*0bd0*/  LOP3.LUT R3, R3, 0xfffffffd, RZ, 0xc0, !PT ;  /* 0xfffffffd03037812 */ /* 0x000fe200078ec0ff */
[----:B------:R-:W-:Y:S01]  /*0be0*/  CS2R R50, SRZ ;  /* 0x0000000000327805 */ /* 0x000fe2000001ff00 */
[----:B------:R-:W-:-:S06]  /*0bf0*/  CS2R R48, SRZ ;  /* 0x0000000000307805 */ /* 0x000fcc000001ff00 */
[----:B------:R3:W5:Y:S04]  /*0c00*/  @!P4 LDG.E R49, [R30.64] ;  /* 0x000000061e31c981 */ /* 0x000768000c1e1900 */
[----:B------:R3:W5:Y:S01]  /*0c10*/  @!P3 LDG.E R48, [R26.64] ;  /* 0x000000061a30b981 */ /* 0x000762000c1e1900 */
[----:B--2---:R-:W-:-:S05]  /*0c20*/  FFMA.FTZ R18, -R10, R10, R11 ;  /* 0x0000000a0a127223 */ /* 0x004fca000001010b */
[----:B------:R-:W-:Y:S02]  /*0c30*/  FSETP.GTU.FTZ.AND P1, PT, R18, RZ, PT ;  /* 0x000000ff1200720b */ /* 0x000fe40003f3c000 */
[----:B------:R-:W-:-:S11]  /*0c40*/  SHF.R.S32.HI R11, RZ, 0x1f, R19 ;  /* 0x0000001fff0b7819 */ /* 0x000fd60000011413 */
[----:B------:R-:W-:-:S04]  /*0c50*/  @P1 FADD.FTZ R18, R18, c[0x0][0x1a0] ;  /* 0x0000680012121621 */ /* 0x000fc80000010000 */
[----:B------:R2:W4:Y:S01]  /*0c60*/  @P1 MUFU.RSQ R4, R18 ;  /* 0x0000001200041308 */ /* 0x0005220000001400 */
[----:B------:R-:W-:-:S04]  /*0c70*/  ISETP.GE.U32.AND P1, PT, R19, c[0x0][0x1e0], PT ;  /* 0x0000780013007a0c */ /* 0x000fc80003f26070 */
[----:B------:R-:W-:-:S13]  /*0c80*/  ISETP.GE.OR.EX P1, PT, R11, c[0x0][0x1e4], P0, P1 ;  /* 0x000079000b007a0c */ /* 0x000fda0000726710 */
[----:B0-----:R-:W-:Y:S01]  /*0c90*/  @!P1 MOV R12, R6 ;  /* 0x00000006000c9202 */ /* 0x001fe20000000f00 */
[----:B------:R-:W-:Y:S01]  /*0ca0*/  @!P1 IMAD R20, R11, c[0x0][0x1d8], RZ ;  /* 0x000076000b149a24 */ /* 0x000fe200078e02ff */
[----:B------:R-:W-:-:S03]  /*0cb0*/  @!P1 MOV R13, R9 ;  /* 0x00000009000d9202 */ /* 0x000fc60000000f00 */
[C---:B------:R-:W-:Y:S02]  /*0cc0*/  @!P1 IMAD R11, R19.reuse, c[0x0][0x1dc], R20 ;  /* 0x00007700130b9a24 */ /* 0x040fe400078e0214 */
[----:B------:R-:W-:-:S05]  /*0cd0*/  @!P1 IMAD.WIDE.U32 R12, R19, c[0x0][0x1d8], R12 ;  /* 0x00007600130c9a25 */ /* 0x000fca00078e000c */
[----:B------:R-:W-:Y:S02]  /*0ce0*/  @!P1 IADD3 R11, R13, R11, RZ ;  /* 0x0000000b0d0b9210 */ /* 0x000fe40007ffe0ff */
[C---:B------:R-:W-:Y:S02]  /*0cf0*/  @!P1 SHF.L.U32 R13, R12.reuse, 0x1, RZ ;  /* 0x000000010c0d9819 */ /* 0x040fe400000006ff */
[----:B------:R-:W-:Y:S02]  /*0d00*/  @!P1 SHF.L.U64.HI R11, R12, 0x1, R11 ;  /* 0x000000010c0b9819 */ /* 0x000fe4000001020b */
[----:B------:R-:W-:-:S04]  /*0d10*/  @!P1 IADD3 R20, P6, R13, c[0x0][0x180], RZ ;  /* 0x000060000d149a10 */ /* 0x000fc80007fde0ff */
[----:B------:R-:W-:Y:S02]  /*0d20*/  @!P1 IADD3.X R21, R11, c[0x0][0x184], RZ, P6, !PT ;  /* 0x000061000b159a10 */ /* 0x000fe400037fe4ff */
[----:B------:R-:W-:-:S04]  /*0d30*/  @!P1 IADD3 R12, P6, R13, c[0x0][0x178], RZ ;  /* 0x00005e000d0c9a10 */ /* 0x000fc80007fde0ff */
[----:B------:R-:W-:Y:S02]  /*0d40*/  @!P1 IADD3.X R13, R11, c[0x0][0x17c], RZ, P6, !PT ;  /* 0x00005f000b0d9a10 */ /* 0x000fe400037fe4ff */
[----:B------:R-:W-:Y:S02]  /*0d50*/  SHF.R.S32.HI R11, RZ, 0x1f, R2 ;  /* 0x0000001fff0b7819 */ /* 0x000fe40000011402 */
[----:B------:R-:W-:-:S04]  /*0d60*/  ISETP.GE.U32.AND P6, PT, R2, c[0x0][0x1e0], PT ;  /* 0x0000780002007a0c */ /* 0x000fc80003fc6070 */
[----:B------:R-:W-:-:S13]  /*0d70*/  ISETP.GE.OR.EX P5, PT, R11, c[0x0][0x1e4], P0, P6 ;  /* 0x000079000b007a0c */ /* 0x000fda00007a6760 */
[----:B-1----:R-:W-:Y:S01]  /*0d80*/  @!P5 MOV R14, R6 ;  /* 0x00000006000ed202 */ /* 0x002fe20000000f00 */
[----:B------:R-:W-:Y:S01]  /*0d90*/  @!P5 IMAD R11, R11, c[0x0][0x1d8], RZ ;  /* 0x000076000b0bda24 */ /* 0x000fe200078e02ff */
[----:B------:R-:W-:-:S03]  /*0da0*/  @!P5 MOV R15, R9 ;  /* 0x00000009000fd202 */ /* 0x000fc60000000f00 */
[C---:B------:R-:W-:Y:S02]  /*0db0*/  @!P5 IMAD R11, R2.reuse, c[0x0][0x1dc], R11 ;  /* 0x00007700020bda24 */ /* 0x040fe400078e020b */
[----:B------:R-:W-:-:S05]  /*0dc0*/  @!P5 IMAD.WIDE.U32 R14, R2, c[0x0][0x1d8], R14 ;  /* 0x00007600020eda25 */ /* 0x000fca00078e000e */
[----:B------:R-:W-:Y:S02]  /*0dd0*/  @!P5 IADD3 R11, R15, R11, RZ ;  /* 0x0000000b0f0bd210 */ /* 0x000fe40007ffe0ff */
[C---:B--2---:R-:W-:Y:S02]  /*0de0*/  @!P5 SHF.L.U32 R18, R14.reuse, 0x1, RZ ;  /* 0x000000010e12d819 */ /* 0x044fe400000006ff */
[----:B------:R-:W-:Y:S02]  /*0df0*/  @!P5 SHF.L.U64.HI R11, R14, 0x1, R11 ;  /* 0x000000010e0bd819 */ /* 0x000fe4000001020b */
[----:B------:R-:W-:-:S04]  /*0e00*/  @!P5 IADD3 R14, P6, R18, c[0x0][0x180], RZ ;  /* 0x00006000120eda10 */ /* 0x000fc80007fde0ff */
[----:B------:R-:W-:Y:S02]  /*0e10*/  @!P5 IADD3.X R15, R11, c[0x0][0x184], RZ, P6, !PT ;  /* 0x000061000b0fda10 */ /* 0x000fe400037fe4ff */
[----:B------:R-:W-:Y:S02]  /*0e20*/  @!P5 IADD3 R18, P6, R18, c[0x0][0x178], RZ ;  /* 0x00005e001212da10 */ /* 0x000fe40007fde0ff */
[----:B------:R-:W-:Y:S02]  /*0e30*/  @P5 LOP3.LUT R3, R3, 0x2, RZ, 0xfc, !PT ;  /* 0x0000000203035812 */ /* 0x000fe400078efcff */
[----:B------:R-:W-:Y:S02]  /*0e40*/  @!P5 IADD3.X R19, R11, c[0x0][0x17c], RZ, P6, !PT ;  /* 0x00005f000b13da10 */ /* 0x000fe400037fe4ff */
[----:B------:R-:W-:Y:S02]  /*0e50*/  ISETP.NE.AND P5, PT, R45, RZ, PT ;  /* 0x000000ff2d00720c */ /* 0x000fe40003fa5270 */
[----:B------:R-:W-:-:S02]  /*0e60*/  MOV R11, RZ ;  /* 0x000000ff000b7202 */ /* 0x000fc40000000f00 */
[----:B------:R-:W-:-:S09]  /*0e70*/  MOV R45, RZ ;  /* 0x000000ff002d7202 */ /* 0x000fd20000000f00 */
[----:B------:R0:W5:Y:S04]  /*0e80*/  @P5 LDG.E R11, [R42.64] ;  /* 0x000000062a0b5981 */ /* 0x000168000c1e1900 */
[----:B------:R1:W5:Y:S01]  /*0e90*/  @P5 LDG.E R45, [R46.64] ;  /* 0x000000062e2d5981 */ /* 0x000362000c1e1900 */
[----:B------:R-:W-:Y:S02]  /*0ea0*/  ISETP.NE.AND P5, PT, R5, RZ, PT ;  /* 0x000000ff0500720c */ /* 0x000fe40003fa5270 */
[----:B------:R-:W-:Y:S01]  /*0eb0*/  LOP3.LUT P6, RZ, R3, 0x2, RZ, 0xc0, !PT ;  /* 0x0000000203ff7812 */ /* 0x000fe200078cc0ff */
[----:B0-----:R-:W-:Y:S01]  /*0ec0*/  CS2R R42, SRZ ;  /* 0x00000000002a7805 */ /* 0x001fe2000001ff00 */
[----:B-1----:R-:W-:-:S09]  /*0ed0*/  CS2R R46, SRZ ;  /* 0x00000000002e7805 */ /* 0x002fd2000001ff00 */
[----:B------:R0:W5:Y:S04]  /*0ee0*/  @!P5 LDG.E R43, [R40.64] ;  /* 0x00000006282bd981 */ /* 0x000168000c1e1900 */
[----:B------:R1:W5:Y:S04]  /*0ef0*/  @!P5 LDG.E R50, [R38.64] ;  /* 0x000000062632d981 */ /* 0x000368000c1e1900 */
[----:B------:R3:W5:Y:S01]  /*0f00*/  @!P2 LDG.E R47, [R22.64] ;  /* 0x00000006162fa981 */ /* 0x000762000c1e1900 */
[----:B0-----:R-:W-:-:S03]  /*0f10*/  CS2R R40, SRZ ;  /* 0x0000000000287805 */ /* 0x001fc6000001ff00 */
[----:B------:R3:W5:Y:S01]  /*0f20*/  @!P6 LDG.E R51, [R18.64] ;  /* 0x000000061233e981 */ /* 0x000762000c1e1900 */
[----:B-1----:R-:W-:-:S03]  /*0f30*/  CS2R R38, SRZ ;  /* 0x0000000000267805 */ /* 0x002fc6000001ff00 */
[----:B------:R3:W5:Y:S04]  /*0f40*/  @!P4 LDG.E R40, [R32.64] ;  /* 0x000000062028c981 */ /* 0x000768000c1e1900 */
[----:B------:R3:W5:Y:S04]  /*0f50*/  @!P3 LDG.E R41, [R28.64] ;  /* 0x000000061c29b981 */ /* 0x000768000c1e1900 */
[----:B------:R3:W5:Y:S04]  /*0f60*/  @!P2 LDG.E R38, [R24.64] ;  /* 0x000000061826a981 */ /* 0x000768000c1e1900 */
[----:B------:R3:W5:Y:S01]  /*0f70*/  @!P1 LDG.E R39, [R20.64] ;  /* 0x0000000614279981 */ /* 0x000762000c1e1900 */
[----:B------:R-:W-:Y:S03]  /*0f80*/  BSSY B0, `(.L_x_44) ;  /* 0x000000f000007945 */ /* 0x000fe60003800000 */
[----:B------:R0:W5:Y:S04]  /*0f90*/  @!P1 LDG.E R46, [R12.64] ;  /* 0x000000060c2e9981 */ /* 0x000168000c1e1900 */
[----:B------:R1:W5:Y:S01]  /*0fa0*/  @!P6 LDG.E R42, [R14.64] ;  /* 0x000000060e2ae981 */ /* 0x000362000c1e1900 */
[----:B0-----:R-:W-:Y:S01]  /*0fb0*/  CS2R R12, SRZ ;  /* 0x00000000000c7805 */ /* 0x001fe2000001ff00 */
[----:B-1----:R-:W-:Y:S01]  /*0fc0*/  CS2R R14, SRZ ;  /* 0x00000000000e7805 */ /* 0x002fe2000001ff00 */
[----:B------:R-:W-:Y:S05]  /*0fd0*/  @P0 BRA `(.L_x_45) ;  /* 0x0000009000000947 */ /* 0x000fea0003800000 */
[----:B---34-:R-:W-:Y:S02]  /*0fe0*/  ISETP.NE.AND P6, PT, RZ, UR9, PT ;  /* 0x00000009ff007c0c */ /* 0x018fe4000bfc5270 */
[----:B------:R-:W-:-:S02]  /*0ff0*/  SHF.L.U64.HI R5, R16, 0x2, R17 ;  /* 0x0000000210057819 */ /* 0x000fc40000010211 */
[----:B------:R-:W-:-:S09]  /*1000*/  SHF.L.U32 R16, R16, 0x2, RZ ;  /* 0x0000000210107819 */ /* 0x000fd200000006ff */
[----:B------:R-:W-:-:S04]  /*1010*/  @P6 IADD3 R12, P0, R16, c[0x0][0x190], RZ ;  /* 0x00006400100c6a10 */ /* 0x000fc80007f1e0ff */
[----:B------:R-:W-:Y:S02]  /*1020*/  @P6 IADD3.X R13, R5, c[0x0][0x194], RZ, P0, !PT ;  /* 0x00006500050d6a10 */ /* 0x000fe400007fe4ff */
[----:B------:R-:W-:-:S03]  /*1030*/  IADD3 R16, P0, R16, c[0x0][0x188], RZ ;  /* 0x0000620010107a10 */ /* 0x000fc60007f1e0ff */
[----:B------:R0:W5:Y:S01]  /*1040*/  @P6 LDG.E.64 R14, [R12.64] ;  /* 0x000000060c0e6981 */ /* 0x000162000c1e1b00 */
[----:B------:R-:W-:-:S05]  /*1050*/  IADD3.X R17, R5, c[0x0][0x18c], RZ, P0, !PT ;  /* 0x0000630005117a10 */ /* 0x000fca00007fe4ff */
[----:B0-----:R0:W5:Y:S04]  /*1060*/  LDG.E.64 R12, [R16.64] ;  /* 0x00000006100c7981 */ /* 0x001168000c1e1b00 */
.L_x_45:
[----:B---34-:R-:W-:Y:S05]  /*1070*/  BSYNC B0 ;  /* 0x0000000000007941 */ /* 0x018fea0003800000 */
.L_x_44:
[----:B------:R-:W-:Y:S02]  /*1080*/  ISETP.NE.AND P0, PT, RZ, UR9, PT ;  /* 0x00000009ff007c0c */ /* 0x000fe4000bf05270 */
[--C-:B-----5:R-:W-:Y:S02]  /*1090*/  PRMT R21, RZ, 0x5410, R42.reuse ;  /* 0x00005410ff157816 */ /* 0x120fe4000000002a */
[----:B------:R-:W-:Y:S02]  /*10a0*/  PRMT R23, RZ, 0x7610, R42 ;  /* 0x00007610ff177816 */ /* 0x000fe4000000002a */
[----:B------:R-:W-:Y:S01]  /*10b0*/  PRMT R25, RZ, 0x5410, R43 ;  /* 0x00005410ff197816 */ /* 0x000fe2000000002b */
[C---:B------:R-:W-:Y:S01]  /*10c0*/  FADD.FTZ R27, -R10.reuse, R21 ;  /* 0x000000150a1b7221 */ /* 0x040fe20000010100 */
[----:B------:R-:W-:Y:S01]  /*10d0*/  PRMT R29, RZ, 0x7610, R43 ;  /* 0x00007610ff1d7816 */ /* 0x000fe2000000002b */
[C---:B------:R-:W-:Y:S01]  /*10e0*/  FADD.FTZ R23, -R10.reuse, R23 ;  /* 0x000000170a177221 */ /* 0x040fe20000010100 */
[----:B------:R-:W-:Y:S01]  /*10f0*/  LOP3.LUT R3, R3, 0xfffffff7, RZ, 0xc0, !PT ;  /* 0xfffffff703037812 */ /* 0x000fe200078ec0ff */
[C---:B------:R-:W-:Y:S01]  /*1100*/  FADD.FTZ R21, -R10.reuse, R25 ;  /* 0x000000190a157221 */ /* 0x040fe20000010100 */
[--C-:B------:R-:W-:Y:S01]  /*1110*/  PRMT R19, RZ, 0x5410, R50.reuse ;  /* 0x00005410ff137816 */ /* 0x100fe20000000032 */
[----:B------:R-:W-:Y:S01]  /*1120*/  FADD.FTZ R25, -R10, R29 ;  /* 0x0000001d0a197221 */ /* 0x000fe20000010100 */
[----:B0-----:R-:W-:Y:S01]  /*1130*/  PRMT R16, RZ, 0x7610, R50 ;  /* 0x00007610ff107816 */ /* 0x001fe20000000032 */
[-C--:B------:R-:W-:Y:S01]  /*1140*/  FMUL.FTZ R27, R27, R4.reuse ;  /* 0x000000041b1b7220 */ /* 0x080fe20000410000 */
[--C-:B------:R-:W-:Y:S01]  /*1150*/  PRMT R5, RZ, 0x5410, R51.reuse ;  /* 0x00005410ff057816 */ /* 0x100fe20000000033 */
[----:B------:R-:W-:Y:S01]  /*1160*/  FMUL.FTZ R18, R23, R4 ;  /* 0x0000000417127220 */ /* 0x000fe20000410000 */
[----:B------:R-:W-:-:S02]  /*1170*/  PRMT R17, RZ, 0x7610, R51 ;  /* 0x00007610ff117816 */ /* 0x000fc40000000033 */
[----:B------:R-:W-:Y:S01]  /*1180*/  @P0 LOP3.LUT R3, R3, 0x8, RZ, 0xfc, !PT ;  /* 0x0000000803030812 */ /* 0x000fe200078efcff */
        /* <DEDUP_REMOVED lines=19> */
.L_x_46:
[----:B------:R-:W-:Y:S02]  /*12c0*/  FMUL.FTZ R26, R5, R12 ;  /* 0x0000000c051a7220 */ /* 0x000fe40000410000 */
[----:B------:R-:W-:Y:S02]  /*12d0*/  FMUL.FTZ R21, R21, R4 ;  /* 0x0000000415157220 */ /* 0x000fe40000410000 */
[C---:B------:R-:W-:Y:S02]  /*12e0*/  FFMA.FTZ R24, R27.reuse, R26, RZ ;  /* 0x0000001a1b187223 */ /* 0x040fe400000100ff */
        /* <DEDUP_REMOVED lines=23> */
.L_x_47:
[----:B------:R-:W-:Y:S02]  /*1460*/  FADD.FTZ R28, RZ, R5 ;  /* 0x00000005ff1c7221 */ /* 0x000fe40000010000 */
[----:B------:R-:W-:Y:S02]  /*1470*/  FFMA.FTZ R5, R21, R19, R22 ;  /* 0x0000001315057223 */ /* 0x000fe40000010016 */
[C---:B------:R-:W-:Y:S02]  /*1480*/  FFMA.FTZ R24, R18.reuse, R23, R24 ;  /* 0x0000001712187223 */ /* 0x040fe40000010018 */
[----:B------:R-:W-:Y:S02]  /*1490*/  FMUL.FTZ R22, R19, R12 ;  /* 0x0000000c13167220 */ /* 0x000fe40000410000 */
[----:B------:R-:W-:-:S02]  /*14a0*/  FFMA.FTZ R27, R18, R17, RZ ;  /* 0x00000011121b7223 */ /* 0x000fc400000100ff */
[----:B------:R-:W-:Y:S02]  /*14b0*/  FADD.FTZ R25, RZ, R17 ;  /* 0x00000011ff197221 */ /* 0x000fe40000010000 */
[----:B------:R-:W-:Y:S02]  /*14c0*/  FFMA.FTZ R24, R21, R22, R24 ;  /* 0x0000001615187223 */ /* 0x000fe40000010018 */
[----:B------:R-:W-:Y:S01]  /*14d0*/  FFMA.FTZ R17, R20, R16, R27 ;  /* 0x0000001014117223 */ /* 0x000fe2000001001b */
[----:B------:R-:W-:Y:S01]  /*14e0*/  PRMT R27, RZ, 0x7610, R40 ;  /* 0x00007610ff1b7816 */ /* 0x000fe20000000028 */
[----:B------:R-:W-:Y:S01]  /*14f0*/  FADD.FTZ R21, R25, R16 ;  /* 0x0000001019157221 */ /* 0x000fe20000010000 */
[----:B------:R-:W-:Y:S01]  /*1500*/  PRMT R25, RZ, 0x5410, R40 ;  /* 0x00005410ff197816 */ /* 0x000fe20000000028 */
[----:B------:R-:W-:Y:S02]  /*1510*/  FADD.FTZ R26, R23, R26 ;  /* 0x0000001a171a7221 */ /* 0x000fe40000010000 */
[----:B------:R-:W-:-:S02]  /*1520*/  FMUL.FTZ R23, R16, R13 ;  /* 0x0000000d10177220 */ /* 0x000fc40000410000 */
[C---:B------:R-:W-:Y:S02]  /*1530*/  FADD.FTZ R25, -R10.reuse, R25 ;  /* 0x000000190a197221 */ /* 0x040fe40000010100 */
[----:B------:R-:W-:Y:S02]  /*1540*/  FADD.FTZ R27, -R10, R27 ;  /* 0x0000001b0a1b7221 */ /* 0x000fe40000010100 */
[----:B------:R-:W-:Y:S02]  /*1550*/  FADD.FTZ R16, R26, R22 ;  /* 0x000000161a107221 */ /* 0x000fe40000010000 */
[----:B------:R-:W-:Y:S01]  /*1560*/  FFMA.FTZ R22, R20, R23, R24 ;  /* 0x0000001714167223 */ /* 0x000fe20000010018 */
[----:B------:R-:W-:Y:S01]  /*1570*/  PRMT R24, RZ, 0x5410, R49 ;  /* 0x00005410ff187816 */ /* 0x000fe20000000031 */
[----:B------:R-:W-:Y:S01]  /*1580*/  FADD.FTZ R19, R28, R19 ;  /* 0x000000131c137221 */ /* 0x000fe20000010000 */
[----:B------:R-:W-:Y:S01]  /*1590*/  PRMT R20, RZ, 0x7610, R49 ;  /* 0x00007610ff147816 */ /* 0x000fe20000000031 */
[----:B------:R-:W-:-:S02]  /*15a0*/  FMUL.FTZ R25, R25, R4 ;  /* 0x0000000419197220 */ /* 0x000fc40000410000 */
        /* <DEDUP_REMOVED lines=20> */
.L_x_48:
[----:B------:R-:W-:Y:S02]  /*16f0*/  FMUL.FTZ R26, R24, R12 ;  /* 0x0000000c181a7220 */ /* 0x000fe40000410000 */
[----:B------:R-:W-:Y:S02]  /*1700*/  FADD.FTZ R23, R23, R16 ;  /* 0x0000001017177221 */ /* 0x000fe40000010000 */
[----:B------:R-:W-:Y:S02]  /*1710*/  FADD.FTZ R16, R19, R24 ;  /* 0x0000001813107221 */ /* 0x000fe40000010000 */
[C---:B------:R-:W-:Y:S02]  /*1720*/  FFMA.FTZ R5, R25.reuse, R24, R5 ;  /* 0x0000001819057223 */ /* 0x040fe40000010005 */
[----:B------:R-:W-:Y:S01]  /*1730*/  FFMA.FTZ R22, R25, R26, R22 ;  /* 0x0000001a19167223 */ /* 0x000fe20000010016 */
[--C-:B------:R-:W-:Y:S01]  /*1740*/  PRMT R25, RZ, 0x7610, R41.reuse ;  /* 0x00007610ff197816 */ /* 0x100fe20000000029 */
[----:B------:R-:W-:Y:S01]  /*1750*/  FADD.FTZ R24, R23, R26 ;  /* 0x0000001a17187221 */ /* 0x000fe20000010000 */
[----:B------:R-:W-:Y:S01]  /*1760*/  PRMT R23, RZ, 0x5410, R41 ;  /* 0x00005410ff177816 */ /* 0x000fe20000000029 */
[----:B------:R-:W-:-:S02]  /*1770*/  FMUL.FTZ R19, R20, R13 ;  /* 0x0000000d14137220 */ /* 0x000fc40000410000 */
[C---:B------:R-:W-:Y:S01]  /*1780*/  FADD.FTZ R27, -R10.reuse, R25 ;  /* 0x000000190a1b7221 */ /* 0x040fe20000010100 */
[----:B------:R-:W-:Y:S01]  /*1790*/  PRMT R25, RZ, 0x5410, R48 ;  /* 0x00005410ff197816 */ /* 0x000fe20000000030 */
[----:B------:R-:W-:Y:S02]  /*17a0*/  FADD.FTZ R23, -R10, R23 ;  /* 0x000000170a177221 */ /* 0x000fe40000010100 */
[----:B------:R-:W-:Y:S02]  /*17b0*/  FADD.FTZ R21, R21, R20 ;  /* 0x0000001415157221 */ /* 0x000fe40000010000 */
[C---:B------:R-:W-:Y:S01]  /*17c0*/  FFMA.FTZ R17, R18.reuse, R20, R17 ;  /* 0x0000001412117223 */ /* 0x040fe20000010011 */
[----:B------:R-:W-:Y:S01]  /*17d0*/  PRMT R20, RZ, 0x7610, R48 ;  /* 0x00007610ff147816 */ /* 0x000fe20000000030 */
[----:B------:R-:W-:Y:S02]  /*17e0*/  FFMA.FTZ R22, R18, R19, R22 ;  /* 0x0000001312167223 */ /* 0x000fe40000010016 */
        /* <DEDUP_REMOVED lines=21> */
.L_x_49:
[----:B------:R-:W-:Y:S02]  /*1940*/  FMUL.FTZ R26, R25, R12 ;  /* 0x0000000c191a7220 */ /* 0x000fe40000410000 */
[----:B------:R-:W-:Y:S01]  /*1950*/  FADD.FTZ R27, R19, R24 ;  /* 0x00000018131b7221 */ /* 0x000fe20000010000 */
[----:B------:R-:W-:Y:S01]  /*1960*/  PRMT R24, RZ, 0x5410, R47 ;  /* 0x00005410ff187816 */ /* 0x000fe2000000002f */
[----:B------:R-:W-:Y:S02]  /*1970*/  FADD.FTZ R16, R16, R25 ;  /* 0x0000001910107221 */ /* 0x000fe40000010000 */
[----:B------:R-:W-:Y:S02]  /*1980*/  FFMA.FTZ R25, R23, R25, R5 ;  /* 0x0000001917197223 */ /* 0x000fe40000010005 */
[----:B------:R-:W-:-:S02]  /*1990*/  FMUL.FTZ R19, R20, R13 ;  /* 0x0000000d14137220 */ /* 0x000fc40000410000 */
[----:B------:R-:W-:Y:S02]  /*19a0*/  FADD.FTZ R5, R21, R20 ;  /* 0x0000001415057221 */ /* 0x000fe40000010000 */
[C---:B------:R-:W-:Y:S02]  /*19b0*/  FFMA.FTZ R17, R18.reuse, R20, R17 ;  /* 0x0000001412117223 */ /* 0x040fe40000010011 */
[----:B------:R-:W-:Y:S01]  /*19c0*/  FFMA.FTZ R22, R23, R26, R22 ;  /* 0x0000001a17167223 */ /* 0x000fe20000010016 */
[----:B------:R-:W-:Y:S01]  /*19d0*/  PRMT R23, RZ, 0x5410, R38 ;  /* 0x00005410ff177816 */ /* 0x000fe20000000026 */
[----:B------:R-:W-:Y:S01]  /*19e0*/  FADD.FTZ R20, R27, R26 ;  /* 0x0000001a1b147221 */ /* 0x000fe20000010000 */
[----:B------:R-:W-:Y:S01]  /*19f0*/  PRMT R27, RZ, 0x7610, R38 ;  /* 0x00007610ff1b7816 */ /* 0x000fe20000000026 */
[----:B------:R-:W-:Y:S01]  /*1a00*/  FFMA.FTZ R21, R18, R19, R22 ;  /* 0x0000001312157223 */ /* 0x000fe20000010016 */
[----:B------:R-:W-:Y:S01]  /*1a10*/  PRMT R18, RZ, 0x7610, R47 ;  /* 0x00007610ff127816 */ /* 0x000fe2000000002f */
[----:B------:R-:W-:-:S02]  /*1a20*/  FADD.FTZ R23, -R10, R23 ;  /* 0x000000170a177221 */ /* 0x000fc40000010100 */
[----:B------:R-:W-:Y:S02]  /*1a30*/  FADD.FTZ R27, -R10, R27 ;  /* 0x0000001b0a1b7221 */ /* 0x000fe40000010100 */
        /* <DEDUP_REMOVED lines=21> */
.L_x_50:
[----:B------:R-:W-:Y:S02]  /*1b90*/  FMUL.FTZ R26, R24, R12 ;  /* 0x0000000c181a7220 */ /* 0x000fe40000410000 */
[----:B------:R-:W-:Y:S02]  /*1ba0*/  FADD.FTZ R19, R19, R20 ;  /* 0x0000001413137221 */ /* 0x000fe40000010000 */
[C---:B------:R-:W-:Y:S02]  /*1bb0*/  FFMA.FTZ R20, R23.reuse, R24, R25 ;  /* 0x0000001817147223 */ /* 0x040fe40000010019 */
[----:B------:R-:W-:Y:S02]  /*1bc0*/  FFMA.FTZ R23, R23, R26, R21 ;  /* 0x0000001a17177223 */ /* 0x000fe40000010015 */
[----:B------:R-:W-:-:S02]  /*1bd0*/  FMUL.FTZ R25, R18, R13 ;  /* 0x0000000d12197220 */ /* 0x000fc40000410000 */
[C---:B------:R-:W-:Y:S02]  /*1be0*/  FFMA.FTZ R21, R22.reuse, R18, R17 ;  /* 0x0000001216157223 */ /* 0x040fe40000010011 */
[----:B------:R-:W-:Y:S01]  /*1bf0*/  FADD.FTZ R26, R19, R26 ;  /* 0x0000001a131a7221 */ /* 0x000fe20000010000 */
[----:B------:R-:W-:Y:S01]  /*1c00*/  PRMT R19, RZ, 0x5410, R39 ;  /* 0x00005410ff137816 */ /* 0x000fe20000000027 */
[----:B------:R-:W-:Y:S01]  /*1c10*/  FFMA.FTZ R17, R22, R25, R23 ;  /* 0x0000001916117223 */ /* 0x000fe20000010017 */
[----:B------:R-:W-:Y:S01]  /*1c20*/  PRMT R23, RZ, 0x7610, R39 ;  /* 0x00007610ff177816 */ /* 0x000fe20000000027 */
[----:B------:R-:W-:Y:S01]  /*1c30*/  FADD.FTZ R16, R16, R24 ;  /* 0x0000001810107221 */ /* 0x000fe20000010000 */
[--C-:B------:R-:W-:Y:S01]  /*1c40*/  PRMT R22, RZ, 0x7610, R46.reuse ;  /* 0x00007610ff167816 */ /* 0x100fe2000000002e */
[C---:B------:R-:W-:Y:S01]  /*1c50*/  FADD.FTZ R27, -R10.reuse, R19 ;  /* 0x000000130a1b7221 */ /* 0x040fe20000010100 */
[----:B------:R-:W-:Y:S01]  /*1c60*/  PRMT R19, RZ, 0x5410, R46 ;  /* 0x00005410ff137816 */ /* 0x000fe2000000002e */
[----:B------:R-:W-:-:S02]  /*1c70*/  FADD.FTZ R23, -R10, R23 ;  /* 0x000000170a177221 */ /* 0x000fc40000010100 */
[----:B------:R-:W-:Y:S02]  /*1c80*/  FADD.FTZ R25, R25, R26 ;  /* 0x0000001a19197221 */ /* 0x000fe40000010000 */
        /* <DEDUP_REMOVED lines=21> */
.L_x_51:
[----:B------:R-:W-:Y:S02]  /*1de0*/  FMUL.FTZ R26, R19, R12 ;  /* 0x0000000c131a7220 */ /* 0x000fe40000410000 */
[----:B------:R-:W-:Y:S02]  /*1df0*/  FADD.FTZ R23, R5, R18 ;  /* 0x0000001205177221 */ /* 0x000fe40000010000 */
[----:B------:R-:W-:Y:S02]  /*1e00*/  FMUL.FTZ R5, R22, R13 ;  /* 0x0000000d16057220 */ /* 0x000fe40000410000 */
[----:B------:R-:W-:Y:S02]  /*1e10*/  FFMA.FTZ R17, R27, R26, R17 ;  /* 0x0000001a1b117223 */ /* 0x000fe40000010011 */
[----:B------:R-:W-:-:S02]  /*1e20*/  FADD.FTZ R18, R25, R26 ;  /* 0x0000001a19127221 */ /* 0x000fc40000010000 */
[----:B------:R-:W-:Y:S01]  /*1e30*/  FFMA.FTZ R26, R24, R5, R17 ;  /* 0x00000005181a7223 */ /* 0x000fe20000010011 */
[--C-:B------:R-:W-:Y:S01]  /*1e40*/  PRMT R17, RZ, 0x7610, R11.reuse ;  /* 0x00007610ff117816 */ /* 0x100fe2000000000b */
[----:B------:R-:W-:Y:S01]  /*1e50*/  FADD.FTZ R25, R5, R18 ;  /* 0x0000001205197221 */ /* 0x000fe20000010000 */
[----:B------:R-:W-:Y:S01]  /*1e60*/  PRMT R5, RZ, 0x5410, R11 ;  /* 0x00005410ff057816 */ /* 0x000fe2000000000b */
[----:B------:R-:W-:Y:S01]  /*1e70*/  FFMA.FTZ R20, R27, R19, R20 ;  /* 0x000000131b147223 */ /* 0x000fe20000010014 */
[----:B------:R-:W-:Y:S01]  /*1e80*/  PRMT R18, RZ, 0x5410, R45 ;  /* 0x00005410ff127816 */ /* 0x000fe2000000002d */
[C---:B------:R-:W-:Y:S01]  /*1e90*/  FADD.FTZ R27, -R10.reuse, R17 ;  /* 0x000000110a1b7221 */ /* 0x040fe20000010100 */
[----:B------:R-:W-:Y:S01]  /*1ea0*/  PRMT R17, RZ, 0x7610, R45 ;  /* 0x00007610ff117816 */ /* 0x000fe2000000002d */
[----:B------:R-:W-:Y:S02]  /*1eb0*/  FADD.FTZ R5, -R10, R5 ;  /* 0x000000050a057221 */ /* 0x000fe40000010100 */
[----:B------:R-:W-:-:S02]  /*1ec0*/  FADD.FTZ R19, R16, R19 ;  /* 0x0000001310137221 */ /* 0x000fc40000010000 */
        /* <DEDUP_REMOVED lines=13> */
[----:B0-----:R-:W-:Y:S02]  /*1fa0*/  FMUL.FTZ R18, R18, R29 ;  /* 0x0000001d12127220 */ /* 0x001fe40000410000 */
[----:B------:R-:W-:-:S04]  /*1fb0*/  FADD.FTZ R29, -R29, 1 ;  /* 0x3f8000001d1d7421 */ /* 0x000fc80000010100 */
[----:B------:R-:W-:Y:S02]  /*1fc0*/  FFMA.FTZ R29, R28, R29, 1 ;  /* 0x3f8000001c1d7423 */ /* 0x000fe4000001001d */
[----:B-1----:R-:W-:Y:S02]  /*1fd0*/  FADD.FTZ R31, -R30, 1 ;  /* 0x3f8000001e1f7421 */ /* 0x002fe40000010100 */
[----:B------:R-:W-:Y:S02]  /*1fe0*/  FMUL.FTZ R17, R17, R30 ;  /* 0x0000001e11117220 */ /* 0x000fe40000410000 */
[----:B------:R-:W-:Y:S02]  /*1ff0*/  FFMA.FTZ R28, R27, R31, 1 ;  /* 0x3f8000001b1c7423 */ /* 0x000fe4000001001f */
[----:B------:R-:W-:Y:S02]  /*2000*/  FMUL.FTZ R18, R18, R29 ;  /* 0x0000001d12127220 */ /* 0x000fe40000410000 */
[----:B------:R-:W-:-:S02]  /*2010*/  FMUL.FTZ R17, R17, R28 ;  /* 0x0000001c11117220 */ /* 0x000fc40000410000 */
.L_x_52:
[----:B------:R-:W-:Y:S02]  /*2020*/  FMUL.FTZ R28, R18, R12 ;  /* 0x0000000c121c7220 */ /* 0x000fe40000410000 */
[----:B------:R-:W-:-:S02]  /*2030*/  FFMA.FTZ R21, R24, R22, R21 ;  /* 0x0000001618157223 */ /* 0x000fc40000010015 */
[----:B------:R-:W-:Y:S02]  /*2040*/  FADD.FTZ R24, R23, R22 ;  /* 0x0000001617187221 */ /* 0x000fe40000010000 */
[----:B------:R-:W-:Y:S01]  /*2050*/  FADD.FTZ R22, R25, R28 ;  /* 0x0000001c19167221 */ /* 0x000fe20000010000 */
[----:B------:R-:W-:Y:S01]  /*2060*/  PRMT R25, RZ, 0x5410, R44 ;  /* 0x00005410ff197816 */ /* 0x000fe2000000002c */
[----:B------:R-:W-:Y:S02]  /*2070*/  FFMA.FTZ R23, R5, R28, R26 ;  /* 0x0000001c05177223 */ /* 0x000fe4000001001a */
[----:B------:R-:W-:Y:S02]  /*2080*/  FMUL.FTZ R27, R17, R13 ;  /* 0x0000000d111b7220 */ /* 0x000fe40000410000 */
[----:B------:R-:W-:Y:S01]  /*2090*/  FADD.FTZ R29, -R10, R25 ;  /* 0x000000190a1d7221 */ /* 0x000fe20000010100 */
[----:B------:R-:W-:Y:S01]  /*20a0*/  PRMT R25, RZ, 0x7610, R44 ;  /* 0x00007610ff197816 */ /* 0x000fe2000000002c */
[----:B------:R-:W-:Y:S01]  /*20b0*/  FFMA.FTZ R28, R16, R27, R23 ;  /* 0x0000001b101c7223 */ /* 0x000fe20000010017 */
[----:B------:R-:W-:Y:S01]  /*20c0*/  PRMT R23, RZ, 0x5410, R52 ;  /* 0x00005410ff177816 */ /* 0x000fe20000000034 */
[----:B------:R-:W-:Y:S01]  /*20d0*/  FADD.FTZ R27, R27, R22 ;  /* 0x000000161b1b7221 */ /* 0x000fe20000010000 */
[----:B------:R-:W-:Y:S01]  /*20e0*/  PRMT R22, RZ, 0x7610, R52 ;  /* 0x00007610ff167816 */ /* 0x000fe20000000034 */
[----:B------:R-:W-:-:S02]  /*20f0*/  FADD.FTZ R31, -R10, R25 ;  /* 0x000000190a1f7221 */ /* 0x000fc40000010100 */
[-C--:B------:R-:W-:Y:S02]  /*2100*/  FMUL.FTZ R25, R29, R4.reuse ;  /* 0x000000041d197220 */ /* 0x080fe40000410000 */
[----:B------:R-:W-:Y:S01]  /*2110*/  FMUL.FTZ R26, R31, R4 ;  /* 0x000000041f1a7220 */ /* 0x000fe20000410000 */
[----:B------:R-:W-:Y:S05]  /*2120*/  @!P0 BRA `(.L_x_53) ;  /* 0x0000012000008947 */ /* 0x000fea0003800000 */
[----:B------:R-:W-:-:S04]  /*2130*/  FFMA.FTZ R29, R25, R12, R14 ;  /* 0x0000000c191d7223 */ /* 0x000fc8000001000e */
[----:B------:R-:W-:-:S06]  /*2140*/  FMUL.FTZ R30, R29, -1.4426950216293334961 ;  /* 0xbfb8aa3b1d1e7820 */ /* 0x000fcc0000410000 */
[----:B------:R-:W0:Y:S02]  /*2150*/  MUFU.EX2 R30, R30 ;  /* 0x0000001e001e7308 */ /* 0x000e240000000800 */
[----:B0-----:R-:W-:-:S06]  /*2160*/  FADD.FTZ R31, R30, 1 ;  /* 0x3f8000001e1f7421 */ /* 0x001fcc0000010000 */
[----:B------:R-:W0:Y:S02]  /*2170*/  MUFU.RCP R32, R31 ;  /* 0x0000001f00207308 */ /* 0x000e240000001000 */
[----:B0-----:R-:W-:Y:S02]  /*2180*/  FMUL.FTZ R23, R23, R32 ;  /* 0x0000002017177220 */ /* 0x001fe40000410000 */
[----:B------:R-:W-:-:S04]  /*2190*/  FADD.FTZ R32, -R32, 1 ;  /* 0x3f80000020207421 */ /* 0x000fc80000010100 */
[----:B------:R-:W-:Y:S02]  /*21a0*/  FFMA.FTZ R32, R29, R32, 1 ;  /* 0x3f8000001d207423 */ /* 0x000fe40000010020 */
[----:B------:R-:W-:Y:S02]  /*21b0*/  FFMA.FTZ R29, R26, R13, R15 ;  /* 0x0000000d1a1d7223 */ /* 0x000fe4000001000f */
[----:B------:R-:W-:Y:S02]  /*21c0*/  FMUL.FTZ R23, R23, R32 ;  /* 0x0000002017177220 */ /* 0x000fe40000410000 */
        /* <DEDUP_REMOVED lines=8> */
.L_x_53:
[----:B------:R-:W-:Y:S01]  /*2250*/  FMUL.FTZ R30, R23, R12 ;  /* 0x0000000c171e7220 */ /* 0x000fe20000410000 */
[----:B------:R-:W0:Y:S01]  /*2260*/  S2R R31, SR_LANEID ;  /* 0x00000000001f7919 */ /* 0x000e220000000000 */
[----:B------:R-:W-:Y:S01]  /*2270*/  FMUL.FTZ R33, R22, R13 ;  /* 0x0000000d16217220 */ /* 0x000fe20000410000 */
[----:B------:R-:W-:Y:S01]  /*2280*/  BSSY B0, `(.L_x_54) ;  /* 0x0000053000007945 */ /* 0x000fe20003800000 */
[----:B------:R-:W-:Y:S02]  /*2290*/  FFMA.FTZ R29, R25, R30, R28 ;  /* 0x0000001e191d7223 */ /* 0x000fe4000001001c */
[----:B------:R-:W-:Y:S02]  /*22a0*/  FADD.FTZ R30, R27, R30 ;  /* 0x0000001e1b1e7221 */ /* 0x000fe40000010000 */
[----:B------:R-:W-:Y:S02]  /*22b0*/  FFMA.FTZ R32, R26, R33, R29 ;  /* 0x000000211a207223 */ /* 0x000fe4000001001d */
[----:B------:R-:W-:-:S02]  /*22c0*/  FADD.FTZ R33, R33, R30 ;  /* 0x0000001e21217221 */ /* 0x000fc40000010000 */
[----:B------:R-:W-:Y:S01]  /*22d0*/  FFMA.FTZ R20, R5, R18, R20 ;  /* 0x0000001205147223 */ /* 0x000fe20000010014 */
[----:B------:R-:W1:Y:S01]  /*22e0*/  SHFL.DOWN PT, R27, R32, 0x1, 0x1f ;  /* 0x08201f00201b7f89 */ /* 0x000e6200000e0000 */
[----:B------:R-:W-:Y:S01]  /*22f0*/  FADD.FTZ R18, R19, R18 ;  /* 0x0000001213127221 */ /* 0x000fe20000010000 */
[----:B------:R-:W-:Y:S01]  /*2300*/  SHF.L.U32 R5, R34, 0x4, RZ ;  /* 0x0000000422057819 */ /* 0x000fe200000006ff */
[----:B------:R-:W-:Y:S01]  /*2310*/  FFMA.FTZ R21, R16, R17, R21 ;  /* 0x0000001110157223 */ /* 0x000fe20000010015 */
[----:B------:R-:W2:Y:S01]  /*2320*/  SHFL.DOWN PT, R28, R33, 0x1, 0x1f ;  /* 0x08201f00211c7f89 */ /* 0x000ea200000e0000 */
[----:B------:R-:W-:Y:S02]  /*2330*/  FADD.FTZ R19, R24, R17 ;  /* 0x0000001118137221 */ /* 0x000fe40000010000 */
[----:B------:R-:W-:Y:S02]  /*2340*/  FFMA.FTZ R16, R25, R23, R20 ;  /* 0x0000001719107223 */ /* 0x000fe40000010014 */
[----:B------:R-:W-:-:S02]  /*2350*/  FFMA.FTZ R17, R26, R22, R21 ;  /* 0x000000161a117223 */ /* 0x000fc40000010015 */
[----:B------:R-:W-:Y:S01]  /*2360*/  FADD.FTZ R18, R18, R23 ;  /* 0x0000001712127221 */ /* 0x000fe20000010000 */
[----:B0-----:R-:W-:Y:S01]  /*2370*/  ISETP.GT.AND P0, PT, R31, 0x1e, PT ;  /* 0x0000001e1f00780c */ /* 0x001fe20003f04270 */
[----:B------:R-:W-:-:S05]  /*2380*/  FADD.FTZ R19, R19, R22 ;  /* 0x0000001613137221 */ /* 0x000fca0000010000 */
[----:B------:R-:W-:Y:S07]  /*2390*/  STS.128 [R34.X16+0xa0], R16 ;  /* 0x0000a01022007388 */ /* 0x000fee000000cc00 */
[----:B-1----:R-:W-:Y:S02]  /*23a0*/  @!P0 FADD.FTZ R32, R32, R27 ;  /* 0x0000001b20208221 */ /* 0x002fe40000010000 */
[----:B--2---:R-:W-:Y:S01]  /*23b0*/  @!P0 FADD.FTZ R33, R33, R28 ;  /* 0x0000001c21218221 */ /* 0x004fe20000010000 */
[----:B------:R-:W-:-:S02]  /*23c0*/  ISETP.GT.AND P0, PT, R31, 0x1d, PT ;  /* 0x0000001d1f00780c */ /* 0x000fc40003f04270 */
[----:B------:R-:W0:Y:S04]  /*23d0*/  SHFL.DOWN PT, R27, R32, 0x2, 0x1f ;  /* 0x08401f00201b7f89 */ /* 0x000e2800000e0000 */
[----:B------:R-:W1:Y:S07]  /*23e0*/  SHFL.DOWN PT, R28, R33, 0x2, 0x1f ;  /* 0x08401f00211c7f89 */ /* 0x000e6e00000e0000 */
        /* <DEDUP_REMOVED lines=17> */
[----:B------:R-:W-:-:S13]  /*2500*/  ISETP.NE.AND P0, PT, R31, RZ, PT ;  /* 0x000000ff1f00720c */ /* 0x000fda0003f05270 */
[----:B------:R0:W-:Y:S04]  /*2510*/  @!P0 STS.64 [R60.X8+0x10], R32 ;  /* 0x000010203c008388 */ /* 0x0001e80000008a00 */
[----:B------:R-:W-:Y:S01]  /*2520*/  BAR.SYNC.DEFER_BLOCKING 0x0 ;  /* 0x0000000000007b1d */ /* 0x000fe20000010000 */
[----:B------:R-:W-:-:S13]  /*2530*/  ISETP.NE.AND P0, PT, R34, RZ, PT ;  /* 0x000000ff2200720c */ /* 0x000fda0003f05270 */
[----:B------:R-:W-:Y:S05]  /*2540*/  @P0 BRA `(.L_x_55) ;  /* 0x0000026000000947 */ /* 0x000fea0003800000 */
[----:B0-----:R-:W0:Y:S04]  /*2550*/  LDS.64 R24, [0x18] ;  /* 0x00001800ff187984 */ /* 0x001e280000000a00 */
[----:B------:R-:W1:Y:S04]  /*2560*/  LDS.128 R20, [0x20] ;  /* 0x00002000ff147984 */ /* 0x000e680000000c00 */
[----:B------:R-:W2:Y:S01]  /*2570*/  LDS.128 R28, [0x30] ;  /* 0x00003000ff1c7984 */ /* 0x000ea20000000c00 */
[----:B0-----:R-:W-:Y:S02]  /*2580*/  FADD.FTZ R27, R32, R24 ;  /* 0x00000018201b7221 */ /* 0x001fe40000010000 */
[----:B------:R-:W-:-:S02]  /*2590*/  FADD.FTZ R24, R33, R25 ;  /* 0x0000001921187221 */ /* 0x000fc40000010000 */
[----:B-1----:R-:W-:Y:S02]  /*25a0*/  FADD.FTZ R27, R27, R20 ;  /* 0x000000141b1b7221 */ /* 0x002fe40000010000 */
[----:B------:R-:W-:Y:S02]  /*25b0*/  FADD.FTZ R20, R24, R21 ;  /* 0x0000001518147221 */ /* 0x000fe40000010000 */
[----:B------:R-:W-:Y:S02]  /*25c0*/  FADD.FTZ R21, R27, R22 ;  /* 0x000000161b157221 */ /* 0x000fe40000010000 */
[----:B------:R-:W0:Y:S01]  /*25d0*/  LDS.128 R24, [0x40] ;  /* 0x00004000ff187984 */ /* 0x000e220000000c00 */
[----:B------:R-:W-:Y:S02]  /*25e0*/  FADD.FTZ R20, R20, R23 ;  /* 0x0000001714147221 */ /* 0x000fe40000010000 */
[----:B--2---:R-:W-:Y:S02]  /*25f0*/  FADD.FTZ R21, R21, R28 ;  /* 0x0000001c15157221 */ /* 0x004fe40000010000 */
[----:B------:R-:W-:-:S02]  /*2600*/  FADD.FTZ R20, R20, R29 ;  /* 0x0000001d14147221 */ /* 0x000fc40000010000 */
[----:B------:R-:W-:Y:S02]  /*2610*/  FADD.FTZ R21, R21, R30 ;  /* 0x0000001e15157221 */ /* 0x000fe40000010000 */
[----:B------:R-:W-:Y:S02]  /*2620*/  FADD.FTZ R20, R20, R31 ;  /* 0x0000001f14147221 */ /* 0x000fe40000010000 */
[----:B------:R-:W1:Y:S01]  /*2630*/  LDS.128 R28, [0x50] ;  /* 0x00005000ff1c7984 */ /* 0x000e620000000c00 */
[----:B0-----:R-:W-:Y:S02]  /*2640*/  FADD.FTZ R21, R21, R24 ;  /* 0x0000001815157221 */ /* 0x001fe40000010000 */
[----:B------:R-:W-:Y:S02]  /*2650*/  FADD.FTZ R24, R20, R25 ;  /* 0x0000001914187221 */ /* 0x000fe40000010000 */
[----:B------:R-:W-:Y:S02]  /*2660*/  FADD.FTZ R25, R21, R26 ;  /* 0x0000001a15197221 */ /* 0x000fe40000010000 */
[----:B------:R-:W0:Y:S01]  /*2670*/  LDS.128 R20, [0x60] ;  /* 0x00006000ff147984 */ /* 0x000e220000000c00 */
[----:B------:R-:W-:-:S02]  /*2680*/  FADD.FTZ R24, R24, R27 ;  /* 0x0000001b18187221 */ /* 0x000fc40000010000 */
[----:B-1----:R-:W-:Y:S02]  /*2690*/  FADD.FTZ R25, R25, R28 ;  /* 0x0000001c19197221 */ /* 0x002fe40000010000 */
[----:B------:R-:W-:Y:S02]  /*26a0*/  FADD.FTZ R24, R24, R29 ;  /* 0x0000001d18187221 */ /* 0x000fe40000010000 */
[----:B------:R-:W-:Y:S02]  /*26b0*/  FADD.FTZ R25, R25, R30 ;  /* 0x0000001e19197221 */ /* 0x000fe40000010000 */
[----:B------:R-:W-:Y:S02]  /*26c0*/  FADD.FTZ R28, R24, R31 ;  /* 0x0000001f181c7221 */ /* 0x000fe40000010000 */
[----:B0-----:R-:W-:Y:S02]  /*26d0*/  FADD.FTZ R29, R25, R20 ;  /* 0x00000014191d7221 */ /* 0x001fe40000010000 */
[----:B------:R-:W0:Y:S01]  /*26e0*/  LDS.128 R24, [0x70] ;  /* 0x00007000ff187984 */ /* 0x000e220000000c00 */
[----:B------:R-:W-:-:S02]  /*26f0*/  FADD.FTZ R20, R28, R21 ;  /* 0x000000151c147221 */ /* 0x000fc40000010000 */
[----:B------:R-:W-:Y:S02]  /*2700*/  FADD.FTZ R21, R29, R22 ;  /* 0x000000161d157221 */ /* 0x000fe40000010000 */
[----:B------:R-:W1:Y:S01]  /*2710*/  LDS.128 R28, [0x80] ;  /* 0x00008000ff1c7984 */ /* 0x000e620000000c00 */
[----:B------:R-:W-:Y:S02]  /*2720*/  FADD.FTZ R20, R20, R23 ;  /* 0x0000001714147221 */ /* 0x000fe40000010000 */
[----:B0-----:R-:W-:Y:S02]  /*2730*/  FADD.FTZ R21, R21, R24 ;  /* 0x0000001815157221 */ /* 0x001fe40000010000 */
[----:B------:R-:W-:Y:S02]  /*2740*/  FADD.FTZ R20, R20, R25 ;  /* 0x0000001914147221 */ /* 0x000fe40000010000 */
[----:B------:R-:W-:Y:S02]  /*2750*/  FADD.FTZ R21, R21, R26 ;  /* 0x0000001a15157221 */ /* 0x000fe40000010000 */
[----:B------:R-:W-:-:S02]  /*2760*/  FADD.FTZ R20, R20, R27 ;  /* 0x0000001b14147221 */ /* 0x000fc40000010000 */
[----:B-1----:R-:W-:Y:S02]  /*2770*/  FADD.FTZ R21, R21, R28 ;  /* 0x0000001c15157221 */ /* 0x002fe40000010000 */
[----:B------:R-:W-:Y:S02]  /*2780*/  FADD.FTZ R20, R20, R29 ;  /* 0x0000001d14147221 */ /* 0x000fe40000010000 */
[----:B------:R-:W-:Y:S02]  /*2790*/  FADD.FTZ R32, R21, R30 ;  /* 0x0000001e15207221 */ /* 0x000fe40000010000 */
[----:B------:R-:W-:Y:S02]  /*27a0*/  FADD.FTZ R33, R20, R31 ;  /* 0x0000001f14217221 */ /* 0x000fe40000010000 */
.L_x_55:
[----:B0-----:R-:W-:Y:S05]  /*27b0*/  BSYNC B0 ;  /* 0x0000000000007941 */ /* 0x001fea0003800000 */
.L_x_54:
[----:B------:R-:W-:Y:S01]  /*27c0*/  BAR.SYNC.DEFER_BLOCKING 0x0 ;  /* 0x0000000000007b1d */ /* 0x000fe20000010000 */
[----:B------:R-:W-:Y:S02]  /*27d0*/  ISETP.GT.U32.AND P6, PT, R34, 0x1f, PT ;  /* 0x0000001f2200780c */ /* 0x000fe40003fc4070 */
[----:B------:R-:W-:-:S03]  /*27e0*/  LOP3.LUT R3, R3, 0xfffffffe, RZ, 0xc0, !PT ;  /* 0xfffffffe03037812 */ /* 0x000fc600078ec0ff */
[----:B------:R-:W-:Y:S08]  /*27f0*/  BSSY B0, `(.L_x_56) ;  /* 0x000004e000007945 */ /* 0x000ff00003800000 */
[----:B------:R-:W-:Y:S01]  /*2800*/  @P6 LOP3.LUT R3, R3, 0x1, RZ, 0xfc, !PT ;  /* 0x0000000103036812 */ /* 0x000fe200078efcff */
[----:B------:R-:W-:Y:S05]  /*2810*/  @P6 BRA `(.L_x_57) ;  /* 0x000004b000006947 */ /* 0x000fea0003800000 */
[----:B------:R-:W0:Y:S04]  /*2820*/  LDS.128 R20, [R5+0x2a0] ;  /* 0x0002a00005147984 */ /* 0x000e280000000c00 */
[----:B------:R-:W1:Y:S04]  /*2830*/  LDS.128 R24, [R5+0x4a0] ;  /* 0x0004a00005187984 */ /* 0x000e680000000c00 */
[----:B------:R-:W2:Y:S01]  /*2840*/  LDS.128 R28, [R5+0x6a0] ;  /* 0x0006a000051c7984 */ /* 0x000ea20000000c00 */
[----:B0-----:R-:W-:-:S02]  /*2850*/  FADD.FTZ R20, R16, R20 ;  /* 0x0000001410147221 */ /* 0x001fc40000010000 */
[----:B------:R-:W-:Y:S02]  /*2860*/  FADD.FTZ R16, R17, R21 ;  /* 0x0000001511107221 */ /* 0x000fe40000010000 */
[----:B------:R-:W-:Y:S02]  /*2870*/  FADD.FTZ R17, R18, R22 ;  /* 0x0000001612117221 */ /* 0x000fe40000010000 */
[----:B------:R-:W-:Y:S02]  /*2880*/  FADD.FTZ R18, R19, R23 ;  /* 0x0000001713127221 */ /* 0x000fe40000010000 */
[----:B-1----:R-:W-:Y:S02]  /*2890*/  FADD.FTZ R19, R20, R24 ;  /* 0x0000001814137221 */ /* 0x002fe40000010000 */
[----:B------:R-:W-:Y:S01]  /*28a0*/  FADD.FTZ R16, R16, R25 ;  /* 0x0000001910107221 */ /* 0x000fe20000010000 */
[----:B------:R-:W0:Y:S01]  /*28b0*/  LDS.128 R20, [R5+0x8a0] ;  /* 0x0008a00005147984 */ /* 0x000e220000000c00 */
[----:B------:R-:W-:-:S02]  /*28c0*/  FADD.FTZ R17, R17, R26 ;  /* 0x0000001a11117221 */ /* 0x000fc40000010000 */
[----:B------:R-:W-:Y:S02]  /*28d0*/  FADD.FTZ R24, R18, R27 ;  /* 0x0000001b12187221 */ /* 0x000fe40000010000 */
[----:B--2---:R-:W-:Y:S02]  /*28e0*/  FADD.FTZ R25, R19, R28 ;  /* 0x0000001c13197221 */ /* 0x004fe40000010000 */
[----:B------:R-:W-:Y:S02]  /*28f0*/  FADD.FTZ R26, R16, R29 ;  /* 0x0000001d101a7221 */ /* 0x000fe40000010000 */
[----:B------:R-:W-:Y:S02]  /*2900*/  FADD.FTZ R27, R17, R30 ;  /* 0x0000001e111b7221 */ /* 0x000fe40000010000 */
[----:B------:R-:W1:Y:S01]  /*2910*/  LDS.128 R16, [R5+0xaa0] ;  /* 0x000aa00005107984 */ /* 0x000e620000000c00 */
[----:B------:R-:W-:Y:S02]  /*2920*/  FADD.FTZ R24, R24, R31 ;  /* 0x0000001f18187221 */ /* 0x000fe40000010000 */
[----:B0-----:R-:W-:-:S02]  /*2930*/  FADD.FTZ R25, R25, R20 ;  /* 0x0000001419197221 */ /* 0x001fc40000010000 */
[----:B------:R-:W-:Y:S02]  /*2940*/  FADD.FTZ R26, R26, R21 ;  /* 0x000000151a1a7221 */ /* 0x000fe40000010000 */
[----:B------:R-:W-:Y:S02]  /*2950*/  FADD.FTZ R21, R27, R22 ;  /* 0x000000161b157221 */ /* 0x000fe40000010000 */
[----:B------:R-:W-:Y:S02]  /*2960*/  FADD.FTZ R28, R24, R23 ;  /* 0x00000017181c7221 */ /* 0x000fe40000010000 */
[----:B-1----:R-:W-:Y:S02]  /*2970*/  FADD.FTZ R29, R25, R16 ;  /* 0x00000010191d7221 */ /* 0x002fe40000010000 */
[----:B------:R-:W-:Y:S02]  /*2980*/  FADD.FTZ R16, R26, R17 ;  /* 0x000000111a107221 */ /* 0x000fe40000010000 */
[----:B------:R-:W0:Y:S01]  /*2990*/  LDS.128 R24, [R5+0xca0] ;  /* 0x000ca00005187984 */ /* 0x000e220000000c00 */
[----:B------:R-:W-:-:S02]  /*29a0*/  FADD.FTZ R17, R21, R18 ;  /* 0x0000001215117221 */ /* 0x000fc40000010000 */
[----:B------:R-:W-:Y:S01]  /*29b0*/  FADD.FTZ R28, R28, R19 ;  /* 0x000000131c1c7221 */ /* 0x000fe20000010000 */
[----:B------:R-:W1:Y:S01]  /*29c0*/  LDS.128 R20, [R5+0xea0] ;  /* 0x000ea00005147984 */ /* 0x000e620000000c00 */
[----:B0-----:R-:W-:Y:S02]  /*29d0*/  FADD.FTZ R29, R29, R24 ;  /* 0x000000181d1d7221 */ /* 0x001fe40000010000 */
[----:B------:R-:W-:Y:S02]  /*29e0*/  FADD.FTZ R16, R16, R25 ;  /* 0x0000001910107221 */ /* 0x000fe40000010000 */
[----:B------:R-:W-:Y:S02]  /*29f0*/  FADD.FTZ R17, R17, R26 ;  /* 0x0000001a11117221 */ /* 0x000fe40000010000 */
[----:B------:R-:W-:Y:S02]  /*2a00*/  FADD.FTZ R28, R28, R27 ;  /* 0x0000001b1c1c7221 */ /* 0x000fe40000010000 */
[----:B------:R-:W0:Y:S01]  /*2a10*/  LDS.128 R24, [R5+0x10a0] ;  /* 0x0010a00005187984 */ /* 0x000e220000000c00 */
[----:B-1----:R-:W-:-:S02]  /*2a20*/  FADD.FTZ R29, R29, R20 ;  /* 0x000000141d1d7221 */ /* 0x002fc40000010000 */
[----:B------:R-:W-:Y:S02]  /*2a30*/  FADD.FTZ R20, R16, R21 ;  /* 0x0000001510147221 */ /* 0x000fe40000010000 */
[----:B------:R-:W-:Y:S02]  /*2a40*/  FADD.FTZ R21, R17, R22 ;  /* 0x0000001611157221 */ /* 0x000fe40000010000 */
[----:B------:R-:W1:Y:S01]  /*2a50*/  LDS.128 R16, [R5+0x12a0] ;  /* 0x0012a00005107984 */ /* 0x000e620000000c00 */
[----:B------:R-:W-:Y:S02]  /*2a60*/  FADD.FTZ R28, R28, R23 ;  /* 0x000000171c1c7221 */ /* 0x000fe40000010000 */
[----:B0-----:R-:W-:Y:S02]  /*2a70*/  FADD.FTZ R29, R29, R24 ;  /* 0x000000181d1d7221 */ /* 0x001fe40000010000 */
[----:B------:R-:W-:Y:S02]  /*2a80*/  FADD.FTZ R20, R20, R25 ;  /* 0x0000001914147221 */ /* 0x000fe40000010000 */
[----:B------:R-:W-:-:S02]  /*2a90*/  FADD.FTZ R21, R21, R26 ;  /* 0x0000001a15157221 */ /* 0x000fc40000010000 */
[----:B------:R-:W-:Y:S02]  /*2aa0*/  FADD.FTZ R28, R28, R27 ;  /* 0x0000001b1c1c7221 */ /* 0x000fe40000010000 */
[----:B------:R-:W0:Y:S01]  /*2ab0*/  LDS.128 R24, [R5+0x14a0] ;  /* 0x0014a00005187984 */ /* 0x000e220000000c00 */
[----:B-1----:R-:W-:Y:S02]  /*2ac0*/  FADD.FTZ R29, R29, R16 ;  /* 0x000000101d1d7221 */ /* 0x002fe40000010000 */
[----:B------:R-:W-:Y:S02]  /*2ad0*/  FADD.FTZ R16, R20, R17 ;  /* 0x0000001114107221 */ /* 0x000fe40000010000 */
[----:B------:R-:W-:Y:S02]  /*2ae0*/  FADD.FTZ R17, R21, R18 ;  /* 0x0000001215117221 */ /* 0x000fe40000010000 */
[----:B------:R-:W1:Y:S01]  /*2af0*/  LDS.128 R20, [R5+0x16a0] ;  /* 0x0016a00005147984 */ /* 0x000e620000000c00 */
[----:B------:R-:W-:-:S02]  /*2b00*/  FADD.FTZ R28, R28, R19 ;  /* 0x000000131c1c7221 */ /* 0x000fc40000010000 */
[----:B0-----:R-:W-:Y:S02]  /*2b10*/  FADD.FTZ R29, R29, R24 ;  /* 0x000000181d1d7221 */ /* 0x001fe40000010000 */
[----:B------:R-:W-:Y:S02]  /*2b20*/  FADD.FTZ R16, R16, R25 ;  /* 0x0000001910107221 */ /* 0x000fe40000010000 */
[----:B------:R-:W-:Y:S02]  /*2b30*/  FADD.FTZ R25, R17, R26 ;  /* 0x0000001a11197221 */ /* 0x000fe40000010000 */
[----:B------:R-:W-:Y:S02]  /*2b40*/  FADD.FTZ R28, R28, R27 ;  /* 0x0000001b1c1c7221 */ /* 0x000fe40000010000 */
[----:B-1----:R-:W-:Y:S02]  /*2b50*/  FADD.FTZ R29, R29, R20 ;  /* 0x000000141d1d7221 */ /* 0x002fe40000010000 */
[----:B------:R-:W-:-:S02]  /*2b60*/  FADD.FTZ R20, R16, R21 ;  /* 0x0000001510147221 */ /* 0x000fc40000010000 */
[----:B------:R-:W0:Y:S01]  /*2b70*/  LDS.128 R16, [R5+0x18a0] ;  /* 0x0018a00005107984 */ /* 0x000e220000000c00 */
[----:B------:R-:W-:Y:S02]  /*2b80*/  FADD.FTZ R21, R25, R22 ;  /* 0x0000001619157221 */ /* 0x000fe40000010000 */
[----:B------:R-:W-:Y:S01]  /*2b90*/  FADD.FTZ R28, R28, R23 ;  /* 0x000000171c1c7221 */ /* 0x000fe20000010000 */
[----:B------:R-:W1:Y:S01]  /*2ba0*/  LDS.128 R24, [R5+0x1aa0] ;  /* 0x001aa00005187984 */ /* 0x000e620000000c00 */
[----:B0-----:R-:W-:Y:S02]  /*2bb0*/  FADD.FTZ R31, R29, R16 ;  /* 0x000000101d1f7221 */ /* 0x001fe40000010000 */
[----:B------:R-:W-:Y:S02]  /*2bc0*/  FADD.FTZ R20, R20, R17 ;  /* 0x0000001114147221 */ /* 0x000fe40000010000 */
[----:B------:R-:W-:Y:S02]  /*2bd0*/  FADD.FTZ R29, R21, R18 ;  /* 0x00000012151d7221 */ /* 0x000fe40000010000 */
[----:B------:R-:W-:-:S02]  /*2be0*/  FADD.FTZ R28, R28, R19 ;  /* 0x000000131c1c7221 */ /* 0x000fc40000010000 */
[----:B------:R-:W0:Y:S01]  /*2bf0*/  LDS.128 R16, [R5+0x1ca0] ;  /* 0x001ca00005107984 */ /* 0x000e220000000c00 */
[----:B-1----:R-:W-:Y:S02]  /*2c00*/  FADD.FTZ R31, R31, R24 ;  /* 0x000000181f1f7221 */ /* 0x002fe40000010000 */
[----:B------:R-:W-:Y:S02]  /*2c10*/  FADD.FTZ R24, R20, R25 ;  /* 0x0000001914187221 */ /* 0x000fe40000010000 */
[----:B------:R-:W1:Y:S01]  /*2c20*/  LDS.128 R20, [R5+0x1ea0] ;  /* 0x001ea00005147984 */ /* 0x000e620000000c00 */
[----:B------:R-:W-:Y:S02]  /*2c30*/  FADD.FTZ R29, R29, R26 ;  /* 0x0000001a1d1d7221 */ /* 0x000fe40000010000 */
[----:B------:R-:W-:Y:S02]  /*2c40*/  FADD.FTZ R28, R28, R27 ;  /* 0x0000001b1c1c7221 */ /* 0x000fe40000010000 */
[----:B0-----:R-:W-:-:S02]  /*2c50*/  FADD.FTZ R31, R31, R16 ;  /* 0x000000101f1f7221 */ /* 0x001fc40000010000 */
[----:B------:R-:W-:Y:S02]  /*2c60*/  FADD.FTZ R24, R24, R17 ;  /* 0x0000001118187221 */ /* 0x000fe40000010000 */
[----:B------:R-:W-:Y:S02]  /*2c70*/  FADD.FTZ R29, R29, R18 ;  /* 0x000000121d1d7221 */ /* 0x000fe40000010000 */
[----:B------:R-:W-:Y:S02]  /*2c80*/  FADD.FTZ R28, R28, R19 ;  /* 0x000000131c1c7221 */ /* 0x000fe40000010000 */
[----:B-1----:R-:W-:Y:S02]  /*2c90*/  FADD.FTZ R16, R31, R20 ;  /* 0x000000141f107221 */ /* 0x002fe40000010000 */
[----:B------:R-:W-:Y:S02]  /*2ca0*/  FADD.FTZ R17, R24, R21 ;  /* 0x0000001518117221 */ /* 0x000fe40000010000 */
[----:B------:R-:W-:-:S02]  /*2cb0*/  FADD.FTZ R18, R29, R22 ;  /* 0x000000161d127221 */ /* 0x000fc40000010000 */
[----:B------:R-:W-:Y:S02]  /*2cc0*/  FADD.FTZ R19, R28, R23 ;  /* 0x000000171c137221 */ /* 0x000fe40000010000 */
.L_x_57:
[----:B------:R-:W-:Y:S05]  /*2cd0*/  BSYNC B0 ;  /* 0x0000000000007941 */ /* 0x000fea0003800000 */
.L_x_56:
[----:B------:R-:W-:Y:S01]  /*2ce0*/  BSSY B0, `(.L_x_58) ;  /* 0x0000013000007945 */ /* 0x000fe20003800000 */
[----:B------:R-:W-:Y:S01]  /*2cf0*/  HFMA2.MMA R5, -RZ, RZ, 0, 2.384185791015625e-07 ;  /* 0x00000004ff057435 */ /* 0x000fe200000001ff */
[----:B------:R-:W-:Y:S02]  /*2d00*/  MOV R28, c[0x0][0xc] ;  /* 0x00000300001c7a02 */ /* 0x000fe40000000f00 */
[----:B------:R-:W-:Y:S01]  /*2d10*/  LEA R20, R53, R34, 0x5 ;  /* 0x0000002235147211 */ /* 0x000fe200078e28ff */
[----:B------:R-:W-:Y:S05]  /*2d20*/  @P6 BRA `(.L_x_59) ;  /* 0x000000e000006947 */ /* 0x000fea0003800000 */
[----:B------:R-:W2:Y:S01]  /*2d30*/  LDL R29, [R1] ;  /* 0x00000000011d7983 */ /* 0x000ea20000100800 */
[----:B------:R-:W-:Y:S01]  /*2d40*/  IMAD.WIDE R20, R20, R5, c[0x0][0x1b8] ;  /* 0x00006e0014147625 */ /* 0x000fe200078e0205 */
[----:B------:R-:W-:Y:S02]  /*2d50*/  MOV R23, c[0x0][0x1d8] ;  /* 0x0000760000177a02 */ /* 0x000fe40000000f00 */
[----:B------:R-:W-:Y:S02]  /*2d60*/  MOV R24, c[0x0][0x1dc] ;  /* 0x0000770000187a02 */ /* 0x000fe40000000f00 */
[C---:B------:R-:W-:Y:S01]  /*2d70*/  LEA R22, P6, R23.reuse, R20, 0x2 ;  /* 0x0000001417167211 */ /* 0x040fe200078c10ff */
[----:B------:R0:W-:Y:S03]  /*2d80*/  RED.E.ADD.F32.FTZ.RN.STRONG.GPU [R20.64], R16 ;  /* 0x000000101400798e */ /* 0x0001e6000c10e786 */
[----:B------:R-:W-:-:S02]  /*2d90*/  LEA.HI.X R23, R23, R21, R24, 0x2, P6 ;  /* 0x0000001517177211 */ /* 0x000fc400030f1418 */
[----:B------:R-:W-:-:S04]  /*2da0*/  LEA R24, P6, R58, R20, 0x2 ;  /* 0x000000143a187211 */ /* 0x000fc800078c10ff */
[----:B------:R-:W-:Y:S02]  /*2db0*/  IADD3.X R25, R21, R61, RZ, P6, !PT ;  /* 0x0000003d15197210 */ /* 0x000fe400037fe4ff */
[----:B------:R-:W-:-:S03]  /*2dc0*/  LEA R26, P6, R59, R20, 0x2 ;  /* 0x000000143b1a7211 */ /* 0x000fc600078c10ff */
[----:B------:R0:W-:Y:S04]  /*2dd0*/  RED.E.ADD.F32.FTZ.RN.STRONG.GPU [R24.64], R17 ;  /* 0x000000111800798e */ /* 0x0001e8000c10e786 */
[----:B------:R0:W-:Y:S01]  /*2de0*/  RED.E.ADD.F32.FTZ.RN.STRONG.GPU [R22.64], R18 ;  /* 0x000000121600798e */ /* 0x0001e2000c10e786 */
[----:B--2---:R-:W-:-:S05]  /*2df0*/  IADD3.X R27, R21, R29, RZ, P6, !PT ;  /* 0x0000001d151b7210 */ /* 0x004fca00037fe4ff */
[----:B------:R0:W-:Y:S02]  /*2e00*/  RED.E.ADD.F32.FTZ.RN.STRONG.GPU [R26.64], R19 ;  /* 0x000000131a00798e */ /* 0x0001e4000c10e786 */
.L_x_59:
[----:B------:R-:W-:Y:S05]  /*2e10*/  BSYNC B0 ;  /* 0x0000000000007941 */ /* 0x000fea0003800000 */
.L_x_58:
[----:B------:R-:W-:-:S13]  /*2e20*/  ISETP.GE.U32.AND P6, PT, R28, 0x2, PT ;  /* 0x000000021c00780c */ /* 0x000fda0003fc6070 */
[----:B------:R-:W-:Y:S05]  /*2e30*/  @!P6 BRA `(.L_x_60) ;  /* 0x000012b00000e947 */ /* 0x000fea0003800000 */
[----:B0-----:R-:W-:-:S05]  /*2e40*/  LOP3.LUT R16, R55, 0x1, RZ, 0xc0, !PT ;  /* 0x0000000137107812 */ /* 0x001fca00078ec0ff */
[----:B------:R-:W-:-:S04]  /*2e50*/  IMAD R17, R16, c[0x0][0x10], RZ ;  /* 0x0000040010117a24 */ /* 0x000fc800078e02ff */
[C---:B------:R-:W-:Y:S01]  /*2e60*/  IMAD R18, R17.reuse, c[0x0][0xc], RZ ;  /* 0x0000030011127a24 */ /* 0x040fe200078e02ff */
[----:B------:R-:W-:-:S04]  /*2e70*/  IADD3 R16, R17, R0, RZ ;  /* 0x0000000011107210 */ /* 0x000fc80007ffe0ff */
[----:B------:R-:W-:Y:S01]  /*2e80*/  SHF.L.U32 R18, R18, 0x1, RZ ;  /* 0x0000000112127819 */ /* 0x000fe200000006ff */
[----:B------:R-:W-:-:S04]  /*2e90*/  IMAD.WIDE.U32 R16, R16, R5, c[0x0][0x1a8] ;  /* 0x00006a0010107625 */ /* 0x000fc800078e0005 */
[----:B------:R-:W-:Y:S01]  /*2ea0*/  IMAD.WIDE R18, R18, R5, c[0x0][0x1b0] ;  /* 0x00006c0012127625 */ /* 0x000fe200078e0205 */
[----:B------:R-:W-:Y:S05]  /*2eb0*/  @P0 BRA `(.L_x_61) ;  /* 0x000001b000000947 */ /* 0x000fea0003800000 */
[----:B------:R-:W0:Y:S01]  /*2ec0*/  S2UR UR5, SR_CTAID.Y ;  /* 0x00000000000579c3 */ /* 0x000e220000002600 */
[----:B------:R-:W1:Y:S01]  /*2ed0*/  S2R R22, SR_LANEID ;  /* 0x0000000000167919 */ /* 0x000e620000000000 */
[----:B0-----:R-:W-:-:S05]  /*2ee0*/  MOV R0, UR5 ;  /* 0x0000000500007c02 */ /* 0x001fca0008000f00 */
[----:B------:R-:W-:-:S04]  /*2ef0*/  IMAD R21, R35, c[0x0][0x10], R0 ;  /* 0x0000040023157a24 */ /* 0x000fc800078e0200 */
[----:B------:R-:W-:-:S05]  /*2f00*/  IMAD.WIDE.U32 R20, R21, 0x8, R18 ;  /* 0x0000000815147825 */ /* 0x000fca00078e0012 */
[----:B------:R0:W-:Y:S01]  /*2f10*/  STG.E.64 [R20.64], R32 ;  /* 0x0000002014007986 */ /* 0x0001e2000c101b06 */
[----:B------:R-:W-:Y:S06]  /*2f20*/  MEMBAR.ALL.GPU ;  /* 0x0000000000007992 */ /* 0x000fec000000a000 */
[----:B-1----:R-:W-:Y:S01]  /*2f30*/  VOTEU.ANY UR5, UPT, PT ;  /* 0x0000000000057886 */ /* 0x002fe200038e0100 */
[----:B------:R-:W-:Y:S01]  /*2f40*/  HFMA2.MMA R5, -RZ, RZ, 0, 5.9604644775390625e-08 ;  /* 0x00000001ff057435 */ /* 0x000fe200000001ff */
[----:B------:R-:W-:Y:S01]  /*2f50*/  UPOPC UR8, UR5 ;  /* 0x00000005000872bf */ /* 0x000fe20008000000 */
[----:B0-----:R-:W-:Y:S01]  /*2f60*/  P2R R20, PR, RZ, 0x1 ;  /* 0x00000001ff147803 */ /* 0x001fe20000000000 */
[----:B------:R-:W-:Y:S01]  /*2f70*/  UFLO.U32 UR5, UR5 ;  /* 0x00000005000572bd */ /* 0x000fe200080e0000 */
[----:B------:R-:W-:Y:S01]  /*2f80*/  LOP3.LUT P6, RZ, R55, 0x2, RZ, 0xc0, !PT ;  /* 0x0000000237ff7812 */ /* 0x000fe200078cc0ff */
[----:B------:R-:W-:-:S00]  /*2f90*/  ERRBAR ;  /* 0x00000000000079ab */ /* 0x000fc00000000000 */
[----:B------:R-:W-:Y:S02]  /*2fa0*/  ISETP.EQ.U32.AND P0, PT, R22, UR5, PT ;  /* 0x0000000516007c0c */ /* 0x000fe4000bf02070 */
[----:B------:R-:W-:-:S05]  /*2fb0*/  SEL R5, R5, 0xffffffff, !P6 ;  /* 0xffffffff05057807 */ /* 0x000fca0007000000 */
[----:B------:R-:W-:-:S06]  /*2fc0*/  IMAD R5, R5, UR8, RZ ;  /* 0x0000000805057c24 */ /* 0x000fcc000f8e02ff */
[----:B------:R0:W-:Y:S01]  /*2fd0*/  @P0 RED.E.ADD.S32.STRONG.GPU [R16.64], R5 ;  /* 0x000000051000098e */ /* 0x0001e2000c10e386 */
[----:B------:R-:W-:Y:S02]  /*2fe0*/  ISETP.NE.AND P0, PT, R20, RZ, PT ;  /* 0x000000ff1400720c */ /* 0x000fe40003f05270 */
[----:B------:R-:W-:-:S04]  /*2ff0*/  SEL R20, RZ, c[0x0][0xc], P6 ;  /* 0x00000300ff147a07 */ /* 0x000fc80003000000 */
[----:B------:R-:W-:-:S13]  /*3000*/  ISETP.NE.AND P6, PT, R20, -0x1, PT ;  /* 0xffffffff1400780c */ /* 0x000fda0003fc5270 */
[----:B0-----:R-:W-:Y:S05]  /*3010*/  @!P6 BRA `(.L_x_61) ;  /* 0x000000500000e947 */ /* 0x001fea0003800000 */
.L_x_62:
[----:B------:R-:W2:Y:S01]  /*3020*/  LDG.E.STRONG.GPU R5, [R16.64] ;  /* 0x0000000610057981 */ /* 0x000ea2000c1ef900 */
[----:B------:R-:W-:Y:S01]  /*3030*/  YIELD ;  /* 0x0000000000007946 */ /* 0x000fe20003800000 */
[----:B--2---:R-:W-:Y:S01]  /*3040*/  ISETP.NE.AND P6, PT, R5, R20, PT ;  /* 0x000000140500720c */ /* 0x004fe20003fc5270 */
[----:B------:R-:W-:-:S12]  /*3050*/  CCTL.IVALL ;  /* 0x00000000ff00798f */ /* 0x000fd80002000000 */
[----:B------:R-:W-:Y:S05]  /*3060*/  @P6 BRA `(.L_x_62) ;  /* 0xffffffb000006947 */ /* 0x000fea000383ffff */
.L_x_61:
[----:B------:R-:W-:Y:S01]  /*3070*/  ISETP.NE.AND P6, PT, RZ, c[0x0][0xc], PT ;  /* 0x00000300ff007a0c */ /* 0x000fe20003fc5270 */
[----:B------:R-:W-:Y:S01]  /*3080*/  WARPSYNC 0xffffffff ;  /* 0xffffffff00007948 */ /* 0x000fe20003800000 */
[----:B------:R-:W-:Y:S11]  /*3090*/  BAR.SYNC.DEFER_BLOCKING 0x0 ;  /* 0x0000000000007b1d */ /* 0x000ff60000010000 */
[----:B------:R-:W-:Y:S05]  /*30a0*/  @!P6 BRA `(.L_x_60) ;  /* 0x000010400000e947 */ /* 0x000fea0003800000 */
[----:B------:R-:W-:Y:S02]  /*30b0*/  IADD3 R16, R28, -0x1, RZ ;  /* 0xffffffff1c107810 */ /* 0x000fe40007ffe0ff */
[----:B------:R-:W-:-:S02]  /*30c0*/  MOV R5, RZ ;  /* 0x000000ff00057202 */ /* 0x000fc40000000f00 */
[----:B------:R-:W-:-:S13]  /*30d0*/  ISETP.GE.U32.AND P6, PT, R16, 0x3, PT ;  /* 0x000000031000780c */ /* 0x000fda0003fc6070 */
[----:B------:R-:W-:Y:S05]  /*30e0*/  @!P6 BRA `(.L_x_63) ;  /* 0x00000e300000e947 */ /* 0x000fea0003800000 */
[----:B------:R-:W-:Y:S01]  /*30f0*/  LOP3.LUT R16, R28, 0x3, RZ, 0xc0, !PT ;  /* 0x000000031c107812 */ /* 0x000fe200078ec0ff */
[----:B------:R-:W-:-:S03]  /*3100*/  HFMA2.MMA R5, -RZ, RZ, 0, 0 ;  /* 0x00000000ff057435 */ /* 0x000fc600000001ff */
[----:B------:R-:W-:-:S04]  /*3110*/  IADD3 R16, -R16, c[0x0][0xc], RZ ;  /* 0x0000030010107a10 */ /* 0x000fc80007ffe1ff */
[----:B------:R-:W-:-:S13]  /*3120*/  ISETP.GT.AND P6, PT, R16, RZ, PT ;  /* 0x000000ff1000720c */ /* 0x000fda0003fc4270 */
[----:B------:R-:W-:Y:S05]  /*3130*/  @!P6 BRA `(.L_x_64) ;  /* 0x00000bf00000e947 */ /* 0x000fea0003800000 */
[----:B------:R-:W-:Y:S02]  /*3140*/  P2R R17, PR, RZ, 0x1 ;  /* 0x00000001ff117803 */ /* 0x000fe40000000000 */
[----:B------:R-:W-:Y:S02]  /*3150*/  ISETP.GT.AND P6, PT, R16, 0xc, PT ;  /* 0x0000000c1000780c */ /* 0x000fe40003fc4270 */
[----:B------:R-:W-:Y:S02]  /*3160*/  PLOP3.LUT P0, PT, PT, PT, PT, 0x80, 0x0 ;  /* 0x000000000000781c */ /* 0x000fe40003f0f070 */
[----:B------:R-:W-:-:S11]  /*3170*/  LOP3.LUT R3, R3, 0xfffffffe, RZ, 0xc0, !PT ;  /* 0xfffffffe03037812 */ /* 0x000fd600078ec0ff */
[----:B------:R-:W-:Y:S02]  /*3180*/  @P0 LOP3.LUT R3, R3, 0x1, RZ, 0xfc, !PT ;  /* 0x0000000103030812 */ /* 0x000fe400078efcff */
[----:B------:R-:W-:Y:S01]  /*3190*/  ISETP.NE.AND P0, PT, R17, RZ, PT ;  /* 0x000000ff1100720c */ /* 0x000fe20003f05270 */
[----:B------:R-:W-:Y:S05]  /*31a0*/  @!P6 BRA `(.L_x_65) ;  /* 0x000007600000e947 */ /* 0x000fea0003800000 */
[----:B------:R-:W-:Y:S02]  /*31b0*/  PLOP3.LUT P6, PT, PT, PT, PT, 0x8, 0x0 ;  /* 0x000000000000781c */ /* 0x000fe40003fce170 */
[----:B------:R-:W-:-:S11]  /*31c0*/  LOP3.LUT R3, R3, 0xfffffffe, RZ, 0xc0, !PT ;  /* 0xfffffffe03037812 */ /* 0x000fd600078ec0ff */
[----:B------:R-:W-:Y:S02]  /*31d0*/  @P6 LOP3.LUT R3, R3, 0x1, RZ, 0xfc, !PT ;  /* 0x0000000103036812 */ /* 0x000fe400078efcff */
.L_x_66:
[----:B------:R-:W-:-:S13]  /*31e0*/  ISETP.EQ.OR P6, PT, R5, R35, P0 ;  /* 0x000000230500720c */ /* 0x000fda00007c2670 */
[----:B------:R-:W-:-:S04]  /*31f0*/  @!P6 IMAD R21, R5, c[0x0][0x10], R0 ;  /* 0x000004000515ea24 */ /* 0x000fc800078e0200 */
[----:B------:R-:W-:-:S06]  /*3200*/  @!P6 IMAD.WIDE.U32 R20, R21, 0x8, R18 ;  /* 0x000000081514e825 */ /* 0x000fcc00078e0012 */
[----:B------:R-:W2:Y:S01]  /*3210*/  @!P6 LDG.E.64 R20, [R20.64] ;  /* 0x000000061414e981 */ /* 0x000ea2000c1e1b00 */
[----:B------:R-:W-:Y:S01]  /*3220*/  IADD3 R17, R5, 0x1, RZ ;  /* 0x0000000105117810 */ /* 0x000fe20007ffe0ff */
[----:B--2---:R-:W-:Y:S02]  /*3230*/  @!P6 FADD.FTZ R32, R32, R20 ;  /* 0x000000142020e221 */ /* 0x004fe40000010000 */
[----:B------:R-:W-:Y:S01]  /*3240*/  @!P6 FADD.FTZ R33, R33, R21 ;  /* 0x000000152121e221 */ /* 0x000fe20000010000 */
        /* <DEDUP_REMOVED lines=102> */
[----:B------:R-:W-:Y:S02]  /*38b0*/  IADD3 R16, R16, -0x10, RZ ;  /* 0xfffffff010107810 */ /* 0x000fe40007ffe0ff */
[----:B------:R-:W-:Y:S01]  /*38c0*/  IADD3 R5, R5, 0x10, RZ ;  /* 0x0000001005057810 */ /* 0x000fe20007ffe0ff */
[----:B--2---:R-:W-:Y:S02]  /*38d0*/  @!P6 FADD.FTZ R32, R32, R20 ;  /* 0x000000142020e221 */ /* 0x004fe40000010000 */
[----:B------:R-:W-:Y:S01]  /*38e0*/  @!P6 FADD.FTZ R33, R33, R21 ;  /* 0x000000152121e221 */ /* 0x000fe20000010000 */
[----:B------:R-:W-:-:S13]  /*38f0*/  ISETP.GT.AND P6, PT, R16, 0xc, PT ;  /* 0x0000000c1000780c */ /* 0x000fda0003fc4270 */
[----:B------:R-:W-:Y:S05]  /*3900*/  @P6 BRA `(.L_x_66) ;  /* 0xfffff8d000006947 */ /* 0x000fea000383ffff */
.L_x_65:
[----:B------:R-:W-:-:S13]  /*3910*/  ISETP.GT.AND P6, PT, R16, 0x4, PT ;  /* 0x000000041000780c */ /* 0x000fda0003fc4270 */
[----:B------:R-:W-:Y:S05]  /*3920*/  @!P6 BRA `(.L_x_67) ;  /* 0x000003d00000e947 */ /* 0x000fea0003800000 */
        /* <DEDUP_REMOVED lines=54> */
[----:B------:R-:W-:Y:S02]  /*3c90*/  LOP3.LUT R3, R3, 0xfffffffe, RZ, 0xc0, !PT ;  /* 0xfffffffe03037812 */ /* 0x000fe400078ec0ff */
[----:B------:R-:W-:Y:S02]  /*3ca0*/  IADD3 R16, R16, -0x4, RZ ;  /* 0xfffffffc10107810 */ /* 0x000fe40007ffe0ff */
[----:B------:R-:W-:Y:S01]  /*3cb0*/  IADD3 R5, R5, 0x4, RZ ;  /* 0x0000000405057810 */ /* 0x000fe20007ffe0ff */
[----:B--2---:R-:W-:Y:S02]  /*3cc0*/  @!P6 FADD.FTZ R32, R32, R20 ;  /* 0x000000142020e221 */ /* 0x004fe40000010000 */
[----:B------:R-:W-:Y:S01]  /*3cd0*/  @!P6 FADD.FTZ R33, R33, R21 ;  /* 0x000000152121e221 */ /* 0x000fe20000010000 */
[----:B------:R-:W-:-:S13]  /*3ce0*/  PLOP3.LUT P6, PT, PT, PT, PT, 0x8, 0x0 ;  /* 0x000000000000781c */ /* 0x000fda0003fce170 */
[----:B------:R-:W-:-:S04]  /*3cf0*/  @P6 LOP3.LUT R3, R3, 0x1, RZ, 0xfc, !PT ;  /* 0x0000000103036812 */ /* 0x000fc800078efcff */
.L_x_67:
[----:B------:R-:W-:-:S04]  /*3d00*/  LOP3.LUT P6, RZ, R3, 0x1, RZ, 0xc0, !PT ;  /* 0x0000000103ff7812 */ /* 0x000fc800078cc0ff */
[----:B------:R-:W-:-:S13]  /*3d10*/  ISETP.NE.OR P6, PT, R16, RZ, P6 ;  /* 0x000000ff1000720c */ /* 0x000fda00037c5670 */
[----:B------:R-:W-:Y:S05]  /*3d20*/  @!P6 BRA `(.L_x_63) ;  /* 0x000001f00000e947 */ /* 0x000fea0003800000 */
.L_x_64:
        /* <DEDUP_REMOVED lines=29> */
[----:B------:R-:W-:-:S13]  /*3f00*/  ISETP.NE.AND P6, PT, R16, RZ, PT ;  /* 0x000000ff1000720c */ /* 0x000fda0003fc5270 */
[----:B------:R-:W-:Y:S05]  /*3f10*/  @P6 BRA `(.L_x_64) ;  /* 0xfffffe1000006947 */ /* 0x000fea000383ffff */
.L_x_63:
[----:B------:R-:W-:-:S04]  /*3f20*/  MOV R20, c[0x0][0xc] ;  /* 0x0000030000147a02 */ /* 0x000fc80000000f00 */
[----:B------:R-:W-:-:S13]  /*3f30*/  LOP3.LUT P6, R20, R20, 0x3, RZ, 0xc0, !PT ;  /* 0x0000000314147812 */ /* 0x000fda00078cc0ff */
[----:B------:R-:W-:Y:S05]  /*3f40*/  @!P6 BRA `(.L_x_60) ;  /* 0x000001a00000e947 */ /* 0x000fea0003800000 */
[----:B------:R-:W-:Y:S01]  /*3f50*/  ISETP.EQ.OR P6, PT, R5, R35, P0 ;  /* 0x000000230500720c */ /* 0x000fe200007c2670 */
[----:B------:R-:W-:-:S12]  /*3f60*/  BSSY B0, `(.L_x_68) ;  /* 0x0000007000007945 */ /* 0x000fd80003800000 */
[----:B------:R-:W-:Y:S05]  /*3f70*/  @P6 BRA `(.L_x_69) ;  /* 0x0000005000006947 */ /* 0x000fea0003800000 */
[----:B------:R-:W-:-:S04]  /*3f80*/  IMAD R17, R5, c[0x0][0x10], R0 ;  /* 0x0000040005117a24 */ /* 0x000fc800078e0200 */
[----:B------:R-:W-:-:S06]  /*3f90*/  IMAD.WIDE.U32 R16, R17, 0x8, R18 ;  /* 0x0000000811107825 */ /* 0x000fcc00078e0012 */
[----:B------:R-:W2:Y:S02]  /*3fa0*/  LDG.E.64 R16, [R16.64] ;  /* 0x0000000610107981 */ /* 0x000ea4000c1e1b00 */
[----:B--2---:R-:W-:Y:S02]  /*3fb0*/  FADD.FTZ R32, R32, R16 ;  /* 0x0000001020207221 */ /* 0x004fe40000010000 */
[----:B------:R-:W-:Y:S02]  /*3fc0*/  FADD.FTZ R33, R33, R17 ;  /* 0x0000001121217221 */ /* 0x000fe40000010000 */
.L_x_69:
[----:B------:R-:W-:Y:S05]  /*3fd0*/  BSYNC B0 ;  /* 0x0000000000007941 */ /* 0x000fea0003800000 */
.L_x_68:
[----:B------:R-:W-:-:S13]  /*3fe0*/  ISETP.NE.AND P6, PT, R20, 0x1, PT ;  /* 0x000000011400780c */ /* 0x000fda0003fc5270 */
[----:B------:R-:W-:Y:S05]  /*3ff0*/  @!P6 BRA `(.L_x_60) ;  /* 0x000000f00000e947 */ /* 0x000fea0003800000 */
[----:B------:R-:W-:-:S04]  /*4000*/  IADD3 R17, R5, 0x1, RZ ;  /* 0x0000000105117810 */ /* 0x000fc80007ffe0ff */
[----:B------:R-:W-:-:S13]  /*4010*/  ISETP.EQ.OR P6, PT, R17, R35, P0 ;  /* 0x000000231100720c */ /* 0x000fda00007c2670 */
[----:B------:R-:W-:-:S04]  /*4020*/  @!P6 IMAD R17, R17, c[0x0][0x10], R0 ;  /* 0x000004001111ea24 */ /* 0x000fc800078e0200 */
[----:B------:R-:W-:-:S06]  /*4030*/  @!P6 IMAD.WIDE.U32 R16, R17, 0x8, R18 ;  /* 0x000000081110e825 */ /* 0x000fcc00078e0012 */
[----:B------:R-:W2:Y:S01]  /*4040*/  @!P6 LDG.E.64 R16, [R16.64] ;  /* 0x000000061010e981 */ /* 0x000ea2000c1e1b00 */
[----:B------:R-:W-:Y:S01]  /*4050*/  IADD3 R5, R5, 0x2, RZ ;  /* 0x0000000205057810 */ /* 0x000fe20007ffe0ff */
[----:B--2---:R-:W-:Y:S02]  /*4060*/  @!P6 FADD.FTZ R32, R32, R16 ;  /* 0x000000102020e221 */ /* 0x004fe40000010000 */
[----:B------:R-:W-:Y:S01]  /*4070*/  @!P6 FADD.FTZ R33, R33, R17 ;  /* 0x000000112121e221 */ /* 0x000fe20000010000 */
[----:B------:R-:W-:-:S04]  /*4080*/  ISETP.EQ.OR P6, PT, R5, R35, P0 ;  /* 0x000000230500720c */ /* 0x000fc800007c2670 */
[----:B------:R-:W-:-:S13]  /*4090*/  ISETP.EQ.OR P6, PT, R20, 0x2, P6 ;  /* 0x000000021400780c */ /* 0x000fda00037c2670 */
[----:B------:R-:W-:-:S04]  /*40a0*/  @!P6 IMAD R5, R5, c[0x0][0x10], R0 ;  /* 0x000004000505ea24 */ /* 0x000fc800078e0200 */
[----:B------:R-:W-:-:S06]  /*40b0*/  @!P6 IMAD.WIDE.U32 R18, R5, 0x8, R18 ;  /* 0x000000080512e825 */ /* 0x000fcc00078e0012 */
[----:B------:R-:W2:Y:S02]  /*40c0*/  @!P6 LDG.E.64 R18, [R18.64] ;  /* 0x000000061212e981 */ /* 0x000ea4000c1e1b00 */
[----:B--2---:R-:W-:Y:S02]  /*40d0*/  @!P6 FADD.FTZ R32, R32, R18 ;  /* 0x000000122020e221 */ /* 0x004fe40000010000 */
[----:B------:R-:W-:-:S05]  /*40e0*/  @!P6 FADD.FTZ R33, R33, R19 ;  /* 0x000000132121e221 */ /* 0x000fca0000010000 */
.L_x_60:
[----:B------:R-:W-:Y:S04]  /*40f0*/  @!P0 STS.64 [0x98], R32 ;  /* 0x00009820ff008388 */ /* 0x000fe80000000a00 */
[----:B------:R-:W-:Y:S01]  /*4100*/  BAR.SYNC.DEFER_BLOCKING 0x0 ;  /* 0x0000000000007b1d */ /* 0x000fe20000010000 */
[----:B------:R-:W-:Y:S02]  /*4110*/  ISETP.NE.AND P6, PT, RZ, UR9, PT ;  /* 0x00000009ff007c0c */ /* 0x000fe4000bfc5270 */
[----:B0-----:R-:W-:-:S02]  /*4120*/  PRMT R19, RZ, 0x5410, R42 ;  /* 0x00005410ff137816 */ /* 0x001fc4000000002a */
[----:B------:R-:W-:Y:S02]  /*4130*/  PRMT R21, RZ, 0x5410, R43 ;  /* 0x00005410ff157816 */ /* 0x000fe4000000002b */
[----:B------:R-:W-:Y:S01]  /*4140*/  PRMT R23, RZ, 0x5410, R51 ;  /* 0x00005410ff177816 */ /* 0x000fe20000000033 */
[----:B------:R-:W-:Y:S01]  /*4150*/  FADD.FTZ R19, -R10, R19 ;  /* 0x000000130a137221 */ /* 0x000fe20000010100 */
[----:B------:R-:W-:Y:S02]  /*4160*/  PRMT R22, RZ, 0x7610, R51 ;  /* 0x00007610ff167816 */ /* 0x000fe40000000033 */
[----:B------:R-:W-:Y:S01]  /*4170*/  PRMT R43, RZ, 0x7610, R43 ;  /* 0x00007610ff2b7816 */ /* 0x000fe2000000002b */
[----:B------:R-:W-:Y:S01]  /*4180*/  FMUL.FTZ R25, R19, R4 ;  /* 0x0000000413197220 */ /* 0x000fe20000410000 */
[----:B------:R-:W0:Y:S02]  /*4190*/  LDS.64 R16, [0x98] ;  /* 0x00009800ff107984 */ /* 0x000e240000000a00 */
[----:B0-----:R-:W-:Y:S01]  /*41a0*/  FMUL.FTZ R20, R17, c[0x0][0x20c] ;  /* 0x0000830011147a20 */ /* 0x001fe20000410000 */
[----:B------:R-:W-:Y:S01]  /*41b0*/  PRMT R17, RZ, 0x7610, R42 ;  /* 0x00007610ff117816 */ /* 0x000fe2000000002a */
[----:B------:R-:W-:-:S04]  /*41c0*/  FMUL.FTZ R5, R16, c[0x0][0x20c] ;  /* 0x0000830010057a20 */ /* 0x000fc80000410000 */
[----:B------:R-:W-:-:S04]  /*41d0*/  FADD.FTZ R17, -R10, R17 ;  /* 0x000000110a117221 */ /* 0x000fc80000010100 */
        /* <DEDUP_REMOVED lines=20> */
.L_x_70:
[----:B------:R-:W-:Y:S01]  /*4320*/  LOP3.LUT P0, RZ, R3, 0x2, RZ, 0xc0, !PT ;  /* 0x0000000203ff7812 */ /* 0x000fe2000780c0ff */
[----:B------:R-:W-:-:S12]  /*4330*/  BSSY B0, `(.L_x_71) ;  /* 0x0000013000007945 */ /* 0x000fd80003800000 */
[----:B------:R-:W-:Y:S05]  /*4340*/  @P0 BRA `(.L_x_72) ;  /* 0x0000011000000947 */ /* 0x000fea0003800000 */
[----:B------:R-:W-:Y:S01]  /*4350*/  SHF.R.S32.HI R16, RZ, 0x1f, R2 ;  /* 0x0000001fff107819 */ /* 0x000fe20000011402 */
[C-C-:B------:R-:W-:Y:S01]  /*4360*/  FFMA.FTZ R25, R5.reuse, R25, R20.reuse ;  /* 0x0000001905197223 */ /* 0x140fe20000010014 */
[----:B------:R-:W-:Y:S01]  /*4370*/  MOV R17, R9 ;  /* 0x0000000900117202 */ /* 0x000fe20000000f00 */
[----:B------:R-:W-:Y:S02]  /*4380*/  FFMA.FTZ R24, R5, R24, R20 ;  /* 0x0000001805187223 */ /* 0x000fe40000010014 */
[----:B------:R-:W-:Y:S01]  /*4390*/  IMAD R19, R16, c[0x0][0x1d8], RZ ;  /* 0x0000760010137a24 */ /* 0x000fe200078e02ff */
[----:B------:R-:W-:Y:S01]  /*43a0*/  MOV R16, R6 ;  /* 0x0000000600107202 */ /* 0x000fe20000000f00 */
[----:B------:R-:W-:Y:S02]  /*43b0*/  FFMA.FTZ R25, R23, R12, -R25 ;  /* 0x0000000c17197223 */ /* 0x000fe40000010819 */
[C---:B------:R-:W-:Y:S02]  /*43c0*/  IMAD R19, R2.reuse, c[0x0][0x1dc], R19 ;  /* 0x0000770002137a24 */ /* 0x040fe400078e0213 */
[----:B------:R-:W-:-:S04]  /*43d0*/  IMAD.WIDE.U32 R16, R2, c[0x0][0x1d8], R16 ;  /* 0x0000760002107a25 */ /* 0x000fc800078e0010 */
[----:B------:R-:W-:Y:S01]  /*43e0*/  FFMA.FTZ R23, R22, R13, -R24 ;  /* 0x0000000d16177223 */ /* 0x000fe20000010818 */
[----:B------:R-:W-:Y:S01]  /*43f0*/  IADD3 R19, R17, R19, RZ ;  /* 0x0000001311137210 */ /* 0x000fe20007ffe0ff */
[----:B------:R-:W-:Y:S01]  /*4400*/  FMUL.FTZ R17, R25, R4 ;  /* 0x0000000419117220 */ /* 0x000fe20000410000 */
[----:B------:R-:W-:-:S04]  /*4410*/  LEA R18, P0, R16, c[0x0][0x160], 0x1 ;  /* 0x0000580010127a11 */ /* 0x000fc800078008ff */
[----:B------:R-:W-:Y:S01]  /*4420*/  LEA.HI.X R19, R16, c[0x0][0x164], R19, 0x1, P0 ;  /* 0x0000590010137a11 */ /* 0x000fe200000f0c13 */
[----:B------:R-:W-:-:S05]  /*4430*/  FMUL.FTZ R16, R23, R4 ;  /* 0x0000000417107220 */ /* 0x000fca0000410000 */
[----:B------:R-:W-:-:S05]  /*4440*/  F2FP.BF16.PACK_AB R17, R16, R17 ;  /* 0x000000111011723e */ /* 0x000fca00000010ff */
[----:B------:R0:W-:Y:S02]  /*4450*/  STG.E [R18.64], R17 ;  /* 0x0000001112007986 */ /* 0x0001e4000c101906 */
.L_x_72:
[----:B------:R-:W-:Y:S05]  /*4460*/  BSYNC B0 ;  /* 0x0000000000007941 */ /* 0x000fea0003800000 */
.L_x_71:
[----:B------:R-:W-:Y:S01]  /*4470*/  ISETP.NE.AND P6, PT, RZ, UR9, PT ;  /* 0x00000009ff007c0c */ /* 0x000fe2000bfc5270 */
[C---:B0-----:R-:W-:Y:S01]  /*4480*/  FADD.FTZ R19, -R10.reuse, R21 ;  /* 0x000000150a137221 */ /* 0x041fe20000010100 */
[--C-:B------:R-:W-:Y:S01]  /*4490*/  PRMT R17, RZ, 0x5410, R50.reuse ;  /* 0x00005410ff117816 */ /* 0x100fe20000000032 */
[----:B------:R-:W-:Y:S01]  /*44a0*/  FADD.FTZ R43, -R10, R43 ;  /* 0x0000002b0a2b7221 */ /* 0x000fe20000010100 */
[----:B------:R-:W-:Y:S01]  /*44b0*/  PRMT R50, RZ, 0x7610, R50 ;  /* 0x00007610ff327816 */ /* 0x000fe20000000032 */
[-C--:B------:R-:W-:Y:S01]  /*44c0*/  FMUL.FTZ R19, R19, R4.reuse ;  /* 0x0000000413137220 */ /* 0x080fe20000410000 */
[--C-:B------:R-:W-:Y:S01]  /*44d0*/  PRMT R21, RZ, 0x5410, R40.reuse ;  /* 0x00005410ff157816 */ /* 0x100fe20000000028 */
[----:B------:R-:W-:Y:S01]  /*44e0*/  FMUL.FTZ R16, R43, R4 ;  /* 0x000000042b107220 */ /* 0x000fe20000410000 */
[----:B------:R-:W-:-:S05]  /*44f0*/  PRMT R23, RZ, 0x7610, R40 ;  /* 0x00007610ff177816 */ /* 0x000fca0000000028 */
        /* <DEDUP_REMOVED lines=19> */
.L_x_73:
[----:B------:R-:W-:Y:S01]  /*4630*/  BSSY B0, `(.L_x_74) ;  /* 0x0000014000007945 */ /* 0x000fe20003800000 */
[----:B------:R-:W-:Y:S05]  /*4640*/  @P5 BRA `(.L_x_75) ;  /* 0x0000012000005947 */ /* 0x000fea0003800000 */
[----:B------:R-:W-:Y:S01]  /*4650*/  IADD3 R25, R2, 0x10, RZ ;  /* 0x0000001002197810 */ /* 0x000fe20007ffe0ff */
[C-C-:B------:R-:W-:Y:S02]  /*4660*/  FFMA.FTZ R19, R5.reuse, R19, R20.reuse ;  /* 0x0000001305137223 */ /* 0x140fe40000010014 */
[----:B------:R-:W-:Y:S01]  /*4670*/  FFMA.FTZ R16, R5, R16, R20 ;  /* 0x0000001005107223 */ /* 0x000fe20000010014 */
[----:B------:R-:W-:Y:S01]  /*4680*/  SHF.R.S32.HI R18, RZ, 0x1f, R25 ;  /* 0x0000001fff127819 */ /* 0x000fe20000011419 */
[----:B------:R-:W-:Y:S01]  /*4690*/  FFMA.FTZ R19, R17, R12, -R19 ;  /* 0x0000000c11137223 */ /* 0x000fe20000010813 */
[----:B------:R-:W-:Y:S01]  /*46a0*/  MOV R17, R9 ;  /* 0x0000000900117202 */ /* 0x000fe20000000f00 */
[----:B------:R-:W-:Y:S01]  /*46b0*/  FFMA.FTZ R27, R50, R13, -R16 ;  /* 0x0000000d321b7223 */ /* 0x000fe20000010810 */
[----:B------:R-:W-:Y:S01]  /*46c0*/  MOV R16, R6 ;  /* 0x0000000600107202 */ /* 0x000fe20000000f00 */
[----:B------:R-:W-:-:S02]  /*46d0*/  IMAD R18, R18, c[0x0][0x1d8], RZ ;  /* 0x0000760012127a24 */ /* 0x000fc400078e02ff */
[----:B------:R-:W-:Y:S02]  /*46e0*/  FMUL.FTZ R22, R27, R4 ;  /* 0x000000041b167220 */ /* 0x000fe40000410000 */
[----:B------:R-:W-:-:S04]  /*46f0*/  IMAD.WIDE.U32 R16, R25, c[0x0][0x1d8], R16 ;  /* 0x0000760019107a25 */ /* 0x000fc800078e0010 */
[----:B------:R-:W-:Y:S01]  /*4700*/  IMAD R29, R25, c[0x0][0x1dc], R18 ;  /* 0x00007700191d7a24 */ /* 0x000fe200078e0212 */
[----:B------:R-:W-:Y:S01]  /*4710*/  LEA R18, P0, R16, c[0x0][0x160], 0x1 ;  /* 0x0000580010127a11 */ /* 0x000fe200078008ff */
[----:B------:R-:W-:-:S03]  /*4720*/  FMUL.FTZ R25, R19, R4 ;  /* 0x0000000413197220 */ /* 0x000fc60000410000 */
[----:B------:R-:W-:Y:S02]  /*4730*/  IADD3 R29, R17, R29, RZ ;  /* 0x0000001d111d7210 */ /* 0x000fe40007ffe0ff */
[----:B------:R-:W-:Y:S02]  /*4740*/  F2FP.BF16.PACK_AB R17, R22, R25 ;  /* 0x000000191611723e */ /* 0x000fe400000010ff */
[----:B------:R-:W-:-:S05]  /*4750*/  LEA.HI.X R19, R16, c[0x0][0x164], R29, 0x1, P0 ;  /* 0x0000590010137a11 */ /* 0x000fca00000f0c1d */
[----:B------:R0:W-:Y:S02]  /*4760*/  STG.E [R18.64], R17 ;  /* 0x0000001112007986 */ /* 0x0001e4000c101906 */
.L_x_75:
[----:B------:R-:W-:Y:S05]  /*4770*/  BSYNC B0 ;  /* 0x0000000000007941 */ /* 0x000fea0003800000 */
.L_x_74:
[----:B------:R-:W-:Y:S01]  /*4780*/  ISETP.GE.U32.AND P0, PT, R37, c[0x0][0x1e0], PT ;  /* 0x0000780025007a0c */ /* 0x000fe20003f06070 */
[C---:B0-----:R-:W-:Y:S01]  /*4790*/  FADD.FTZ R17, -R10.reuse, R21 ;  /* 0x000000150a117221 */ /* 0x041fe20000010100 */
[--C-:B------:R-:W-:Y:S02]  /*47a0*/  PRMT R33, RZ, 0x5410, R41.reuse ;  /* 0x00005410ff217816 */ /* 0x100fe40000000029 */
[----:B------:R-:W-:Y:S01]  /*47b0*/  PRMT R31, RZ, 0x7610, R41 ;  /* 0x00007610ff1f7816 */ /* 0x000fe20000000029 */
[-C--:B------:R-:W-:Y:S01]  /*47c0*/  FMUL.FTZ R17, R17, R4.reuse ;  /* 0x0000000411117220 */ /* 0x080fe20000410000 */
[--C-:B------:R-:W-:Y:S01]  /*47d0*/  PRMT R29, RZ, 0x5410, R38.reuse ;  /* 0x00005410ff1d7816 */ /* 0x100fe20000000026 */
[C---:B------:R-:W-:Y:S01]  /*47e0*/  FADD.FTZ R33, -R10.reuse, R33 ;  /* 0x000000210a217221 */ /* 0x040fe20000010100 */
[----:B------:R-:W-:Y:S01]  /*47f0*/  PRMT R27, RZ, 0x7610, R38 ;  /* 0x00007610ff1b7816 */ /* 0x000fe20000000026 */
        /* <DEDUP_REMOVED lines=9> */
[--C-:B------:R-:W-:Y:S01]  /*4890*/  PRMT R51, RZ, 0x5410, R44.reuse ;  /* 0x00005410ff337816 */ /* 0x100fe2000000002c */
[C---:B------:R-:W-:Y:S01]  /*48a0*/  FADD.FTZ R25, -R10.reuse, R25 ;  /* 0x000000190a197221 */ /* 0x040fe20000010100 */
[----:B------:R-:W-:Y:S01]  /*48b0*/  PRMT R53, RZ, 0x7610, R44 ;  /* 0x00007610ff357816 */ /* 0x000fe2000000002c */
[----:B------:R-:W-:Y:S01]  /*48c0*/  FADD.FTZ R11, -R10, R41 ;  /* 0x000000290a0b7221 */ /* 0x000fe20000010100 */
[----:B------:R-:W-:Y:S01]  /*48d0*/  ISETP.GE.AND.EX P0, PT, R56, c[0x0][0x1e4], PT, P0 ;  /* 0x0000790038007a0c */ /* 0x000fe20003f06300 */
[C---:B------:R-:W-:Y:S01]  /*48e0*/  FADD.FTZ R21, -R10.reuse, R43 ;  /* 0x0000002b0a157221 */ /* 0x040fe20000010100 */
[----:B------:R-:W-:Y:S01]  /*48f0*/  PRMT R19, RZ, 0x5410, R49 ;  /* 0x00005410ff137816 */ /* 0x000fe20000000031 */
[----:B------:R-:W-:Y:S01]  /*4900*/  FADD.FTZ R22, -R10, R51 ;  /* 0x000000330a167221 */ /* 0x000fe20000010100 */
[----:B------:R-:W-:Y:S01]  /*4910*/  ISETP.LT.U32.AND P0, PT, R34, 0x200, !P0 ;  /* 0x000002002200780c */ /* 0x000fe20004701070 */
[----:B------:R-:W-:Y:S01]  /*4920*/  FADD.FTZ R10, -R10, R53 ;  /* 0x000000350a0a7221 */ /* 0x000fe20000010100 */
[----:B------:R-:W-:Y:S01]  /*4930*/  PRMT R24, RZ, 0x7610, R49 ;  /* 0x00007610ff187816 */ /* 0x000fe20000000031 */
[----:B------:R-:W-:Y:S01]  /*4940*/  FMUL.FTZ R16, R39, R4 ;  /* 0x0000000427107220 */ /* 0x000fe20000410000 */
        /* <DEDUP_REMOVED lines=19> */
.L_x_76:
        /* <DEDUP_REMOVED lines=20> */
.L_x_78:
[----:B------:R-:W-:Y:S05]  /*4bc0*/  BSYNC B0 ;  /* 0x0000000000007941 */ /* 0x000fea0003800000 */
.L_x_77:
[--C-:B0-----:R-:W-:Y:S01]  /*4bd0*/  PRMT R17, RZ, 0x5410, R48.reuse ;  /* 0x00005410ff117816 */ /* 0x101fe20000000030 */
[-C--:B------:R-:W-:Y:S01]  /*4be0*/  FMUL.FTZ R33, R33, R4.reuse ;  /* 0x0000000421217220 */ /* 0x080fe20000410000 */
[----:B------:R-:W-:Y:S01]  /*4bf0*/  PRMT R48, RZ, 0x7610, R48 ;  /* 0x00007610ff307816 */ /* 0x000fe20000000030 */
        /* <DEDUP_REMOVED lines=20> */
.L_x_79:
        /* <DEDUP_REMOVED lines=20> */
.L_x_81:
[----:B------:R-:W-:Y:S05]  /*4e80*/  BSYNC B0 ;  /* 0x0000000000007941 */ /* 0x000fea0003800000 */
.L_x_80:
        /* <DEDUP_REMOVED lines=23> */
.L_x_82:
        /* <DEDUP_REMOVED lines=20> */
.L_x_84:
[----:B------:R-:W-:Y:S05]  /*5140*/  BSYNC B0 ;  /* 0x0000000000007941 */ /* 0x000fea0003800000 */
.L_x_83:
        /* <DEDUP_REMOVED lines=23> */
.L_x_85:
[----:B------:R-:W-:Y:S01]  /*52c0*/  BSSY B0, `(.L_x_86) ;  /* 0x0000014000007945 */ /* 0x000fe20003800000 */
[----:B------:R-:W-:Y:S05]  /*52d0*/  @P1 BRA `(.L_x_87) ;  /* 0x0000012000001947 */ /* 0x000fea0003800000 */
[----:B------:R-:W-:Y:S01]  /*52e0*/  IADD3 R25, R2, 0x50, RZ ;  /* 0x0000005002197810 */ /* 0x000fe20007ffe0ff */
[C-C-:B------:R-:W-:Y:S02]  /*52f0*/  FFMA.FTZ R16, R5.reuse, R33, R20.reuse ;  /* 0x0000002105107223 */ /* 0x140fe40000010014 */
[----:B------:R-:W-:Y:S01]  /*5300*/  FFMA.FTZ R18, R5, R28, R20 ;  /* 0x0000001c05127223 */ /* 0x000fe20000010014 */
[----:B------:R-:W-:Y:S01]  /*5310*/  SHF.R.S32.HI R23, RZ, 0x1f, R25 ;  /* 0x0000001fff177819 */ /* 0x000fe20000011419 */
[----:B------:R-:W-:Y:S01]  /*5320*/  FFMA.FTZ R19, R17, R12, -R16 ;  /* 0x0000000c11137223 */ /* 0x000fe20000010810 */
[----:B------:R-:W-:Y:S02]  /*5330*/  MOV R16, R6 ;  /* 0x0000000600107202 */ /* 0x000fe40000000f00 */
[----:B------:R-:W-:Y:S01]  /*5340*/  MOV R17, R9 ;  /* 0x0000000900117202 */ /* 0x000fe20000000f00 */
[----:B------:R-:W-:-:S02]  /*5350*/  IMAD R24, R23, c[0x0][0x1d8], RZ ;  /* 0x0000760017187a24 */ /* 0x000fc400078e02ff */
[----:B------:R-:W-:Y:S02]  /*5360*/  FFMA.FTZ R23, R46, R13, -R18 ;  /* 0x0000000d2e177223 */ /* 0x000fe40000010812 */
[----:B------:R-:W-:-:S04]  /*5370*/  IMAD.WIDE.U32 R16, R25, c[0x0][0x1d8], R16 ;  /* 0x0000760019107a25 */ /* 0x000fc800078e0010 */
[----:B------:R-:W-:Y:S01]  /*5380*/  IMAD R25, R25, c[0x0][0x1dc], R24 ;  /* 0x0000770019197a24 */ /* 0x000fe200078e0218 */
[----:B------:R-:W-:Y:S01]  /*5390*/  LEA R18, P1, R16, c[0x0][0x160], 0x1 ;  /* 0x0000580010127a11 */ /* 0x000fe200078208ff */
[-C--:B------:R-:W-:Y:S02]  /*53a0*/  FMUL.FTZ R24, R19, R4.reuse ;  /* 0x0000000413187220 */ /* 0x080fe40000410000 */
[----:B------:R-:W-:Y:S01]  /*53b0*/  FMUL.FTZ R23, R23, R4 ;  /* 0x0000000417177220 */ /* 0x000fe20000410000 */
[----:B------:R-:W-:-:S04]  /*53c0*/  IADD3 R25, R17, R25, RZ ;  /* 0x0000001911197210 */ /* 0x000fc80007ffe0ff */
[----:B------:R-:W-:Y:S02]  /*53d0*/  LEA.HI.X R19, R16, c[0x0][0x164], R25, 0x1, P1 ;  /* 0x0000590010137a11 */ /* 0x000fe400008f0c19 */
[----:B------:R-:W-:-:S05]  /*53e0*/  F2FP.BF16.PACK_AB R23, R23, R24 ;  /* 0x000000181717723e */ /* 0x000fca00000010ff */
[----:B------:R0:W-:Y:S02]  /*53f0*/  STG.E [R18.64], R23 ;  /* 0x0000001712007986 */ /* 0x0001e4000c101906 */
.L_x_87:
[----:B------:R-:W-:Y:S05]  /*5400*/  BSYNC B0 ;  /* 0x0000000000007941 */ /* 0x000fea0003800000 */
.L_x_86:
        /* <DEDUP_REMOVED lines=23> */
.L_x_88:
[----:B------:R-:W-:Y:S01]  /*5580*/  LOP3.LUT P1, RZ, R3, 0x4, RZ, 0xc0, !PT ;  /* 0x0000000403ff7812 */ /* 0x000fe2000782c0ff */
[----:B------:R-:W-:-:S12]  /*5590*/  BSSY B0, `(.L_x_89) ;  /* 0x0000012000007945 */ /* 0x000fd80003800000 */
[----:B------:R-:W-:Y:S05]  /*55a0*/  @!P1 BRA `(.L_x_90) ;  /* 0x0000010000009947 */ /* 0x000fea0003800000 */
[C-C-:B------:R-:W-:Y:S02]  /*55b0*/  FFMA.FTZ R11, R5.reuse, R29, R20.reuse ;  /* 0x0000001d050b7223 */ /* 0x140fe40000010014 */
[----:B0-----:R-:W-:Y:S02]  /*55c0*/  FFMA.FTZ R18, R5, R28, R20 ;  /* 0x0000001c05127223 */ /* 0x001fe40000010014 */
[----:B------:R-:W-:Y:S01]  /*55d0*/  FFMA.FTZ R11, R17, R12, -R11 ;  /* 0x0000000c110b7223 */ /* 0x000fe2000001080b */
[----:B------:R-:W-:Y:S01]  /*55e0*/  MOV R17, R9 ;  /* 0x0000000900117202 */ /* 0x000fe20000000f00 */
[----:B------:R-:W-:Y:S01]  /*55f0*/  FFMA.FTZ R19, R16, R13, -R18 ;  /* 0x0000000d10137223 */ /* 0x000fe20000010812 */
[----:B------:R-:W-:Y:S01]  /*5600*/  MOV R16, R6 ;  /* 0x0000000600107202 */ /* 0x000fe20000000f00 */
[----:B------:R-:W-:Y:S02]  /*5610*/  IMAD R21, R57, c[0x0][0x1d8], RZ ;  /* 0x0000760039157a24 */ /* 0x000fe400078e02ff */
[----:B------:R-:W-:-:S02]  /*5620*/  FMUL.FTZ R24, R11, R4 ;  /* 0x000000040b187220 */ /* 0x000fc40000410000 */
        /* <DEDUP_REMOVED lines=8> */
.L_x_90:
[----:B------:R-:W-:Y:S05]  /*56b0*/  BSYNC B0 ;  /* 0x0000000000007941 */ /* 0x000fea0003800000 */
.L_x_89:
        /* <DEDUP_REMOVED lines=23> */
.L_x_91:
        /* <DEDUP_REMOVED lines=10> */
[-C--:B------:R-:W-:Y:S02]  /*58d0*/  FMUL.FTZ R11, R11, R4.reuse ;  /* 0x000000040b0b7220 */ /* 0x080fe40000410000 */
[----:B------:R-:W-:Y:S01]  /*58e0*/  FMUL.FTZ R8, R5, R4 ;  /* 0x0000000405087220 */ /* 0x000fe20000410000 */
[----:B------:R-:W-:Y:S02]  /*58f0*/  IADD3 R9, R7, R9, RZ ;  /* 0x0000000907097210 */ /* 0x000fe40007ffe0ff */
[----:B------:R-:W-:Y:S02]  /*5900*/  LEA R4, P0, R6, c[0x0][0x160], 0x1 ;  /* 0x0000580006047a11 */ /* 0x000fe400078008ff */
[----:B------:R-:W-:Y:S02]  /*5910*/  F2FP.BF16.PACK_AB R7, R8, R11 ;  /* 0x0000000b0807723e */ /* 0x000fe400000010ff */
[----:B------:R-:W-:-:S05]  /*5920*/  LEA.HI.X R5, R6, c[0x0][0x164], R9, 0x1, P0 ;  /* 0x0000590006057a11 */ /* 0x000fca00000f0c09 */
[----:B------:R0:W-:Y:S04]  /*5930*/  STG.E [R4.64], R7 ;  /* 0x0000000704007986 */ /* 0x0001e8000c101906 */
.L_x_93:
[----:B------:R-:W-:Y:S05]  /*5940*/  BSYNC B0 ;  /* 0x0000000000007941 */ /* 0x000fea0003800000 */
.L_x_92:
[----:B------:R-:W-:Y:S02]  /*5950*/  IADD3 R36, R36, c[0x0][0x10], RZ ;  /* 0x0000040024247a10 */ /* 0x000fe40007ffe0ff */
[----:B------:R-:W-:Y:S02]  /*5960*/  IADD3 R55, R55, 0x1, RZ ;  /* 0x0000000137377810 */ /* 0x000fe40007ffe0ff */
[----:B------:R-:W-:-:S13]  /*5970*/  ISETP.GE.AND P0, PT, R36, UR4, PT ;  /* 0x0000000424007c0c */ /* 0x000fda000bf06270 */
[----:B------:R-:W-:Y:S01]  /*5980*/  @P0 CALL.REL.NOINC `(.L_x_43) ;  /* 0x0000001000000944 */ /* 0x000fe20003c00000 */
[----:B------:R-:W-:Y:S05]  /*5990*/  BRA `(.L_x_94) ;  /* 0xffffa93000007947 */ /* 0x000fea000383ffff */
.L_x_43:
[----:B-12---:R-:W-:Y:S01]  /*59a0*/  ISETP.NE.AND P2, PT, R34, RZ, PT ;  /* 0x000000ff2200720c */ /* 0x006fe20003f45270 */
[----:B------:R-:W-:Y:S01]  /*59b0*/  HFMA2.MMA R25, -RZ, RZ, 0, 2.384185791015625e-07 ;  /* 0x00000004ff197435 */ /* 0x000fe200000001ff */
[----:B------:R-:W-:Y:S01]  /*59c0*/  MOV R2, c[0x0][0x10] ;  /* 0x0000040000027a02 */ /* 0x000fe20000000f00 */
[----:B------:R-:W-:Y:S01]  /*59d0*/  BSSY B0, `(.L_x_95) ;  /* 0x0000013000007945 */ /* 0x000fe20003800000 */
[----:B0-----:R-:W-:Y:S02]  /*59e0*/  MOV R4, c[0x0][0xc] ;  /* 0x0000030000047a02 */ /* 0x001fe40000000f00 */
        /* <DEDUP_REMOVED lines=10> */
[----:B------:R-:W0:Y:S01]  /*5a90*/  S2R R0, SR_LANEID ;  /* 0x0000000000007919 */ /* 0x000e220000000000 */
[----:B------:R-:W-:Y:S01]  /*5aa0*/  VOTEU.ANY UR4, UPT, PT ;  /* 0x0000000000047886 */ /* 0x000fe200038e0100 */
[----:B------:R-:W-:-:S00]  /*5ab0*/  ERRBAR ;  /* 0x00000000000079ab */ /* 0x000fc00000000000 */
[----:B------:R-:W-:Y:S01]  /*5ac0*/  UFLO.U32 UR5, UR4 ;  /* 0x00000004000572bd */ /* 0x000fe200080e0000 */
[----:B------:R-:W1:Y:S05]  /*5ad0*/  POPC R5, UR4 ;  /* 0x0000000400057d09 */ /* 0x000e6a0008000000 */
[----:B0-----:R-:W-:-:S13]  /*5ae0*/  ISETP.EQ.U32.AND P1, PT, R0, UR5, PT ;  /* 0x0000000500007c0c */ /* 0x001fda000bf22070 */
[----:B-1----:R0:W-:Y:S02]  /*5af0*/  @P1 RED.E.ADD.S32.STRONG.GPU [R2.64], R5 ;  /* 0x000000050200198e */ /* 0x0021e4000c10e386 */
.L_x_96:
[----:B------:R-:W-:Y:S05]  /*5b00*/  BSYNC B0 ;  /* 0x0000000000007941 */ /* 0x000fea0003800000 */
.L_x_95:
[----:B------:R-:W-:Y:S05]  /*5b10*/  @P0 EXIT ;  /* 0x000000000000094d */ /* 0x000fea0003800000 */
[----:B------:R-:W-:Y:S05]  /*5b20*/  @P2 BRA `(.L_x_97) ;  /* 0x0000008000002947 */ /* 0x000fea0003800000 */
[----:B------:R-:W-:-:S05]  /*5b30*/  IMAD R0, R4, c[0x0][0x10], RZ ;  /* 0x0000040004007a24 */ /* 0x000fca00078e02ff */
[----:B------:R-:W-:-:S13]  /*5b40*/  ISETP.NE.AND P0, PT, R0, -0x1, PT ;  /* 0xffffffff0000780c */ /* 0x000fda0003f05270 */
[----:B------:R-:W-:Y:S05]  /*5b50*/  @!P0 BRA `(.L_x_97) ;  /* 0x0000005000008947 */ /* 0x000fea0003800000 */
.L_x_98:
[----:B0-----:R-:W2:Y:S01]  /*5b60*/  LDG.E.STRONG.GPU R5, [R2.64] ;  /* 0x0000000602057981 */ /* 0x001ea2000c1ef900 */
[----:B------:R-:W-:Y:S01]  /*5b70*/  YIELD ;  /* 0x0000000000007946 */ /* 0x000fe20003800000 */
[----:B--2---:R-:W-:Y:S01]  /*5b80*/  ISETP.NE.AND P0, PT, R5, R0, PT ;  /* 0x000000000500720c */ /* 0x004fe20003f05270 */
[----:B------:R-:W-:-:S12]  /*5b90*/  CCTL.IVALL ;  /* 0x00000000ff00798f */ /* 0x000fd80002000000 */
[----:B------:R-:W-:Y:S05]  /*5ba0*/  @P0 BRA `(.L_x_98) ;  /* 0xffffffb000000947 */ /* 0x000fea000383ffff */
.L_x_97:
[----:B------:R-:W-:Y:S02]  /*5bb0*/  WARPSYNC 0xffffffff ;  /* 0xffffffff00007948 */ /* 0x000fe40003800000 */
[----:B------:R-:W-:Y:S01]  /*5bc0*/  MOV R19, c[0x0][0x1dc] ;  /* 0x0000770000137a02 */ /* 0x000fe20000000f00 */
[----:B------:R-:W-:Y:S03]  /*5bd0*/  BAR.SYNC.DEFER_BLOCKING 0x0 ;  /* 0x0000000000007b1d */ /* 0x000fe60000010000 */
[----:B------:R-:W-:-:S04]  /*5be0*/  LEA.HI R0, P0, R19, c[0x0][0x1d8], RZ, 0x1 ;  /* 0x0000760013007a11 */ /* 0x000fc800078108ff */
[----:B0-----:R-:W-:-:S04]  /*5bf0*/  IADD3.X R3, RZ, c[0x0][0x1dc], RZ, P0, !PT ;  /* 0x00007700ff037a10 */ /* 0x001fc800007fe4ff */
[--C-:B------:R-:W-:Y:S02]  /*5c00*/  SHF.R.S64 R27, R0, 0x1, R3.reuse ;  /* 0x00000001001b7819 */ /* 0x100fe40000001003 */
        /* <DEDUP_REMOVED lines=18> */
[----:B------:R-:W-:Y:S02]  /*5d30*/  SHF.L.U64.HI R21, R23, 0x2, R0 ;  /* 0x0000000217157819 */ /* 0x000fe40000010200 */
.L_x_99:
[----:B------:R-:W-:-:S04]  /*5d40*/  LEA R6, P0, R34, c[0x0][0x1b8], 0x2 ;  /* 0x00006e0022067a11 */ /* 0x000fc800078010ff */
[----:B------:R-:W-:Y:S02]  /*5d50*/  LEA.HI.X R7, R34, c[0x0][0x1bc], R7, 0x2, P0 ;  /* 0x00006f0022077a11 */ /* 0x000fe400000f1407 */
[-C--:B------:R-:W-:Y:S02]  /*5d60*/  LEA R8, P0, R27, R6.reuse, 0x2 ;  /* 0x000000061b087211 */ /* 0x080fe400078010ff */
[-C--:B------:R-:W-:Y:S01]  /*5d70*/  LEA R12, P1, R20, R6.reuse, 0x2 ;  /* 0x00000006140c7211 */ /* 0x080fe200078210ff */
[----:B0-----:R0:W2:Y:S01]  /*5d80*/  LDG.E R14, [R6.64] ;  /* 0x00000006060e7981 */ /* 0x0010a2000c1e1900 */
        /* <DEDUP_REMOVED lines=12> */
[----:B0-----:R-:W-:-:S04]  /*5e50*/  SHF.R.S32.HI R7, RZ, 0x1f, R34 ;  /* 0x0000001fff077819 */ /* 0x001fc80000011422 */
[----:B------:R-:W-:Y:S01]  /*5e60*/  ISETP.GT.AND.EX P0, PT, R18, R7, PT, P0 ;  /* 0x000000071200720c */ /* 0x000fe20003f04300 */
[----:B--2---:R0:W-:Y:S04]  /*5e70*/  STG.E.64 [R2.64], R14 ;  /* 0x0000000e02007986 */ /* 0x0041e8000c101b06 */
[----:B---3--:R0:W-:Y:S08]  /*5e80*/  STG.E.64 [R4.64], R16 ;  /* 0x0000001004007986 */ /* 0x0081f0000c101b06 */
[----:B------:R-:W-:Y:S05]  /*5e90*/  @P0 BRA `(.L_x_99) ;  /* 0xfffffea000000947 */ /* 0x000fea000383ffff */
[----:B------:R-:W-:Y:S05]  /*5ea0*/  EXIT ;  /* 0x000000000000794d */ /* 0x000fea0003800000 */
.L_x_100:
        /* <DEDUP_REMOVED lines=13> */
.L_x_5253:


//--------------------- .text._Z35group_norm_nhwc_bwd_one_pass_kernelI11Bf16IOFp32WLi256ELi64ELi512EEv26Group_norm_nhwc_bwd_params --------------------------
	.section	.text._Z35group_norm_nhwc_bwd_one_pass_kernelI11Bf16IOFp32WLi256ELi64ELi512EEv26Group_norm_nhwc_bwd_params,"ax",@progbits
	.sectioninfo	@"SHI_REGISTERS=128"
	.align	128
        .global         _Z35group_norm_nhwc_bwd_one_pass_kernelI11Bf16IOFp32WLi256ELi64ELi512EEv26Group_norm_nhwc_bwd_params
        .type           _Z35group_norm_nhwc_bwd_one_pass_kernelI11Bf16IOFp32WLi256ELi64ELi512EEv26Group_norm_nhwc_bwd_params,@function
        .size           _Z35group_norm_nhwc_bwd_one_pass_kernelI11Bf16IOFp32WLi256ELi64ELi512EEv26Group_norm_nhwc_bwd_params,(.L_x_5254 - _Z35group_norm_nhwc_bwd_one_pass_kernelI11Bf16IOFp32WLi256ELi64ELi512EEv26Group_norm_nhwc_bwd_params)
        .other          _Z35group_norm_nhwc_bwd_one_pass_kernelI11Bf16IOFp32WLi256ELi64ELi512EEv26Group_norm_nhwc_bwd_params,@"STO_CUDA_ENTRY STV_DEFAULT"
_Z35group_norm_nhwc_bwd_one_pass_kernelI11Bf16IOFp32WLi256ELi64ELi512EEv26Group_norm_nhwc_bwd_params:
.text._Z35group_norm_nhwc_bwd_one_pass_kernelI11Bf16IOFp32WLi256ELi64ELi512EEv26Group_norm_nhwc_bwd_params:
[----:B------:R-:W-:Y:S02]  /*0000*/  MOV R1, c[0x0][0x28] ;  /* 0x00000a0000017a02 */ /* 0x000fe40000000f00 */
[----:B------:R-:W0:Y:S01]  /*0010*/  S2R R76, SR_CTAID.Y ;  /* 0x00000000004c7919 */ /* 0x000e220000002600 */
[----:B------:R-:W-:Y:S02]  /*0020*/  ULDC UR4, c[0x0][0x1f0] ;  /* 0x00007c0000047ab9 */ /* 0x000fe40000000800 */
[----:B------:R-:W-:Y:S01]  /*0030*/  ULDC UR5, c[0x0][0x1c0] ;  /* 0x0000700000057ab9 */ /* 0x000fe20000000800 */
[----:B------:R-:W1:Y:S01]  /*0040*/  S2R R77, SR_CTAID.X ;  /* 0x00000000004d7919 */ /* 0x000e620000002500 */
[----:B------:R-:W-:Y:S02]  /*0050*/  UIMAD UR4, UR4, UR5, URZ ;  /* 0x00000005040472a4 */ /* 0x000fe4000f8e023f */
[----:B------:R-:W-:Y:S01]  /*0060*/  ULDC.64 UR6, c[0x0][0x118] ;  /* 0x0000460000067ab9 */ /* 0x000fe20000000a00 */
[----:B------:R-:W2:Y:S03]  /*0070*/  S2R R90, SR_TID.X ;  /* 0x00000000005a7919 */ /* 0x000ea60000002100 */
[----:B0-----:R-:W-:-:S13]  /*0080*/  ISETP.GE.AND P0, PT, R76, UR4, PT ;  /* 0x000000044c007c0c */ /* 0x001fda000bf06270 */
[----:B------:R-:W-:Y:S05]  /*0090*/  @P0 BRA `(.L_x_101) ;  /* 0x00008f8000000947 */ /* 0x000fea0003800000 */
[----:B-12---:R-:W-:Y:S01]  /*00a0*/  SHF.R.U32.HI R70, RZ, 0x5, R90 ;  /* 0x00000005ff467819 */ /* 0x006fe2000001165a */
[----:B------:R-:W-:Y:S01]  /*00b0*/  HFMA2.MMA R88, -RZ, RZ, 0, 1.78813934326171875e-07 ;  /* 0x00000003ff587435 */ /* 0x000fe200000001ff */
[----:B------:R-:W-:Y:S01]  /*00c0*/  ISETP.GE.U32.AND P1, PT, R90, 0x200, PT ;  /* 0x000002005a00780c */ /* 0x000fe20003f26070 */
[----:B------:R-:W0:Y:S01]  /*00d0*/  S2R R75, SR_LANEID ;  /* 0x00000000004b7919 */ /* 0x000e220000000000 */
[----:B------:R-:W-:Y:S01]  /*00e0*/  LOP3.LUT R91, R91, 0xffffff7f, RZ, 0xc0, !PT ;  /* 0xffffff7f5b5b7812 */ /* 0x000fe200078ec0ff */
[C---:B------:R-:W-:Y:S01]  /*00f0*/  IMAD R70, R77.reuse, c[0x0][0x1fc], R70 ;  /* 0x00007f004d467a24 */ /* 0x040fe200078e0246 */
[----:B------:R-:W-:Y:S01]  /*0100*/  MOV R71, c[0x0][0x1dc] ;  /* 0x0000770000477a02 */ /* 0x000fe20000000f00 */
[----:B------:R-:W-:Y:S01]  /*0110*/  HFMA2.MMA R87, -RZ, RZ, 0, 0 ;  /* 0x00000000ff577435 */ /* 0x000fe200000001ff */
[----:B------:R-:W-:Y:S01]  /*0120*/  SHF.R.S32.HI R17, RZ, 0x1f, R90 ;  /* 0x0000001fff117819 */ /* 0x000fe2000001145a */
[----:B------:R-:W-:Y:S01]  /*0130*/  IMAD R89, R77, c[0x0][0x10], R76 ;  /* 0x000004004d597a24 */ /* 0x000fe200078e024c */
[----:B------:R-:W-:Y:S01]  /*0140*/  ISETP.LT.U32.AND P0, PT, R70, c[0x0][0x1e0], PT ;  /* 0x0000780046007a0c */ /* 0x000fe20003f01070 */
[C---:B------:R-:W-:Y:S01]  /*0150*/  IMAD R23, R88.reuse, c[0x0][0x1dc], RZ ;  /* 0x0000770058177a24 */ /* 0x040fe200078e02ff */
[----:B------:R-:W-:Y:S01]  /*0160*/  SHF.R.S32.HI R69, RZ, 0x1f, R70 ;  /* 0x0000001fff457819 */ /* 0x000fe20000011446 */
[----:B------:R-:W-:Y:S01]  /*0170*/  IMAD.WIDE.U32 R2, R88, c[0x0][0x1d8], RZ ;  /* 0x0000760058027a25 */ /* 0x000fe200078e00ff */
[----:B------:R-:W-:Y:S01]  /*0180*/  IADD3 R68, R70, 0x10, RZ ;  /* 0x0000001046447810 */ /* 0x000fe20007ffe0ff */
[----:B------:R-:W-:Y:S01]  /*0190*/  ULDC.U8 UR9, c[0x0][0x1f4] ;  /* 0x00007d0000097ab9 */ /* 0x000fe20000000000 */
[----:B------:R-:W-:-:S02]  /*01a0*/  ISETP.LT.AND.EX P0, PT, R69, c[0x0][0x1e4], !P1, P0 ;  /* 0x0000790045007a0c */ /* 0x000fc40004f01300 */
[----:B------:R-:W-:Y:S02]  /*01b0*/  ISETP.LT.U32.AND P5, PT, R68, c[0x0][0x1e0], PT ;  /* 0x0000780044007a0c */ /* 0x000fe40003fa1070 */
[----:B------:R-:W-:Y:S02]  /*01c0*/  SHF.R.S32.HI R67, RZ, 0x1f, R68 ;  /* 0x0000001fff437819 */ /* 0x000fe40000011444 */
[----:B------:R-:W-:Y:S02]  /*01d0*/  IADD3 R66, R70, 0x20, RZ ;  /* 0x0000002046427810 */ /* 0x000fe40007ffe0ff */
[----:B------:R-:W-:Y:S02]  /*01e0*/  ISETP.LT.AND.EX P6, PT, R67, c[0x0][0x1e4], !P1, P5 ;  /* 0x0000790043007a0c */ /* 0x000fe40004fc1350 */
[----:B------:R-:W-:Y:S02]  /*01f0*/  ISETP.LT.U32.AND P4, PT, R66, c[0x0][0x1e0], PT ;  /* 0x0000780042007a0c */ /* 0x000fe40003f81070 */
[----:B------:R-:W-:-:S02]  /*0200*/  SHF.R.S32.HI R65, RZ, 0x1f, R66 ;  /* 0x0000001fff417819 */ /* 0x000fc40000011442 */
[----:B------:R-:W-:Y:S02]  /*0210*/  @P0 LOP3.LUT R91, R91, 0x80, RZ, 0xfc, !PT ;  /* 0x000000805b5b0812 */ /* 0x000fe400078efcff */
[----:B------:R-:W-:Y:S02]  /*0220*/  LEA.HI R71, P3, R71, c[0x0][0x1d8], RZ, 0x1 ;  /* 0x0000760047477a11 */ /* 0x000fe400078708ff */
[----:B------:R-:W-:Y:S02]  /*0230*/  IADD3 R64, R70, 0x30, RZ ;  /* 0x0000003046407810 */ /* 0x000fe40007ffe0ff */
[----:B------:R-:W-:Y:S02]  /*0240*/  ISETP.LT.AND.EX P5, PT, R65, c[0x0][0x1e4], !P1, P4 ;  /* 0x0000790041007a0c */ /* 0x000fe40004fa1340 */
[----:B------:R-:W-:Y:S02]  /*0250*/  LOP3.LUT R91, R91, 0xffffffbf, RZ, 0xc0, !PT ;  /* 0xffffffbf5b5b7812 */ /* 0x000fe400078ec0ff */
[----:B------:R-:W-:-:S02]  /*0260*/  IADD3 R23, R3, R23, RZ ;  /* 0x0000001703177210 */ /* 0x000fc40007ffe0ff */
[----:B------:R-:W-:Y:S02]  /*0270*/  IADD3.X R22, RZ, c[0x0][0x1dc], RZ, P3, !PT ;  /* 0x00007700ff167a10 */ /* 0x000fe40001ffe4ff */
[----:B------:R-:W-:Y:S02]  /*0280*/  ISETP.LT.U32.AND P3, PT, R64, c[0x0][0x1e0], PT ;  /* 0x0000780040007a0c */ /* 0x000fe40003f61070 */
[----:B------:R-:W-:Y:S02]  /*0290*/  SHF.R.S32.HI R63, RZ, 0x1f, R64 ;  /* 0x0000001fff3f7819 */ /* 0x000fe40000011440 */
[----:B------:R-:W-:Y:S02]  /*02a0*/  @P6 LOP3.LUT R91, R91, 0x40, RZ, 0xfc, !PT ;  /* 0x000000405b5b6812 */ /* 0x000fe400078efcff */
[----:B------:R-:W-:Y:S02]  /*02b0*/  LEA.HI R72, P2, R23, R2, RZ, 0x1 ;  /* 0x0000000217487211 */ /* 0x000fe400078508ff */
[----:B------:R-:W-:-:S02]  /*02c0*/  IADD3 R62, R70, 0x40, RZ ;  /* 0x00000040463e7810 */ /* 0x000fc40007ffe0ff */
[----:B------:R-:W-:Y:S02]  /*02d0*/  ISETP.LT.AND.EX P4, PT, R63, c[0x0][0x1e4], !P1, P3 ;  /* 0x000079003f007a0c */ /* 0x000fe40004f81330 */
[----:B------:R-:W-:Y:S02]  /*02e0*/  LOP3.LUT R91, R91, 0xffffffdf, RZ, 0xc0, !PT ;  /* 0xffffffdf5b5b7812 */ /* 0x000fe400078ec0ff */
[----:B------:R-:W-:Y:S02]  /*02f0*/  IADD3.X R23, RZ, R23, RZ, P2, !PT ;  /* 0x00000017ff177210 */ /* 0x000fe400017fe4ff */
[----:B------:R-:W-:Y:S02]  /*0300*/  ISETP.LT.U32.AND P2, PT, R62, c[0x0][0x1e0], PT ;  /* 0x000078003e007a0c */ /* 0x000fe40003f41070 */
[----:B------:R-:W-:Y:S02]  /*0310*/  SHF.R.S32.HI R8, RZ, 0x1f, R62 ;  /* 0x0000001fff087819 */ /* 0x000fe4000001143e */
[----:B------:R-:W-:-:S02]  /*0320*/  @P5 LOP3.LUT R91, R91, 0x20, RZ, 0xfc, !PT ;  /* 0x000000205b5b5812 */ /* 0x000fc400078efcff */
[----:B------:R-:W-:Y:S02]  /*0330*/  IADD3 R0, R70, 0x50, RZ ;  /* 0x0000005046007810 */ /* 0x000fe40007ffe0ff */
[----:B------:R-:W-:Y:S02]  /*0340*/  ISETP.LT.AND.EX P3, PT, R8, c[0x0][0x1e4], !P1, P2 ;  /* 0x0000790008007a0c */ /* 0x000fe40004f61320 */
[----:B------:R-:W-:Y:S02]  /*0350*/  LOP3.LUT R91, R91, 0xffffffef, RZ, 0xc0, !PT ;  /* 0xffffffef5b5b7812 */ /* 0x000fe400078ec0ff */
[----:B------:R-:W-:Y:S02]  /*0360*/  ISETP.LT.U32.AND P0, PT, R0, c[0x0][0x1e0], PT ;  /* 0x0000780000007a0c */ /* 0x000fe40003f01070 */
[----:B------:R-:W-:Y:S02]  /*0370*/  SHF.R.S32.HI R9, RZ, 0x1f, R0 ;  /* 0x0000001fff097819 */ /* 0x000fe40000011400 */
[----:B------:R-:W-:-:S02]  /*0380*/  @P4 LOP3.LUT R91, R91, 0x10, RZ, 0xfc, !PT ;  /* 0x000000105b5b4812 */ /* 0x000fc400078efcff */
[----:B------:R-:W-:Y:S02]  /*0390*/  IADD3 R2, R70, 0x60, RZ ;  /* 0x0000006046027810 */ /* 0x000fe40007ffe0ff */
[----:B------:R-:W-:Y:S02]  /*03a0*/  ISETP.LT.AND.EX P2, PT, R9, c[0x0][0x1e4], !P1, P0 ;  /* 0x0000790009007a0c */ /* 0x000fe40004f41300 */
[----:B------:R-:W-:Y:S02]  /*03b0*/  LOP3.LUT R91, R91, 0xfffffff7, RZ, 0xc0, !PT ;  /* 0xfffffff75b5b7812 */ /* 0x000fe400078ec0ff */
[----:B------:R-:W-:Y:S02]  /*03c0*/  SHF.R.S32.HI R10, RZ, 0x1f, R2 ;  /* 0x0000001fff0a7819 */ /* 0x000fe40000011402 */
[----:B------:R-:W-:Y:S02]  /*03d0*/  ISETP.LT.U32.AND P0, PT, R2, c[0x0][0x1e0], PT ;  /* 0x0000780002007a0c */ /* 0x000fe40003f01070 */
[----:B------:R-:W-:-:S02]  /*03e0*/  @P3 LOP3.LUT R91, R91, 0x8, RZ, 0xfc, !PT ;  /* 0x000000085b5b3812 */ /* 0x000fc400078efcff */
[----:B------:R-:W-:Y:S02]  /*03f0*/  ISETP.LT.AND.EX P0, PT, R10, c[0x0][0x1e4], !P1, P0 ;  /* 0x000079000a007a0c */ /* 0x000fe40004f01300 */
[----:B------:R-:W-:Y:S02]  /*0400*/  LOP3.LUT R91, R91, 0xfffffffb, RZ, 0xc0, !PT ;  /* 0xfffffffb5b5b7812 */ /* 0x000fe400078ec0ff */
[C---:B------:R-:W-:Y:S02]  /*0410*/  IADD3 R3, R70.reuse, 0x70, RZ ;  /* 0x0000007046037810 */ /* 0x040fe40007ffe0ff */
[----:B------:R-:W-:Y:S02]  /*0420*/  @P2 LOP3.LUT R91, R91, 0x4, RZ, 0xfc, !PT ;  /* 0x000000045b5b2812 */ /* 0x000fe400078efcff */
[C---:B------:R-:W-:Y:S02]  /*0430*/  IADD3 R4, R70.reuse, 0x80, RZ ;  /* 0x0000008046047810 */ /* 0x040fe40007ffe0ff */
[----:B------:R-:W-:-:S02]  /*0440*/  IADD3 R5, R70, 0x90, RZ ;  /* 0x0000009046057810 */ /* 0x000fc40007ffe0ff */
[C---:B------:R-:W-:Y:S02]  /*0450*/  IADD3 R6, R70.reuse, 0xa0, RZ ;  /* 0x000000a046067810 */ /* 0x040fe40007ffe0ff */
[----:B------:R-:W-:Y:S02]  /*0460*/  LOP3.LUT R91, R91, 0xfffffffd, RZ, 0xc0, !PT ;  /* 0xfffffffd5b5b7812 */ /* 0x000fe400078ec0ff */
[----:B------:R-:W-:Y:S02]  /*0470*/  IADD3 R7, R70, 0xb0, RZ ;  /* 0x000000b046077810 */ /* 0x000fe40007ffe0ff */
[----:B------:R-:W-:Y:S02]  /*0480*/  SHF.R.S32.HI R11, RZ, 0x1f, R3 ;  /* 0x0000001fff0b7819 */ /* 0x000fe40000011403 */
[----:B------:R-:W-:Y:S02]  /*0490*/  SHF.R.S32.HI R12, RZ, 0x1f, R4 ;  /* 0x0000001fff0c7819 */ /* 0x000fe40000011404 */
[----:B------:R-:W-:-:S02]  /*04a0*/  SHF.R.S32.HI R13, RZ, 0x1f, R5 ;  /* 0x0000001fff0d7819 */ /* 0x000fc40000011405 */
[----:B------:R-:W-:Y:S02]  /*04b0*/  SHF.R.S32.HI R14, RZ, 0x1f, R6 ;  /* 0x0000001fff0e7819 */ /* 0x000fe40000011406 */
[----:B------:R-:W-:Y:S02]  /*04c0*/  ISETP.LT.U32.AND P5, PT, R3, c[0x0][0x1e0], PT ;  /* 0x0000780003007a0c */ /* 0x000fe40003fa1070 */
[----:B------:R-:W-:Y:S02]  /*04d0*/  @P0 LOP3.LUT R91, R91, 0x2, RZ, 0xfc, !PT ;  /* 0x000000025b5b0812 */ /* 0x000fe400078efcff */
[----:B------:R-:W-:Y:S02]  /*04e0*/  ISETP.LT.U32.AND P4, PT, R4, c[0x0][0x1e0], PT ;  /* 0x0000780004007a0c */ /* 0x000fe40003f81070 */
[----:B------:R-:W-:Y:S02]  /*04f0*/  ISETP.LT.U32.AND P3, PT, R5, c[0x0][0x1e0], PT ;  /* 0x0000780005007a0c */ /* 0x000fe40003f61070 */
[----:B------:R-:W-:-:S02]  /*0500*/  ISETP.LT.U32.AND P2, PT, R6, c[0x0][0x1e0], PT ;  /* 0x0000780006007a0c */ /* 0x000fc40003f41070 */
[----:B------:R-:W-:Y:S02]  /*0510*/  SHF.R.S64 R71, R71, 0x1, R22 ;  /* 0x0000000147477819 */ /* 0x000fe40000001016 */
[----:B------:R-:W-:Y:S02]  /*0520*/  SHF.R.S64 R72, R72, 0x1, R23 ;  /* 0x0000000148487819 */ /* 0x000fe40000001017 */
[----:B------:R-:W-:Y:S02]  /*0530*/  SHF.R.S32.HI R15, RZ, 0x1f, R7 ;  /* 0x0000001fff0f7819 */ /* 0x000fe40000011407 */
[----:B------:R-:W-:Y:S02]  /*0540*/  ISETP.LT.U32.AND P0, PT, R7, c[0x0][0x1e0], PT ;  /* 0x0000780007007a0c */ /* 0x000fe40003f01070 */
[----:B------:R-:W-:Y:S02]  /*0550*/  SHF.L.U32 R16, R90, 0x1, RZ ;  /* 0x000000015a107819 */ /* 0x000fe400000006ff */
[----:B------:R-:W-:-:S02]  /*0560*/  LEA.HI R17, R17, R90, RZ, 0x5 ;  /* 0x0000005a11117211 */ /* 0x000fc400078f28ff */
[C---:B------:R-:W-:Y:S02]  /*0570*/  IADD3 R18, R70.reuse, 0xc0, RZ ;  /* 0x000000c046127810 */ /* 0x040fe40007ffe0ff */
[C---:B------:R-:W-:Y:S02]  /*0580*/  IADD3 R19, R70.reuse, 0xd0, RZ ;  /* 0x000000d046137810 */ /* 0x040fe40007ffe0ff */
[C---:B------:R-:W-:Y:S02]  /*0590*/  IADD3 R20, R70.reuse, 0xe0, RZ ;  /* 0x000000e046147810 */ /* 0x040fe40007ffe0ff */
[----:B------:R-:W-:Y:S02]  /*05a0*/  IADD3 R21, R70, 0xf0, RZ ;  /* 0x000000f046157810 */ /* 0x000fe40007ffe0ff */
[----:B------:R-:W-:Y:S02]  /*05b0*/  SHF.R.S32.HI R22, RZ, 0x1, R22 ;  /* 0x00000001ff167819 */ /* 0x000fe40000011416 */
[----:B------:R-:W-:-:S02]  /*05c0*/  SHF.R.S32.HI R23, RZ, 0x1, R23 ;  /* 0x00000001ff177819 */ /* 0x000fc40000011417 */
[----:B------:R-:W-:Y:S02]  /*05d0*/  ISETP.LT.AND.EX P5, PT, R11, c[0x0][0x1e4], !P1, P5 ;  /* 0x000079000b007a0c */ /* 0x000fe40004fa1350 */
[----:B------:R-:W-:Y:S02]  /*05e0*/  ISETP.LT.AND.EX P4, PT, R12, c[0x0][0x1e4], !P1, P4 ;  /* 0x000079000c007a0c */ /* 0x000fe40004f81340 */
[----:B------:R-:W-:Y:S02]  /*05f0*/  ISETP.LT.AND.EX P3, PT, R13, c[0x0][0x1e4], !P1, P3 ;  /* 0x000079000d007a0c */ /* 0x000fe40004f61330 */
[----:B------:R-:W-:Y:S02]  /*0600*/  ISETP.LT.AND.EX P2, PT, R14, c[0x0][0x1e4], !P1, P2 ;  /* 0x000079000e007a0c */ /* 0x000fe40004f41320 */
[----:B------:R-:W-:Y:S02]  /*0610*/  ISETP.LT.AND.EX P1, PT, R15, c[0x0][0x1e4], !P1, P0 ;  /* 0x000079000f007a0c */ /* 0x000fe40004f21300 */
[----:B------:R-:W-:-:S02]  /*0620*/  MOV R86, R76 ;  /* 0x0000004c00567202 */ /* 0x000fc40000000f00 */
[----:B------:R-:W-:Y:S02]  /*0630*/  LOP3.LUT R88, R88, c[0x0][0xc], RZ, 0xc0, !PT ;  /* 0x0000030058587a12 */ /* 0x000fe400078ec0ff */
[----:B------:R-:W-:Y:S02]  /*0640*/  LOP3.LUT R16, R16, 0x3e, RZ, 0xc0, !PT ;  /* 0x0000003e10107812 */ /* 0x000fe400078ec0ff */
[----:B------:R-:W-:Y:S02]  /*0650*/  SHF.R.S32.HI R17, RZ, 0x5, R17 ;  /* 0x00000005ff117819 */ /* 0x000fe40000011411 */
[----:B------:R-:W-:Y:S02]  /*0660*/  SHF.R.S32.HI R58, RZ, 0x1f, R18 ;  /* 0x0000001fff3a7819 */ /* 0x000fe40000011412 */
[----:B------:R-:W-:Y:S02]  /*0670*/  SHF.R.S32.HI R59, RZ, 0x1f, R19 ;  /* 0x0000001fff3b7819 */ /* 0x000fe40000011413 */
[----:B------:R-:W-:-:S02]  /*0680*/  SHF.R.S32.HI R60, RZ, 0x1f, R20 ;  /* 0x0000001fff3c7819 */ /* 0x000fc40000011414 */
[----:B------:R-:W-:Y:S02]  /*0690*/  SHF.R.S32.HI R61, RZ, 0x1f, R21 ;  /* 0x0000001fff3d7819 */ /* 0x000fe40000011415 */
[----:B------:R-:W-:Y:S02]  /*06a0*/  SHF.L.U64.HI R73, R71, 0x2, R22 ;  /* 0x0000000247497819 */ /* 0x000fe40000010216 */
[----:B0-----:R-:W-:Y:S02]  /*06b0*/  SHF.L.U64.HI R74, R72, 0x2, R23 ;  /* 0x00000002484a7819 */ /* 0x001fe40000010217 */
.L_x_184:
[----:B------:R-:W-:Y:S01]  /*06c0*/  IABS R27, c[0x0][0x1f0] ;  /* 0x00007c00001b7a13 */ /* 0x000fe20000000000 */
[----:B------:R-:W-:Y:S01]  /*06d0*/  CS2R R84, SRZ ;  /* 0x0000000000547805 */ /* 0x000fe2000001ff00 */
[----:B------:R-:W-:Y:S01]  /*06e0*/  CS2R R82, SRZ ;  /* 0x0000000000527805 */ /* 0x000fe2000001ff00 */
[----:B------:R-:W-:Y:S01]  /*06f0*/  P2R R32, PR, RZ, 0x8 ;  /* 0x00000008ff207803 */ /* 0x000fe20000000000 */
[----:B0-----:R-:W0:Y:S01]  /*0700*/  I2F.RP R24, R27 ;  /* 0x0000001b00187306 */ /* 0x001e220000209400 */
[----:B------:R-:W-:Y:S01]  /*0710*/  P2R R31, PR, RZ, 0x4 ;  /* 0x00000004ff1f7803 */ /* 0x000fe20000000000 */
[----:B------:R-:W-:Y:S01]  /*0720*/  CS2R R80, SRZ ;  /* 0x0000000000507805 */ /* 0x000fe2000001ff00 */
[----:B------:R-:W-:Y:S01]  /*0730*/  CS2R R78, SRZ ;  /* 0x00000000004e7805 */ /* 0x000fe2000001ff00 */
[----:B------:R-:W-:-:S02]  /*0740*/  MOV R115, 0x3f800000 ;  /* 0x3f80000000737802 */ /* 0x000fc40000000f00 */
[C---:B------:R-:W-:Y:S02]  /*0750*/  LOP3.LUT P2, RZ, R91.reuse, 0x40, RZ, 0xc0, !PT ;  /* 0x000000405bff7812 */ /* 0x040fe4000784c0ff */
[----:B------:R-:W-:Y:S02]  /*0760*/  P2R R30, PR, RZ, 0x2 ;  /* 0x00000002ff1e7803 */ /* 0x000fe40000000000 */
[----:B------:R-:W-:Y:S01]  /*0770*/  LOP3.LUT P1, RZ, R91, 0x20, RZ, 0xc0, !PT ;  /* 0x000000205bff7812 */ /* 0x000fe2000782c0ff */
        /* <DEDUP_REMOVED lines=8> */
[----:B------:R-:W-:-:S05]  /*0800*/  LOP3.LUT R22, R86, c[0x0][0x1f0], RZ, 0x3c, !PT ;  /* 0x00007c0056167a12 */ /* 0x000fca00078e3cff */
[----:B------:R-:W-:-:S05]  /*0810*/  IMAD.HI.U32 R23, R23, R26, RZ ;  /* 0x0000001a17177227 */ /* 0x000fca00078e00ff */
[----:B------:R-:W-:-:S05]  /*0820*/  IADD3 R24, -R23, RZ, RZ ;  /* 0x000000ff17187210 */ /* 0x000fca0007ffe1ff */
[----:B------:R-:W-:-:S05]  /*0830*/  IMAD R24, R27, R24, R26 ;  /* 0x000000181b187224 */ /* 0x000fca00078e021a */
[----:B------:R-:W-:-:S13]  /*0840*/  ISETP.GT.U32.AND P0, PT, R27, R24, PT ;  /* 0x000000181b00720c */ /* 0x000fda0003f04070 */
[-C--:B------:R-:W-:Y:S02]  /*0850*/  @!P0 IADD3 R24, R24, -R27.reuse, RZ ;  /* 0x8000001b18188210 */ /* 0x080fe40007ffe0ff */
[----:B------:R-:W-:Y:S02]  /*0860*/  @!P0 IADD3 R23, R23, 0x1, RZ ;  /* 0x0000000117178810 */ /* 0x000fe40007ffe0ff */
[----:B------:R-:W-:Y:S02]  /*0870*/  IADD3 R25, R24, -R27, RZ ;  /* 0x8000001b18197210 */ /* 0x000fe40007ffe0ff */
[----:B------:R-:W-:-:S04]  /*0880*/  ISETP.GT.U32.AND P0, PT, R27, R24, PT ;  /* 0x000000181b00720c */ /* 0x000fc80003f04070 */
[----:B------:R-:W-:Y:S02]  /*0890*/  SEL R25, R25, R24, !P0 ;  /* 0x0000001819197207 */ /* 0x000fe40004000000 */
[----:B------:R-:W-:-:S13]  /*08a0*/  ISETP.GE.U32.AND P0, PT, R24, R27, PT ;  /* 0x0000001b1800720c */ /* 0x000fda0003f06070 */
[----:B------:R-:W-:Y:S02]  /*08b0*/  @P0 IADD3 R23, R23, 0x1, RZ ;  /* 0x0000000117170810 */ /* 0x000fe40007ffe0ff */
[----:B------:R-:W-:-:S13]  /*08c0*/  ISETP.GE.AND P0, PT, R86, RZ, PT ;  /* 0x000000ff5600720c */ /* 0x000fda0003f06270 */
[----:B------:R-:W-:Y:S02]  /*08d0*/  @!P0 IADD3 R25, -R25, RZ, RZ ;  /* 0x000000ff19198210 */ /* 0x000fe40007ffe1ff */
[----:B------:R-:W-:Y:S02]  /*08e0*/  ISETP.GE.AND P0, PT, R22, RZ, PT ;  /* 0x000000ff1600720c */ /* 0x000fe40003f06270 */
[----:B------:R-:W-:-:S11]  /*08f0*/  LOP3.LUT R22, RZ, c[0x0][0x1f0], RZ, 0x33, !PT ;  /* 0x00007c00ff167a12 */ /* 0x000fd600078e33ff */
[----:B------:R-:W-:Y:S02]  /*0900*/  @!P0 IADD3 R23, -R23, RZ, RZ ;  /* 0x000000ff17178210 */ /* 0x000fe40007ffe1ff */
[----:B------:R-:W-:-:S04]  /*0910*/  ISETP.NE.AND P0, PT, RZ, c[0x0][0x1f0], PT ;  /* 0x00007c00ff007a0c */ /* 0x000fc80003f05270 */
[C---:B------:R-:W-:Y:S02]  /*0920*/  SEL R117, R22.reuse, R25, !P0 ;  /* 0x0000001916757207 */ /* 0x040fe40004000000 */
[----:B------:R-:W-:Y:S02]  /*0930*/  SEL R23, R22, R23, !P0 ;  /* 0x0000001716177207 */ /* 0x000fe40004000000 */
[----:B------:R-:W-:Y:S02]  /*0940*/  SHF.R.U32.HI R22, RZ, 0x5, R90 ;  /* 0x00000005ff167819 */ /* 0x000fe4000001165a */
[----:B------:R-:W-:-:S03]  /*0950*/  LEA R28, R117, R16, 0x6 ;  /* 0x00000010751c7211 */ /* 0x000fc600078e30ff */
[----:B------:R-:W-:Y:S01]  /*0960*/  IMAD R37, R77, c[0x0][0x1fc], R22 ;  /* 0x00007f004d257a24 */ /* 0x000fe200078e0216 */
[----:B------:R-:W-:-:S04]  /*0970*/  SHF.R.S32.HI R29, RZ, 0x1f, R28 ;  /* 0x0000001fff1d7819 */ /* 0x000fc8000001141c */
[----:B------:R-:W-:Y:S01]  /*0980*/  IADD3 R22, R37, 0xc0, RZ ;  /* 0x000000c025167810 */ /* 0x000fe20007ffe0ff */
[----:B------:R-:W-:-:S03]  /*0990*/  IMAD.WIDE.U32 R122, R23, c[0x0][0x1e8], R28 ;  /* 0x00007a00177a7a25 */ /* 0x000fc600078e001c */
[----:B------:R-:W-:Y:S02]  /*09a0*/  SHF.R.S32.HI R24, RZ, 0x1f, R22 ;  /* 0x0000001fff187819 */ /* 0x000fe40000011416 */
[----:B------:R-:W-:Y:S02]  /*09b0*/  ISETP.GE.U32.AND P0, PT, R22, c[0x0][0x1e0], PT ;  /* 0x0000780016007a0c */ /* 0x000fe40003f06070 */
[----:B------:R-:W-:Y:S02]  /*09c0*/  SHF.R.S32.HI R22, RZ, 0x1f, R23 ;  /* 0x0000001fff167819 */ /* 0x000fe40000011417 */
[----:B------:R-:W-:-:S03]  /*09d0*/  ISETP.GE.AND.EX P0, PT, R24, c[0x0][0x1e4], PT, P0 ;  /* 0x0000790018007a0c */ /* 0x000fc60003f06300 */
[----:B------:R-:W-:Y:S01]  /*09e0*/  IMAD R22, R22, c[0x0][0x1e8], RZ ;  /* 0x00007a0016167a24 */ /* 0x000fe200078e02ff */
[----:B------:R-:W-:-:S03]  /*09f0*/  ISETP.LT.U32.AND P6, PT, R90, 0x200, !P0 ;  /* 0x000002005a00780c */ /* 0x000fc600047c1070 */
[----:B------:R-:W-:-:S05]  /*0a00*/  IMAD R121, R23, c[0x0][0x1ec], R22 ;  /* 0x00007b0017797a24 */ /* 0x000fca00078e0216 */
[----:B------:R-:W-:-:S05]  /*0a10*/  IADD3 R121, R123, R121, RZ ;  /* 0x000000797b797210 */ /* 0x000fca0007ffe0ff */
[----:B------:R-:W-:Y:S01]  /*0a20*/  @P6 IMAD R23, R58, c[0x0][0x1d8], RZ ;  /* 0x000076003a176a24 */ /* 0x000fe200078e02ff */
[----:B------:R-:W-:-:S03]  /*0a30*/  @P6 MOV R120, R122 ;  /* 0x0000007a00786202 */ /* 0x000fc60000000f00 */
[C---:B------:R-:W-:Y:S02]  /*0a40*/  @P6 IMAD R25, R18.reuse, c[0x0][0x1dc], R23 ;  /* 0x0000770012196a24 */ /* 0x040fe400078e0217 */
[----:B------:R-:W-:-:S05]  /*0a50*/  @P6 IMAD.WIDE.U32 R22, R18, c[0x0][0x1d8], R120 ;  /* 0x0000760012166a25 */ /* 0x000fca00078e0078 */
[----:B------:R-:W-:Y:S02]  /*0a60*/  @P6 IADD3 R23, R23, R25, RZ ;  /* 0x0000001917176210 */ /* 0x000fe40007ffe0ff */
[C---:B------:R-:W-:Y:S02]  /*0a70*/  @P6 SHF.L.U32 R24, R22.reuse, 0x1, RZ ;  /* 0x0000000116186819 */ /* 0x040fe400000006ff */
[----:B------:R-:W-:Y:S02]  /*0a80*/  @P6 SHF.L.U64.HI R22, R22, 0x1, R23 ;  /* 0x0000000116166819 */ /* 0x000fe40000010217 */
[----:B------:R-:W-:-:S04]  /*0a90*/  @P6 IADD3 R26, P0, R24, c[0x0][0x180], RZ ;  /* 0x00006000181a6a10 */ /* 0x000fc80007f1e0ff */
[----:B------:R-:W-:Y:S02]  /*0aa0*/  @P6 IADD3.X R27, R22, c[0x0][0x184], RZ, P0, !PT ;  /* 0x00006100161b6a10 */ /* 0x000fe400007fe4ff */
[----:B------:R-:W-:-:S03]  /*0ab0*/  @P6 IADD3 R24, P0, R24, c[0x0][0x178], RZ ;  /* 0x00005e0018186a10 */ /* 0x000fc60007f1e0ff */
[----:B------:R0:W5:Y:S01]  /*0ac0*/  @P6 LDG.E R84, [R26.64] ;  /* 0x000000061a546981 */ /* 0x000162000c1e1900 */
[----:B------:R-:W-:Y:S02]  /*0ad0*/  @P6 IADD3.X R25, R22, c[0x0][0x17c], RZ, P0, !PT ;  /* 0x00005f0016196a10 */ /* 0x000fe400007fe4ff */
[----:B------:R-:W-:-:S03]  /*0ae0*/  IADD3 R22, R37, 0xd0, RZ ;  /* 0x000000d025167810 */ /* 0x000fc60007ffe0ff */
[----:B------:R1:W5:Y:S01]  /*0af0*/  @P6 LDG.E R83, [R24.64] ;  /* 0x0000000618536981 */ /* 0x000362000c1e1900 */
[----:B------:R-:W-:Y:S02]  /*0b00*/  SHF.R.S32.HI R23, RZ, 0x1f, R22 ;  /* 0x0000001fff177819 */ /* 0x000fe40000011416 */
[----:B------:R-:W-:-:S04]  /*0b10*/  ISETP.GE.U32.AND P0, PT, R22, c[0x0][0x1e0], PT ;  /* 0x0000780016007a0c */ /* 0x000fc80003f06070 */
[----:B------:R-:W-:-:S04]  /*0b20*/  ISETP.GE.AND.EX P0, PT, R23, c[0x0][0x1e4], PT, P0 ;  /* 0x0000790017007a0c */ /* 0x000fc80003f06300 */
[----:B------:R-:W-:-:S13]  /*0b30*/  ISETP.LT.U32.AND P0, PT, R90, 0x200, !P0 ;  /* 0x000002005a00780c */ /* 0x000fda0004701070 */
[----:B------:R-:W-:Y:S01]  /*0b40*/  @P0 IMAD R22, R59, c[0x0][0x1d8], RZ ;  /* 0x000076003b160a24 */ /* 0x000fe200078e02ff */
[----:B------:R-:W-:-:S03]  /*0b50*/  @P0 MOV R23, R121 ;  /* 0x0000007900170202 */ /* 0x000fc60000000f00 */
[----:B------:R-:W-:Y:S01]  /*0b60*/  @P0 IMAD R33, R19, c[0x0][0x1dc], R22 ;  /* 0x0000770013210a24 */ /* 0x000fe200078e0216 */
[----:B------:R-:W-:-:S05]  /*0b70*/  @P0 MOV R22, R122 ;  /* 0x0000007a00160202 */ /* 0x000fca0000000f00 */
[----:B------:R-:W-:-:S05]  /*0b80*/  @P0 IMAD.WIDE.U32 R22, R19, c[0x0][0x1d8], R22 ;  /* 0x0000760013160a25 */ /* 0x000fca00078e0016 */
[----:B------:R-:W-:Y:S02]  /*0b90*/  @P0 IADD3 R33, R23, R33, RZ ;  /* 0x0000002117210210 */ /* 0x000fe40007ffe0ff */
[C---:B------:R-:W-:Y:S02]  /*0ba0*/  @P0 SHF.L.U32 R34, R22.reuse, 0x1, RZ ;  /* 0x0000000116220819 */ /* 0x040fe400000006ff */
[----:B------:R-:W-:Y:S02]  /*0bb0*/  @P0 SHF.L.U64.HI R33, R22, 0x1, R33 ;  /* 0x0000000116210819 */ /* 0x000fe40000010221 */
[C---:B------:R-:W-:Y:S02]  /*0bc0*/  @P0 IADD3 R22, P3, R34.reuse, c[0x0][0x180], RZ ;  /* 0x0000600022160a10 */ /* 0x040fe40007f7e0ff */
[----:B------:R-:W-:Y:S02]  /*0bd0*/  @P0 IADD3 R34, P6, R34, c[0x0][0x178], RZ ;  /* 0x00005e0022220a10 */ /* 0x000fe40007fde0ff */
[----:B------:R-:W-:-:S02]  /*0be0*/  @P0 IADD3.X R23, R33, c[0x0][0x184], RZ, P3, !PT ;  /* 0x0000610021170a10 */ /* 0x000fc40001ffe4ff */
[----:B------:R-:W-:Y:S02]  /*0bf0*/  @P0 IADD3.X R35, R33, c[0x0][0x17c], RZ, P6, !PT ;  /* 0x00005f0021230a10 */ /* 0x000fe400037fe4ff */
[----:B------:R-:W-:Y:S01]  /*0c00*/  IADD3 R33, R37, 0xe0, RZ ;  /* 0x000000e025217810 */ /* 0x000fe20007ffe0ff */
[----:B------:R2:W5:Y:S01]  /*0c10*/  @P0 LDG.E R85, [R22.64] ;  /* 0x0000000616550981 */ /* 0x000562000c1e1900 */
[----:B------:R-:W-:Y:S02]  /*0c20*/  LOP3.LUT P3, RZ, R91, 0x80, RZ, 0xc0, !PT ;  /* 0x000000805bff7812 */ /* 0x000fe4000786c0ff */
[----:B------:R-:W-:Y:S01]  /*0c30*/  SHF.R.S32.HI R36, RZ, 0x1f, R33 ;  /* 0x0000001fff247819 */ /* 0x000fe20000011421 */
[----:B------:R3:W5:Y:S01]  /*0c40*/  @P0 LDG.E R82, [R34.64] ;  /* 0x0000000622520981 */ /* 0x000762000c1e1900 */
[----:B------:R-:W-:-:S04]  /*0c50*/  ISETP.GE.U32.AND P0, PT, R33, c[0x0][0x1e0], PT ;  /* 0x0000780021007a0c */ /* 0x000fc80003f06070 */
[----:B------:R-:W-:-:S04]  /*0c60*/  ISETP.GE.AND.EX P0, PT, R36, c[0x0][0x1e4], PT, P0 ;  /* 0x0000790024007a0c */ /* 0x000fc80003f06300 */
[----:B------:R-:W-:-:S13]  /*0c70*/  ISETP.LT.U32.AND P0, PT, R90, 0x200, !P0 ;  /* 0x000002005a00780c */ /* 0x000fda0004701070 */
[----:B-1----:R-:W-:Y:S01]  /*0c80*/  @P0 IMAD R25, R60, c[0x0][0x1d8], RZ ;  /* 0x000076003c190a24 */ /* 0x002fe200078e02ff */
[----:B------:R-:W-:-:S03]  /*0c90*/  @P0 MOV R24, R122 ;  /* 0x0000007a00180202 */ /* 0x000fc60000000f00 */
[----:B0-----:R-:W-:Y:S01]  /*0ca0*/  @P0 IMAD R27, R20, c[0x0][0x1dc], R25 ;  /* 0x00007700141b0a24 */ /* 0x001fe200078e0219 */
[----:B------:R-:W-:-:S05]  /*0cb0*/  @P0 MOV R25, R121 ;  /* 0x0000007900190202 */ /* 0x000fca0000000f00 */
[----:B------:R-:W-:-:S05]  /*0cc0*/  @P0 IMAD.WIDE.U32 R24, R20, c[0x0][0x1d8], R24 ;  /* 0x0000760014180a25 */ /* 0x000fca00078e0018 */
[----:B--2---:R-:W-:Y:S02]  /*0cd0*/  @P0 IADD3 R23, R25, R27, RZ ;  /* 0x0000001b19170210 */ /* 0x004fe40007ffe0ff */
        /* <DEDUP_REMOVED lines=19> */
[C---:B-1----:R-:W-:Y:S02]  /*0e10*/  @P0 SHF.L.U32 R26, R22.reuse, 0x1, RZ ;  /* 0x00000001161a0819 */ /* 0x042fe400000006ff */
[----:B------:R-:W-:Y:S02]  /*0e20*/  @P0 SHF.L.U64.HI R22, R22, 0x1, R23 ;  /* 0x0000000116160819 */ /* 0x000fe40000010217 */
[----:B0-----:R-:W-:Y:S02]  /*0e30*/  @P0 IADD3 R24, P6, R26, c[0x0][0x180], RZ ;  /* 0x000060001a180a10 */ /* 0x001fe40007fde0ff */
        /* <DEDUP_REMOVED lines=8> */
[----:B0-----:R-:W-:Y:S01]  /*0ec0*/  @P3 MOV R24, R122 ;  /* 0x0000007a00183202 */ /* 0x001fe20000000f00 */
[----:B---3--:R-:W-:Y:S01]  /*0ed0*/  @P3 IMAD R35, R69, c[0x0][0x1d8], RZ ;  /* 0x0000760045233a24 */ /* 0x008fe200078e02ff */
[----:B------:R-:W-:-:S03]  /*0ee0*/  @P3 MOV R25, R121 ;  /* 0x0000007900193202 */ /* 0x000fc60000000f00 */
[C---:B------:R-:W-:Y:S02]  /*0ef0*/  @P3 IMAD R35, R70.reuse, c[0x0][0x1dc], R35 ;  /* 0x0000770046233a24 */ /* 0x040fe400078e0223 */
[----:B------:R-:W-:-:S05]  /*0f00*/  @P3 IMAD.WIDE.U32 R24, R70, c[0x0][0x1d8], R24 ;  /* 0x0000760046183a25 */ /* 0x000fca00078e0018 */
[----:B------:R-:W-:Y:S02]  /*0f10*/  @P3 IADD3 R25, R25, R35, RZ ;  /* 0x0000002319193210 */ /* 0x000fe40007ffe0ff */
[C---:B------:R-:W-:Y:S02]  /*0f20*/  @P3 SHF.L.U32 R104, R24.reuse, 0x1, RZ ;  /* 0x0000000118683819 */ /* 0x040fe400000006ff */
[----:B------:R-:W-:Y:S02]  /*0f30*/  @P3 SHF.L.U64.HI R24, R24, 0x1, R25 ;  /* 0x0000000118183819 */ /* 0x000fe40000010219 */
[----:B------:R-:W-:Y:S02]  /*0f40*/  @P2 MOV R25, R121 ;  /* 0x0000007900192202 */ /* 0x000fe40000000f00 */
[----:B------:R-:W-:Y:S01]  /*0f50*/  LOP3.LUT P6, RZ, R91, 0x2, RZ, 0xc0, !PT ;  /* 0x000000025bff7812 */ /* 0x000fe200078cc0ff */
[----:B--2---:R-:W-:-:S05]  /*0f60*/  FFMA.FTZ R33, -R22, R22, R23 ;  /* 0x0000001616217223 */ /* 0x004fca0000010117 */
[----:B------:R-:W-:-:S13]  /*0f70*/  FSETP.GTU.FTZ.AND P0, PT, R33, RZ, PT ;  /* 0x000000ff2100720b */ /* 0x000fda0003f1c000 */
[----:B------:R-:W-:-:S04]  /*0f80*/  @P0 FADD.FTZ R33, R33, c[0x0][0x1a0] ;  /* 0x0000680021210621 */ /* 0x000fc80000010000 */
[----:B------:R0:W2:Y:S01]  /*0f90*/  @P0 MUFU.RSQ R115, R33 ;  /* 0x0000002100730308 */ /* 0x0000a20000001400 */
[----:B------:R-:W-:-:S04]  /*0fa0*/  @P3 IADD3 R106, P0, R104, c[0x0][0x180], RZ ;  /* 0x00006000686a3a10 */ /* 0x000fc80007f1e0ff */
[----:B------:R-:W-:Y:S02]  /*0fb0*/  @P3 IADD3.X R107, R24, c[0x0][0x184], RZ, P0, !PT ;  /* 0x00006100186b3a10 */ /* 0x000fe400007fe4ff */
[----:B------:R-:W-:Y:S01]  /*0fc0*/  @P3 IADD3 R104, P0, R104, c[0x0][0x178], RZ ;  /* 0x00005e0068683a10 */ /* 0x000fe20007f1e0ff */
[----:B------:R-:W-:-:S03]  /*0fd0*/  @P2 IMAD R23, R67, c[0x0][0x1d8], RZ ;  /* 0x0000760043172a24 */ /* 0x000fc600078e02ff */
[----:B------:R-:W-:Y:S02]  /*0fe0*/  @P3 IADD3.X R105, R24, c[0x0][0x17c], RZ, P0, !PT ;  /* 0x00005f0018693a10 */ /* 0x000fe400007fe4ff */
[----:B------:R-:W-:Y:S01]  /*0ff0*/  @P2 MOV R24, R122 ;  /* 0x0000007a00182202 */ /* 0x000fe20000000f00 */
[----:B------:R-:W-:-:S04]  /*1000*/  @P2 IMAD R23, R68, c[0x0][0x1dc], R23 ;  /* 0x0000770044172a24 */ /* 0x000fc800078e0217 */
[----:B------:R-:W-:-:S05]  /*1010*/  @P2 IMAD.WIDE.U32 R24, R68, c[0x0][0x1d8], R24 ;  /* 0x0000760044182a25 */ /* 0x000fca00078e0018 */
[----:B------:R-:W-:Y:S02]  /*1020*/  @P2 IADD3 R23, R25, R23, RZ ;  /* 0x0000001719172210 */ /* 0x000fe40007ffe0ff */
[C---:B------:R-:W-:Y:S02]  /*1030*/  @P2 SHF.L.U32 R100, R24.reuse, 0x1, RZ ;  /* 0x0000000118642819 */ /* 0x040fe400000006ff */
[----:B------:R-:W-:Y:S02]  /*1040*/  @P2 SHF.L.U64.HI R24, R24, 0x1, R23 ;  /* 0x0000000118182819 */ /* 0x000fe40000010217 */
[----:B------:R-:W-:-:S04]  /*1050*/  @P2 IADD3 R102, P0, R100, c[0x0][0x180], RZ ;  /* 0x0000600064662a10 */ /* 0x000fc80007f1e0ff */
[----:B------:R-:W-:Y:S02]  /*1060*/  @P2 IADD3.X R103, R24, c[0x0][0x184], RZ, P0, !PT ;  /* 0x0000610018672a10 */ /* 0x000fe400007fe4ff */
[----:B------:R-:W-:Y:S01]  /*1070*/  @P2 IADD3 R100, P0, R100, c[0x0][0x178], RZ ;  /* 0x00005e0064642a10 */ /* 0x000fe20007f1e0ff */
[----:B------:R-:W-:Y:S01]  /*1080*/  @P1 IMAD R23, R65, c[0x0][0x1d8], RZ ;  /* 0x0000760041171a24 */ /* 0x000fe200078e02ff */
[----:B------:R-:W-:Y:S02]  /*1090*/  @P1 MOV R25, R121 ;  /* 0x0000007900191202 */ /* 0x000fe40000000f00 */
[----:B------:R-:W-:Y:S02]  /*10a0*/  @P2 IADD3.X R101, R24, c[0x0][0x17c], RZ, P0, !PT ;  /* 0x00005f0018652a10 */ /* 0x000fe400007fe4ff */
[----:B------:R-:W-:Y:S01]  /*10b0*/  @P1 MOV R24, R122 ;  /* 0x0000007a00181202 */ /* 0x000fe20000000f00 */
[----:B------:R-:W-:-:S04]  /*10c0*/  @P1 IMAD R23, R66, c[0x0][0x1dc], R23 ;  /* 0x0000770042171a24 */ /* 0x000fc800078e0217 */
[----:B------:R-:W-:Y:S01]  /*10d0*/  @P1 IMAD.WIDE.U32 R24, R66, c[0x0][0x1d8], R24 ;  /* 0x0000760042181a25 */ /* 0x000fe200078e0018 */
[----:B------:R-:W-:-:S04]  /*10e0*/  LOP3.LUT P3, RZ, R91, 0x10, RZ, 0xc0, !PT ;  /* 0x000000105bff7812 */ /* 0x000fc8000786c0ff */
        /* <DEDUP_REMOVED lines=55> */
[----:B------:R-:W-:-:S04]  /*1460*/  @P6 IADD3 R46, P0, R46, c[0x0][0x178], RZ ;  /* 0x00005e002e2e6a10 */ /* 0x000fc80007f1e0ff */
[----:B------:R-:W-:Y:S01]  /*1470*/  @P6 IADD3.X R47, R24, c[0x0][0x17c], RZ, P0, !PT ;  /* 0x00005f00182f6a10 */ /* 0x000fe200007fe4ff */
[----:B------:R-:W-:Y:S01]  /*1480*/  @P5 IMAD R24, R11, c[0x0][0x1d8], RZ ;  /* 0x000076000b185a24 */ /* 0x000fe200078e02ff */
[----:B------:R-:W-:-:S03]  /*1490*/  @P5 MOV R25, R121 ;  /* 0x0000007900195202 */ /* 0x000fc60000000f00 */
[----:B-1----:R-:W-:Y:S01]  /*14a0*/  @P5 IMAD R27, R3, c[0x0][0x1dc], R24 ;  /* 0x00007700031b5a24 */ /* 0x002fe200078e0218 */
[----:B------:R-:W-:-:S05]  /*14b0*/  @P5 MOV R24, R122 ;  /* 0x0000007a00185202 */ /* 0x000fca0000000f00 */
[----:B------:R-:W-:-:S05]  /*14c0*/  @P5 IMAD.WIDE.U32 R24, R3, c[0x0][0x1d8], R24 ;  /* 0x0000760003185a25 */ /* 0x000fca00078e0018 */
[----:B------:R-:W-:Y:S02]  /*14d0*/  @P5 IADD3 R25, R25, R27, RZ ;  /* 0x0000001b19195210 */ /* 0x000fe40007ffe0ff */
[C---:B------:R-:W-:Y:S02]  /*14e0*/  @P5 SHF.L.U32 R42, R24.reuse, 0x1, RZ ;  /* 0x00000001182a5819 */ /* 0x040fe400000006ff */
[----:B------:R-:W-:Y:S02]  /*14f0*/  @P5 SHF.L.U64.HI R24, R24, 0x1, R25 ;  /* 0x0000000118185819 */ /* 0x000fe40000010219 */
[----:B------:R-:W-:Y:S01]  /*1500*/  @P5 IADD3 R44, P0, R42, c[0x0][0x180], RZ ;  /* 0x000060002a2c5a10 */ /* 0x000fe20007f1e0ff */
[----:B------:R-:W-:-:S03]  /*1510*/  @P4 IMAD R25, R12, c[0x0][0x1d8], RZ ;  /* 0x000076000c194a24 */ /* 0x000fc600078e02ff */
[----:B------:R-:W-:Y:S02]  /*1520*/  @P5 IADD3.X R45, R24, c[0x0][0x184], RZ, P0, !PT ;  /* 0x00006100182d5a10 */ /* 0x000fe400007fe4ff */
[----:B------:R-:W-:Y:S01]  /*1530*/  @P5 IADD3 R42, P0, R42, c[0x0][0x178], RZ ;  /* 0x00005e002a2a5a10 */ /* 0x000fe20007f1e0ff */
[----:B------:R-:W-:Y:S01]  /*1540*/  @P4 IMAD R27, R4, c[0x0][0x1dc], R25 ;  /* 0x00007700041b4a24 */ /* 0x000fe200078e0219 */
[----:B------:R-:W-:Y:S02]  /*1550*/  @P4 MOV R25, R121 ;  /* 0x0000007900194202 */ /* 0x000fe40000000f00 */
[----:B------:R-:W-:Y:S02]  /*1560*/  @P5 IADD3.X R43, R24, c[0x0][0x17c], RZ, P0, !PT ;  /* 0x00005f00182b5a10 */ /* 0x000fe400007fe4ff */
[----:B------:R-:W-:-:S05]  /*1570*/  @P4 MOV R24, R122 ;  /* 0x0000007a00184202 */ /* 0x000fca0000000f00 */
[----:B------:R-:W-:Y:S01]  /*1580*/  @P4 IMAD.WIDE.U32 R24, R4, c[0x0][0x1d8], R24 ;  /* 0x0000760004184a25 */ /* 0x000fe200078e0018 */
[----:B------:R-:W-:-:S04]  /*1590*/  ISETP.NE.AND P3, PT, R32, RZ, PT ;  /* 0x000000ff2000720c */ /* 0x000fc80003f65270 */
        /* <DEDUP_REMOVED lines=8> */
[----:B------:R-:W-:Y:S02]  /*1620*/  ISETP.NE.AND P2, PT, R31, RZ, PT ;  /* 0x000000ff1f00720c */ /* 0x000fe40003f45270 */
[----:B------:R-:W-:Y:S01]  /*1630*/  @P3 MOV R27, R121 ;  /* 0x00000079001b3202 */ /* 0x000fe20000000f00 */
[----:B------:R-:W-:Y:S01]  /*1640*/  @P3 IMAD R31, R5, c[0x0][0x1dc], R26 ;  /* 0x00007700051f3a24 */ /* 0x000fe200078e021a */
[----:B------:R-:W-:-:S05]  /*1650*/  @P3 MOV R26, R122 ;  /* 0x0000007a001a3202 */ /* 0x000fca0000000f00 */
[----:B------:R-:W-:Y:S01]  /*1660*/  @P3 IMAD.WIDE.U32 R26, R5, c[0x0][0x1d8], R26 ;  /* 0x00007600051a3a25 */ /* 0x000fe200078e001a */
[----:B------:R-:W-:-:S04]  /*1670*/  ISETP.NE.AND P1, PT, R30, RZ, PT ;  /* 0x000000ff1e00720c */ /* 0x000fc80003f25270 */
[----:B------:R-:W-:Y:S02]  /*1680*/  @P3 IADD3 R27, R27, R31, RZ ;  /* 0x0000001f1b1b3210 */ /* 0x000fe40007ffe0ff */
[C---:B------:R-:W-:Y:S02]  /*1690*/  @P3 SHF.L.U32 R38, R26.reuse, 0x1, RZ ;  /* 0x000000011a263819 */ /* 0x040fe400000006ff */
[----:B------:R-:W-:Y:S02]  /*16a0*/  @P3 SHF.L.U64.HI R30, R26, 0x1, R27 ;  /* 0x000000011a1e3819 */ /* 0x000fe4000001021b */
[----:B------:R-:W-:Y:S01]  /*16b0*/  @P3 IADD3 R26, P0, R38, c[0x0][0x180], RZ ;  /* 0x00006000261a3a10 */ /* 0x000fe20007f1e0ff */
[----:B------:R-:W-:-:S03]  /*16c0*/  @P2 IMAD R31, R14, c[0x0][0x1d8], RZ ;  /* 0x000076000e1f2a24 */ /* 0x000fc600078e02ff */
[----:B------:R-:W-:Y:S02]  /*16d0*/  @P3 IADD3.X R27, R30, c[0x0][0x184], RZ, P0, !PT ;  /* 0x000061001e1b3a10 */ /* 0x000fe400007fe4ff */
[----:B------:R-:W-:Y:S01]  /*16e0*/  @P3 IADD3 R38, P0, R38, c[0x0][0x178], RZ ;  /* 0x00005e0026263a10 */ /* 0x000fe20007f1e0ff */
[----:B0-----:R-:W-:Y:S01]  /*16f0*/  @P2 IMAD R33, R6, c[0x0][0x1dc], R31 ;  /* 0x0000770006212a24 */ /* 0x001fe200078e021f */
[----:B------:R-:W-:Y:S02]  /*1700*/  @P2 MOV R31, R121 ;  /* 0x00000079001f2202 */ /* 0x000fe40000000f00 */
[----:B------:R-:W-:Y:S02]  /*1710*/  @P3 IADD3.X R39, R30, c[0x0][0x17c], RZ, P0, !PT ;  /* 0x00005f001e273a10 */ /* 0x000fe400007fe4ff */
[----:B------:R-:W-:-:S05]  /*1720*/  @P2 MOV R30, R122 ;  /* 0x0000007a001e2202 */ /* 0x000fca0000000f00 */
[----:B------:R-:W-:Y:S01]  /*1730*/  @P2 IMAD.WIDE.U32 R30, R6, c[0x0][0x1d8], R30 ;  /* 0x00007600061e2a25 */ /* 0x000fe200078e001e */
[----:B------:R-:W-:-:S04]  /*1740*/  P2R R23, PR, RZ, 0x40 ;  /* 0x00000040ff177803 */ /* 0x000fc80000000000 */
[----:B------:R-:W-:Y:S02]  /*1750*/  @P2 IADD3 R31, R31, R33, RZ ;  /* 0x000000211f1f2210 */ /* 0x000fe40007ffe0ff */
[C---:B------:R-:W-:Y:S02]  /*1760*/  @P2 SHF.L.U32 R34, R30.reuse, 0x1, RZ ;  /* 0x000000011e222819 */ /* 0x040fe400000006ff */
[----:B------:R-:W-:Y:S02]  /*1770*/  LOP3.LUT P6, RZ, R91, 0x8, RZ, 0xc0, !PT ;  /* 0x000000085bff7812 */ /* 0x000fe400078cc0ff */
[----:B------:R-:W-:Y:S02]  /*1780*/  @P2 SHF.L.U64.HI R30, R30, 0x1, R31 ;  /* 0x000000011e1e2819 */ /* 0x000fe4000001021f */
[----:B------:R-:W-:Y:S02]  /*1790*/  @P2 IADD3 R36, P0, R34, c[0x0][0x180], RZ ;  /* 0x0000600022242a10 */ /* 0x000fe40007f1e0ff */
[----:B------:R-:W-:-:S02]  /*17a0*/  P2R R116, PR, RZ, 0x40 ;  /* 0x00000040ff747803 */ /* 0x000fc40000000000 */
[C---:B------:R-:W-:Y:S02]  /*17b0*/  LOP3.LUT P6, RZ, R91.reuse, 0x10, RZ, 0xc0, !PT ;  /* 0x000000105bff7812 */ /* 0x040fe400078cc0ff */
[----:B------:R-:W-:Y:S02]  /*17c0*/  @P2 IADD3.X R37, R30, c[0x0][0x184], RZ, P0, !PT ;  /* 0x000061001e252a10 */ /* 0x000fe400007fe4ff */
[----:B------:R-:W-:Y:S02]  /*17d0*/  @P2 IADD3 R34, P0, R34, c[0x0][0x178], RZ ;  /* 0x00005e0022222a10 */ /* 0x000fe40007f1e0ff */
[----:B------:R-:W-:Y:S02]  /*17e0*/  P2R R118, PR, RZ, 0x40 ;  /* 0x00000040ff767803 */ /* 0x000fe40000000000 */
[----:B------:R-:W-:Y:S02]  /*17f0*/  LOP3.LUT P6, RZ, R91, 0x20, RZ, 0xc0, !PT ;  /* 0x000000205bff7812 */ /* 0x000fe400078cc0ff */
[----:B------:R-:W-:Y:S01]  /*1800*/  @P2 IADD3.X R35, R30, c[0x0][0x17c], RZ, P0, !PT ;  /* 0x00005f001e232a10 */ /* 0x000fe200007fe4ff */
[----:B------:R-:W-:Y:S01]  /*1810*/  @P1 IMAD R30, R15, c[0x0][0x1d8], RZ ;  /* 0x000076000f1e1a24 */ /* 0x000fe200078e02ff */
[----:B------:R-:W-:-:S02]  /*1820*/  P2R R108, PR, RZ, 0x40 ;  /* 0x00000040ff6c7803 */ /* 0x000fc40000000000 */
[----:B------:R-:W-:Y:S01]  /*1830*/  LOP3.LUT P6, RZ, R91, 0x40, RZ, 0xc0, !PT ;  /* 0x000000405bff7812 */ /* 0x000fe200078cc0ff */
[----:B------:R-:W-:Y:S01]  /*1840*/  @P1 IMAD R33, R7, c[0x0][0x1dc], R30 ;  /* 0x0000770007211a24 */ /* 0x000fe200078e021e */
[----:B------:R-:W-:Y:S02]  /*1850*/  @P1 MOV R30, R122 ;  /* 0x0000007a001e1202 */ /* 0x000fe40000000f00 */
[----:B------:R-:W-:Y:S02]  /*1860*/  @P1 MOV R31, R121 ;  /* 0x00000079001f1202 */ /* 0x000fe40000000f00 */
[----:B------:R-:W-:Y:S02]  /*1870*/  P2R R109, PR, RZ, 0x40 ;  /* 0x00000040ff6d7803 */ /* 0x000fe40000000000 */
[----:B------:R-:W-:Y:S01]  /*1880*/  LOP3.LUT P6, RZ, R91, 0x80, RZ, 0xc0, !PT ;  /* 0x000000805bff7812 */ /* 0x000fe200078cc0ff */
[----:B------:R-:W-:Y:S01]  /*1890*/  @P1 IMAD.WIDE.U32 R30, R7, c[0x0][0x1d8], R30 ;  /* 0x00007600071e1a25 */ /* 0x000fe200078e001e */
[----:B------:R-:W-:-:S04]  /*18a0*/  CS2R R112, SRZ ;  /* 0x0000000000707805 */ /* 0x000fc8000001ff00 */
[----:B------:R-:W-:Y:S02]  /*18b0*/  @P1 IADD3 R33, R31, R33, RZ ;  /* 0x000000211f211210 */ /* 0x000fe40007ffe0ff */
[C---:B------:R-:W-:Y:S02]  /*18c0*/  @P1 SHF.L.U32 R31, R30.reuse, 0x1, RZ ;  /* 0x000000011e1f1819 */ /* 0x040fe400000006ff */
[----:B------:R-:W-:Y:S02]  /*18d0*/  @P1 SHF.L.U64.HI R110, R30, 0x1, R33 ;  /* 0x000000011e6e1819 */ /* 0x000fe40000010221 */
[----:B------:R-:W-:Y:S01]  /*18e0*/  @P1 IADD3 R32, P0, R31, c[0x0][0x180], RZ ;  /* 0x000060001f201a10 */ /* 0x000fe20007f1e0ff */
[----:B------:R0:W5:Y:S04]  /*18f0*/  @P6 LDG.E R113, [R106.64] ;  /* 0x000000066a716981 */ /* 0x000168000c1e1900 */
[----:B------:R1:W5:Y:S01]  /*1900*/  @P6 LDG.E R112, [R104.64] ;  /* 0x0000000668706981 */ /* 0x000362000c1e1900 */
[----:B------:R-:W-:-:S02]  /*1910*/  ISETP.NE.AND P6, PT, R109, RZ, PT ;  /* 0x000000ff6d00720c */ /* 0x000fc40003fc5270 */
[C---:B------:R-:W-:Y:S02]  /*1920*/  @P1 IADD3.X R33, R110.reuse, c[0x0][0x184], RZ, P0, !PT ;  /* 0x000061006e211a10 */ /* 0x040fe400007fe4ff */
[----:B------:R-:W-:Y:S02]  /*1930*/  @P1 IADD3 R30, P0, R31, c[0x0][0x178], RZ ;  /* 0x00005e001f1e1a10 */ /* 0x000fe40007f1e0ff */
[----:B------:R-:W-:Y:S02]  /*1940*/  MOV R114, RZ ;  /* 0x000000ff00727202 */ /* 0x000fe40000000f00 */
[----:B------:R-:W-:Y:S02]  /*1950*/  @P1 IADD3.X R31, R110, c[0x0][0x17c], RZ, P0, !PT ;  /* 0x00005f006e1f1a10 */ /* 0x000fe400007fe4ff */
[----:B------:R-:W-:-:S03]  /*1960*/  CS2R R110, SRZ ;  /* 0x00000000006e7805 */ /* 0x000fc6000001ff00 */
[----:B------:R3:W5:Y:S04]  /*1970*/  @P6 LDG.E R114, [R102.64] ;  /* 0x0000000666726981 */ /* 0x000768000c1e1900 */
[----:B------:R4:W5:Y:S01]  /*1980*/  @P6 LDG.E R111, [R100.64] ;  /* 0x00000006646f6981 */ /* 0x000962000c1e1900 */
[----:B------:R-:W-:Y:S02]  /*1990*/  ISETP.NE.AND P6, PT, R108, RZ, PT ;  /* 0x000000ff6c00720c */ /* 0x000fe40003fc5270 */
[----:B------:R-:W-:Y:S01]  /*19a0*/  CS2R R108, SRZ ;  /* 0x00000000006c7805 */ /* 0x000fe2000001ff00 */
[----:B0-----:R-:W-:-:S10]  /*19b0*/  CS2R R106, SRZ ;  /* 0x00000000006a7805 */ /* 0x001fd4000001ff00 */
[----:B------:R0:W5:Y:S04]  /*19c0*/  @P6 LDG.E R109, [R98.64] ;  /* 0x00000006626d6981 */ /* 0x000168000c1e1900 */
[----:B------:R0:W5:Y:S01]  /*19d0*/  @P6 LDG.E R108, [R96.64] ;  /* 0x00000006606c6981 */ /* 0x000162000c1e1900 */
[----:B------:R-:W-:Y:S01]  /*19e0*/  ISETP.NE.AND P6, PT, R118, RZ, PT ;  /* 0x000000ff7600720c */ /* 0x000fe20003fc5270 */
[----:B-1----:R-:W-:-:S12]  /*19f0*/  CS2R R104, SRZ ;  /* 0x0000000000687805 */ /* 0x002fd8000001ff00 */
[----:B------:R1:W5:Y:S04]  /*1a00*/  @P6 LDG.E R110, [R94.64] ;  /* 0x000000065e6e6981 */ /* 0x000368000c1e1900 */
[----:B------:R2:W5:Y:S01]  /*1a10*/  @P6 LDG.E R107, [R92.64] ;  /* 0x000000065c6b6981 */ /* 0x000562000c1e1900 */
[----:B------:R-:W-:Y:S01]  /*1a20*/  ISETP.NE.AND P6, PT, R116, RZ, PT ;  /* 0x000000ff7400720c */ /* 0x000fe20003fc5270 */
[----:B---3--:R-:W-:Y:S01]  /*1a30*/  CS2R R102, SRZ ;  /* 0x0000000000667805 */ /* 0x008fe2000001ff00 */
[----:B----4-:R-:W-:Y:S01]  /*1a40*/  CS2R R100, SRZ ;  /* 0x0000000000647805 */ /* 0x010fe2000001ff00 */
[----:B0-----:R-:W-:Y:S01]  /*1a50*/  CS2R R98, SRZ ;  /* 0x0000000000627805 */ /* 0x001fe2000001ff00 */
[----:B------:R-:W-:Y:S01]  /*1a60*/  CS2R R96, SRZ ;  /* 0x0000000000607805 */ /* 0x000fe2000001ff00 */
[----:B-1----:R-:W-:-:S02]  /*1a70*/  CS2R R94, SRZ ;  /* 0x00000000005e7805 */ /* 0x002fc4000001ff00 */
[----:B------:R0:W5:Y:S01]  /*1a80*/  @P5 LDG.E R102, [R44.64] ;  /* 0x000000062c665981 */ /* 0x000162000c1e1900 */
[----:B--2---:R-:W-:-:S03]  /*1a90*/  CS2R R92, SRZ ;  /* 0x00000000005c7805 */ /* 0x004fc6000001ff00 */
[----:B------:R0:W5:Y:S04]  /*1aa0*/  @P5 LDG.E R99, [R42.64] ;  /* 0x000000062a635981 */ /* 0x000168000c1e1900 */
[----:B------:R0:W5:Y:S04]  /*1ab0*/  @P6 LDG.E R105, [R56.64] ;  /* 0x0000000638696981 */ /* 0x000168000c1e1900 */
[----:B------:R0:W5:Y:S01]  /*1ac0*/  @P6 LDG.E R104, [R54.64] ;  /* 0x0000000636686981 */ /* 0x000162000c1e1900 */
[----:B------:R-:W-:Y:S02]  /*1ad0*/  ISETP.NE.AND P6, PT, R23, RZ, PT ;  /* 0x000000ff1700720c */ /* 0x000fe40003fc5270 */
[----:B------:R-:W-:Y:S01]  /*1ae0*/  MOV R23, RZ ;  /* 0x000000ff00177202 */ /* 0x000fe20000000f00 */
[----:B------:R0:W5:Y:S04]  /*1af0*/  @P4 LDG.E R97, [R40.64] ;  /* 0x0000000628614981 */ /* 0x000168000c1e1900 */
[----:B------:R0:W5:Y:S04]  /*1b00*/  @P3 LDG.E R95, [R38.64] ;  /* 0x00000006265f3981 */ /* 0x000168000c1e1900 */
[----:B------:R0:W5:Y:S04]  /*1b10*/  @P2 LDG.E R93, [R36.64] ;  /* 0x00000006245d2981 */ /* 0x000168000c1e1900 */
[----:B------:R0:W5:Y:S04]  /*1b20*/  @P6 LDG.E R101, [R48.64] ;  /* 0x0000000630656981 */ /* 0x000168000c1e1900 */
[----:B------:R0:W5:Y:S04]  /*1b30*/  @P6 LDG.E R100, [R46.64] ;  /* 0x000000062e646981 */ /* 0x000168000c1e1900 */
[----:B------:R0:W5:Y:S04]  /*1b40*/  @P2 LDG.E R92, [R34.64] ;  /* 0x00000006225c2981 */ /* 0x000168000c1e1900 */
[----:B------:R0:W5:Y:S04]  /*1b50*/  @P1 LDG.E R94, [R32.64] ;  /* 0x00000006205e1981 */ /* 0x000168000c1e1900 */
[----:B------:R0:W5:Y:S01]  /*1b60*/  @P1 LDG.E R23, [R30.64] ;  /* 0x000000061e171981 */ /* 0x000162000c1e1900 */
[----:B------:R-:W-:Y:S01]  /*1b70*/  LOP3.LUT P0, RZ, R91, 0x4, RZ, 0xc0, !PT ;  /* 0x000000045bff7812 */ /* 0x000fe2000780c0ff */
[----:B------:R-:W-:Y:S02]  /*1b80*/  BSSY B0, `(.L_x_102) ;  /* 0x0000012000007945 */ /* 0x000fe40003800000 */
[----:B------:R1:W5:Y:S04]  /*1b90*/  @P4 LDG.E R96, [R24.64] ;  /* 0x0000000618604981 */ /* 0x000368000c1e1900 */
[----:B------:R2:W5:Y:S06]  /*1ba0*/  @P3 LDG.E R98, [R26.64] ;  /* 0x000000061a623981 */ /* 0x00056c000c1e1900 */
[----:B------:R0:W5:Y:S04]  /*1bb0*/  @P0 LDG.E R106, [R52.64] ;  /* 0x00000006346a0981 */ /* 0x000168000c1e1900 */
[----:B------:R0:W5:Y:S01]  /*1bc0*/  @P0 LDG.E R103, [R50.64] ;  /* 0x0000000632670981 */ /* 0x000162000c1e1900 */
[----:B------:R-:W-:Y:S01]  /*1bd0*/  ISETP.GT.U32.AND P0, PT, R90, 0x1ff, PT ;  /* 0x000001ff5a00780c */ /* 0x000fe20003f04070 */
[----:B-1----:R-:W-:Y:S01]  /*1be0*/  CS2R R24, SRZ ;  /* 0x0000000000187805 */ /* 0x002fe2000001ff00 */
[----:B--2---:R-:W-:-:S11]  /*1bf0*/  CS2R R26, SRZ ;  /* 0x00000000001a7805 */ /* 0x004fd6000001ff00 */
[----:B------:R-:W-:Y:S05]  /*1c00*/  @P0 BRA `(.L_x_103) ;  /* 0x0000009000000947 */ /* 0x000fea0003800000 */
[----:B0-----:R-:W-:Y:S02]  /*1c10*/  ISETP.NE.AND P0, PT, RZ, UR9, PT ;  /* 0x00000009ff007c0c */ /* 0x001fe4000bf05270 */
[C---:B------:R-:W-:Y:S02]  /*1c20*/  SHF.L.U32 R24, R28.reuse, 0x2, RZ ;  /* 0x000000021c187819 */ /* 0x040fe400000006ff */
[----:B------:R-:W-:-:S09]  /*1c30*/  SHF.L.U64.HI R25, R28, 0x2, R29 ;  /* 0x000000021c197819 */ /* 0x000fd2000001021d */
[----:B------:R-:W-:-:S04]  /*1c40*/  @P0 IADD3 R28, P6, R24, c[0x0][0x190], RZ ;  /* 0x00006400181c0a10 */ /* 0x000fc80007fde0ff */
[----:B------:R-:W-:Y:S02]  /*1c50*/  @P0 IADD3.X R29, R25, c[0x0][0x194], RZ, P6, !PT ;  /* 0x00006500191d0a10 */ /* 0x000fe400037fe4ff */
[----:B------:R-:W-:-:S03]  /*1c60*/  IADD3 R24, P6, R24, c[0x0][0x188], RZ ;  /* 0x0000620018187a10 */ /* 0x000fc60007fde0ff */
[----:B------:R0:W5:Y:S01]  /*1c70*/  @P0 LDG.E.64 R26, [R28.64] ;  /* 0x000000061c1a0981 */ /* 0x000162000c1e1b00 */
[----:B------:R-:W-:-:S06]  /*1c80*/  IADD3.X R25, R25, c[0x0][0x18c], RZ, P6, !PT ;  /* 0x0000630019197a10 */ /* 0x000fcc00037fe4ff */
[----:B------:R-:W5:Y:S03]  /*1c90*/  LDG.E.64 R24, [R24.64] ;  /* 0x0000000618187981 */ /* 0x000f66000c1e1b00 */
.L_x_103:
[----:B0-----:R-:W-:Y:S05]  /*1ca0*/  BSYNC B0 ;  /* 0x0000000000007941 */ /* 0x001fea0003800000 */
.L_x_102:
[----:B------:R-:W-:Y:S02]  /*1cb0*/  ISETP.NE.AND P0, PT, RZ, UR9, PT ;  /* 0x00000009ff007c0c */ /* 0x000fe4000bf05270 */
[--C-:B-----5:R-:W-:Y:S02]  /*1cc0*/  PRMT R33, RZ, 0x5410, R113.reuse ;  /* 0x00005410ff217816 */ /* 0x120fe40000000071 */
[----:B------:R-:W-:Y:S02]  /*1cd0*/  PRMT R35, RZ, 0x7610, R113 ;  /* 0x00007610ff237816 */ /* 0x000fe40000000071 */
[--C-:B------:R-:W-:Y:S01]  /*1ce0*/  PRMT R37, RZ, 0x5410, R114.reuse ;  /* 0x00005410ff257816 */ /* 0x100fe20000000072 */
[C---:B------:R-:W-:Y:S01]  /*1cf0*/  FADD.FTZ R32, -R22.reuse, R33 ;  /* 0x0000002116207221 */ /* 0x040fe20000010100 */
[----:B------:R-:W-:Y:S01]  /*1d00*/  PRMT R39, RZ, 0x7610, R114 ;  /* 0x00007610ff277816 */ /* 0x000fe20000000072 */
[----:B------:R-:W-:Y:S01]  /*1d10*/  FADD.FTZ R34, -R22, R35 ;  /* 0x0000002316227221 */ /* 0x000fe20000010100 */
[----:B------:R-:W-:Y:S01]  /*1d20*/  LOP3.LUT R91, R91, 0xfffffeff, RZ, 0xc0, !PT ;  /* 0xfffffeff5b5b7812 */ /* 0x000fe200078ec0ff */
[-C--:B------:R-:W-:Y:S01]  /*1d30*/  FMUL.FTZ R43, R32, R115.reuse ;  /* 0x00000073202b7220 */ /* 0x080fe20000410000 */
[--C-:B------:R-:W-:Y:S01]  /*1d40*/  PRMT R31, RZ, 0x5410, R112.reuse ;  /* 0x00005410ff1f7816 */ /* 0x100fe20000000070 */
[C---:B------:R-:W-:Y:S01]  /*1d50*/  FADD.FTZ R42, -R22.reuse, R37 ;  /* 0x00000025162a7221 */ /* 0x040fe20000010100 */
[----:B------:R-:W-:Y:S01]  /*1d60*/  PRMT R30, RZ, 0x7610, R112 ;  /* 0x00007610ff1e7816 */ /* 0x000fe20000000070 */
[----:B------:R-:W-:Y:S01]  /*1d70*/  FADD.FTZ R44, -R22, R39 ;  /* 0x00000027162c7221 */ /* 0x000fe20000010100 */
        /* <DEDUP_REMOVED lines=23> */
.L_x_104:
        /* <DEDUP_REMOVED lines=26> */
.L_x_105:
[----:B------:R-:W-:Y:S02]  /*2090*/  FADD.FTZ R38, RZ, R31 ;  /* 0x0000001fff267221 */ /* 0x000fe40000010000 */
[----:B------:R-:W-:Y:S02]  /*20a0*/  FFMA.FTZ R39, R32, R36, R37 ;  /* 0x0000002420277223 */ /* 0x000fe40000010025 */
[----:B------:R-:W-:Y:S02]  /*20b0*/  FADD.FTZ R41, R36, R33 ;  /* 0x0000002124297221 */ /* 0x000fe40000010000 */
[----:B------:R-:W-:Y:S02]  /*20c0*/  FFMA.FTZ R31, R35, R29, R48 ;  /* 0x0000001d231f7223 */ /* 0x000fe40000010030 */
[----:B------:R-:W-:-:S02]  /*20d0*/  FMUL.FTZ R36, R29, R24 ;  /* 0x000000181d247220 */ /* 0x000fc40000410000 */
[----:B------:R-:W-:Y:S02]  /*20e0*/  FADD.FTZ R33, R38, R29 ;  /* 0x0000001d26217221 */ /* 0x000fe40000010000 */
[----:B------:R-:W-:Y:S02]  /*20f0*/  FFMA.FTZ R29, R32, R30, RZ ;  /* 0x0000001e201d7223 */ /* 0x000fe400000100ff */
[----:B------:R-:W-:Y:S02]  /*2100*/  FADD.FTZ R37, RZ, R30 ;  /* 0x0000001eff257221 */ /* 0x000fe40000010000 */
[----:B------:R-:W-:Y:S01]  /*2110*/  FFMA.FTZ R30, R35, R36, R39 ;  /* 0x00000024231e7223 */ /* 0x000fe20000010027 */
[----:B------:R-:W-:Y:S01]  /*2120*/  PRMT R39, RZ, 0x7610, R109 ;  /* 0x00007610ff277816 */ /* 0x000fe2000000006d */
[----:B------:R-:W-:Y:S02]  /*2130*/  FMUL.FTZ R35, R28, R25 ;  /* 0x000000191c237220 */ /* 0x000fe40000410000 */
[----:B------:R-:W-:-:S02]  /*2140*/  FFMA.FTZ R29, R34, R28, R29 ;  /* 0x0000001c221d7223 */ /* 0x000fc4000001001d */
[----:B------:R-:W-:Y:S01]  /*2150*/  FADD.FTZ R28, R37, R28 ;  /* 0x0000001c251c7221 */ /* 0x000fe20000010000 */
[----:B------:R-:W-:Y:S01]  /*2160*/  PRMT R37, RZ, 0x5410, R109 ;  /* 0x00005410ff257816 */ /* 0x000fe2000000006d */
[----:B------:R-:W-:Y:S01]  /*2170*/  FFMA.FTZ R49, R34, R35, R30 ;  /* 0x0000002322317223 */ /* 0x000fe2000001001e */
[--C-:B------:R-:W-:Y:S01]  /*2180*/  PRMT R34, RZ, 0x5410, R108.reuse ;  /* 0x00005410ff227816 */ /* 0x100fe2000000006c */
[C---:B------:R-:W-:Y:S02]  /*2190*/  FADD.FTZ R32, -R22.reuse, R39 ;  /* 0x0000002716207221 */ /* 0x040fe40000010100 */
[----:B------:R-:W-:Y:S01]  /*21a0*/  FADD.FTZ R30, -R22, R37 ;  /* 0x00000025161e7221 */ /* 0x000fe20000010100 */
[----:B------:R-:W-:Y:S01]  /*21b0*/  PRMT R37, RZ, 0x7610, R108 ;  /* 0x00007610ff257816 */ /* 0x000fe2000000006c */
[----:B------:R-:W-:Y:S02]  /*21c0*/  FADD.FTZ R36, R41, R36 ;  /* 0x0000002429247221 */ /* 0x000fe40000010000 */
        /* <DEDUP_REMOVED lines=21> */
.L_x_106:
[----:B------:R-:W-:Y:S02]  /*2320*/  FMUL.FTZ R38, R34, R24 ;  /* 0x0000001822267220 */ /* 0x000fe40000410000 */
[----:B------:R-:W-:Y:S01]  /*2330*/  FADD.FTZ R39, R35, R36 ;  /* 0x0000002423277221 */ /* 0x000fe20000010000 */
[----:B------:R-:W-:Y:S01]  /*2340*/  PRMT R36, RZ, 0x5410, R107 ;  /* 0x00005410ff247816 */ /* 0x000fe2000000006b */
[----:B------:R-:W-:Y:S02]  /*2350*/  FFMA.FTZ R35, R51, R38, R49 ;  /* 0x0000002633237223 */ /* 0x000fe40000010031 */
[----:B------:R-:W-:Y:S02]  /*2360*/  FMUL.FTZ R30, R37, R25 ;  /* 0x00000019251e7220 */ /* 0x000fe40000410000 */
[----:B------:R-:W-:-:S02]  /*2370*/  FADD.FTZ R28, R28, R37 ;  /* 0x000000251c1c7221 */ /* 0x000fc40000010000 */
[C---:B------:R-:W-:Y:S02]  /*2380*/  FFMA.FTZ R29, R32.reuse, R37, R29 ;  /* 0x00000025201d7223 */ /* 0x040fe4000001001d */
[----:B------:R-:W-:Y:S01]  /*2390*/  FFMA.FTZ R49, R32, R30, R35 ;  /* 0x0000001e20317223 */ /* 0x000fe20000010023 */
[----:B------:R-:W-:Y:S01]  /*23a0*/  PRMT R35, RZ, 0x5410, R110 ;  /* 0x00005410ff237816 */ /* 0x000fe2000000006e */
[----:B------:R-:W-:Y:S01]  /*23b0*/  FADD.FTZ R37, R39, R38 ;  /* 0x0000002627257221 */ /* 0x000fe20000010000 */
[----:B------:R-:W-:Y:S01]  /*23c0*/  PRMT R39, RZ, 0x7610, R110 ;  /* 0x00007610ff277816 */ /* 0x000fe2000000006e */
[----:B------:R-:W-:Y:S02]  /*23d0*/  FADD.FTZ R33, R33, R34 ;  /* 0x0000002221217221 */ /* 0x000fe40000010000 */
[----:B------:R-:W-:Y:S02]  /*23e0*/  FFMA.FTZ R31, R51, R34, R31 ;  /* 0x00000022331f7223 */ /* 0x000fe4000001001f */
[C---:B------:R-:W-:Y:S01]  /*23f0*/  FADD.FTZ R32, -R22.reuse, R35 ;  /* 0x0000002316207221 */ /* 0x040fe20000010100 */
[----:B------:R-:W-:Y:S01]  /*2400*/  PRMT R35, RZ, 0x7610, R107 ;  /* 0x00007610ff237816 */ /* 0x000fe2000000006b */
[----:B------:R-:W-:-:S02]  /*2410*/  FADD.FTZ R34, -R22, R39 ;  /* 0x0000002716227221 */ /* 0x000fc40000010100 */
        /* <DEDUP_REMOVED lines=21> */
.L_x_107:
[----:B------:R-:W-:Y:S01]  /*2570*/  FMUL.FTZ R34, R36, R24 ;  /* 0x0000001824227220 */ /* 0x000fe20000410000 */
[----:B------:R-:W-:Y:S01]  /*2580*/  PRMT R38, RZ, 0x5410, R104 ;  /* 0x00005410ff267816 */ /* 0x000fe20000000068 */
[----:B------:R-:W-:Y:S02]  /*2590*/  FADD.FTZ R39, R30, R37 ;  /* 0x000000251e277221 */ /* 0x000fe40000010000 */
[----:B------:R-:W-:Y:S02]  /*25a0*/  FFMA.FTZ R37, R51, R34, R49 ;  /* 0x0000002233257223 */ /* 0x000fe40000010031 */
[----:B------:R-:W-:Y:S02]  /*25b0*/  FMUL.FTZ R30, R35, R25 ;  /* 0x00000019231e7220 */ /* 0x000fe40000410000 */
[----:B------:R-:W-:-:S02]  /*25c0*/  FADD.FTZ R28, R28, R35 ;  /* 0x000000231c1c7221 */ /* 0x000fc40000010000 */
[C---:B------:R-:W-:Y:S02]  /*25d0*/  FFMA.FTZ R29, R32.reuse, R35, R29 ;  /* 0x00000023201d7223 */ /* 0x040fe4000001001d */
[----:B------:R-:W-:Y:S01]  /*25e0*/  FFMA.FTZ R47, R32, R30, R37 ;  /* 0x0000001e202f7223 */ /* 0x000fe20000010025 */
[--C-:B------:R-:W-:Y:S01]  /*25f0*/  PRMT R37, RZ, 0x5410, R105.reuse ;  /* 0x00005410ff257816 */ /* 0x100fe20000000069 */
[----:B------:R-:W-:Y:S01]  /*2600*/  FADD.FTZ R35, R39, R34 ;  /* 0x0000002227237221 */ /* 0x000fe20000010000 */
[----:B------:R-:W-:Y:S01]  /*2610*/  PRMT R39, RZ, 0x7610, R105 ;  /* 0x00007610ff277816 */ /* 0x000fe20000000069 */
[----:B------:R-:W-:Y:S01]  /*2620*/  FADD.FTZ R33, R33, R36 ;  /* 0x0000002421217221 */ /* 0x000fe20000010000 */
[----:B------:R-:W-:Y:S01]  /*2630*/  PRMT R32, RZ, 0x7610, R104 ;  /* 0x00007610ff207816 */ /* 0x000fe20000000068 */
[----:B------:R-:W-:Y:S02]  /*2640*/  FFMA.FTZ R31, R51, R36, R31 ;  /* 0x00000024331f7223 */ /* 0x000fe4000001001f */
        /* <DEDUP_REMOVED lines=22> */
[----:B------:R-:W-:-:S04]  /*27b0*/  FMUL.FTZ R38, R38, R45 ;  /* 0x0000002d26267220 */ /* 0x000fc80000410000 */
.L_x_108:
[----:B------:R-:W-:Y:S01]  /*27c0*/  FMUL.FTZ R36, R38, R24 ;  /* 0x0000001826247220 */ /* 0x000fe20000410000 */
[----:B------:R-:W-:Y:S01]  /*27d0*/  PRMT R41, RZ, 0x7610, R106 ;  /* 0x00007610ff297816 */ /* 0x000fe2000000006a */
[----:B------:R-:W-:Y:S01]  /*27e0*/  FADD.FTZ R35, R30, R35 ;  /* 0x000000231e237221 */ /* 0x000fe20000010000 */
[----:B------:R-:W-:Y:S01]  /*27f0*/  PRMT R40, RZ, 0x5410, R103 ;  /* 0x00005410ff287816 */ /* 0x000fe20000000067 */
[----:B------:R-:W-:Y:S02]  /*2800*/  FADD.FTZ R33, R33, R38 ;  /* 0x0000002621217221 */ /* 0x000fe40000010000 */
[----:B------:R-:W-:Y:S01]  /*2810*/  FADD.FTZ R39, R35, R36 ;  /* 0x0000002423277221 */ /* 0x000fe20000010000 */
[----:B------:R-:W-:Y:S01]  /*2820*/  PRMT R35, RZ, 0x5410, R106 ;  /* 0x00005410ff237816 */ /* 0x000fe2000000006a */
[----:B------:R-:W-:-:S02]  /*2830*/  FFMA.FTZ R31, R49, R38, R31 ;  /* 0x00000026311f7223 */ /* 0x000fc4000001001f */
[C---:B------:R-:W-:Y:S02]  /*2840*/  FADD.FTZ R38, -R22.reuse, R41 ;  /* 0x0000002916267221 */ /* 0x040fe40000010100 */
[----:B------:R-:W-:Y:S02]  /*2850*/  FADD.FTZ R30, -R22, R35 ;  /* 0x00000023161e7221 */ /* 0x000fe40000010100 */
[----:B------:R-:W-:Y:S01]  /*2860*/  FFMA.FTZ R37, R49, R36, R47 ;  /* 0x0000002431257223 */ /* 0x000fe2000001002f */
[----:B------:R-:W-:Y:S01]  /*2870*/  PRMT R36, RZ, 0x7610, R103 ;  /* 0x00007610ff247816 */ /* 0x000fe20000000067 */
[----:B------:R-:W-:Y:S02]  /*2880*/  FMUL.FTZ R35, R30, R115 ;  /* 0x000000731e237220 */ /* 0x000fe40000410000 */
[----:B------:R-:W-:Y:S02]  /*2890*/  FMUL.FTZ R30, R32, R25 ;  /* 0x00000019201e7220 */ /* 0x000fe40000410000 */
        /* <DEDUP_REMOVED lines=20> */
.L_x_109:
[----:B------:R-:W-:Y:S02]  /*29e0*/  FFMA.FTZ R37, R34, R30, R37 ;  /* 0x0000001e22257223 */ /* 0x000fe40000010025 */
[----:B------:R-:W-:Y:S02]  /*29f0*/  FMUL.FTZ R42, R40, R24 ;  /* 0x00000018282a7220 */ /* 0x000fe40000410000 */
[----:B------:R-:W-:Y:S01]  /*2a00*/  FADD.FTZ R45, R30, R39 ;  /* 0x000000271e2d7221 */ /* 0x000fe20000010000 */
[----:B------:R-:W-:Y:S01]  /*2a10*/  PRMT R30, RZ, 0x7610, R100 ;  /* 0x00007610ff1e7816 */ /* 0x000fe20000000064 */
[----:B------:R-:W-:Y:S01]  /*2a20*/  FFMA.FTZ R39, R34, R32, R29 ;  /* 0x0000002022277223 */ /* 0x000fe2000001001d */
[----:B------:R-:W-:Y:S01]  /*2a30*/  PRMT R29, RZ, 0x5410, R101 ;  /* 0x00005410ff1d7816 */ /* 0x000fe20000000065 */
[----:B------:R-:W-:Y:S01]  /*2a40*/  FFMA.FTZ R41, R35, R42, R37 ;  /* 0x0000002a23297223 */ /* 0x000fe20000010025 */
[----:B------:R-:W-:Y:S01]  /*2a50*/  PRMT R37, RZ, 0x7610, R101 ;  /* 0x00007610ff257816 */ /* 0x000fe20000000065 */
[----:B------:R-:W-:-:S02]  /*2a60*/  FADD.FTZ R43, R28, R32 ;  /* 0x000000201c2b7221 */ /* 0x000fc40000010000 */
[C---:B------:R-:W-:Y:S01]  /*2a70*/  FADD.FTZ R32, -R22.reuse, R29 ;  /* 0x0000001d16207221 */ /* 0x040fe20000010100 */
[----:B------:R-:W-:Y:S01]  /*2a80*/  PRMT R29, RZ, 0x5410, R100 ;  /* 0x00005410ff1d7816 */ /* 0x000fe20000000064 */
[----:B------:R-:W-:Y:S02]  /*2a90*/  FADD.FTZ R34, -R22, R37 ;  /* 0x0000002516227221 */ /* 0x000fe40000010100 */
[----:B------:R-:W-:Y:S02]  /*2aa0*/  FADD.FTZ R28, R45, R42 ;  /* 0x0000002a2d1c7221 */ /* 0x000fe40000010000 */
        /* <DEDUP_REMOVED lines=22> */
.L_x_110:
[----:B------:R-:W-:Y:S02]  /*2c10*/  FFMA.FTZ R41, R38, R45, R41 ;  /* 0x0000002d26297223 */ /* 0x000fe40000010029 */
[----:B------:R-:W-:Y:S02]  /*2c20*/  FMUL.FTZ R34, R29, R24 ;  /* 0x000000181d227220 */ /* 0x000fe40000410000 */
[----:B------:R-:W-:Y:S02]  /*2c30*/  FADD.FTZ R45, R45, R28 ;  /* 0x0000001c2d2d7221 */ /* 0x000fe40000010000 */
[----:B------:R-:W-:Y:S01]  /*2c40*/  FFMA.FTZ R28, R35, R40, R31 ;  /* 0x00000028231c7223 */ /* 0x000fe2000001001f */
[--C-:B------:R-:W-:Y:S01]  /*2c50*/  PRMT R35, RZ, 0x5410, R102.reuse ;  /* 0x00005410ff237816 */ /* 0x100fe20000000066 */
[----:B------:R-:W-:Y:S01]  /*2c60*/  FFMA.FTZ R31, R37, R34, R41 ;  /* 0x00000022251f7223 */ /* 0x000fe20000010029 */
[----:B------:R-:W-:Y:S01]  /*2c70*/  PRMT R41, RZ, 0x7610, R102 ;  /* 0x00007610ff297816 */ /* 0x000fe20000000066 */
[----:B------:R-:W-:-:S02]  /*2c80*/  FADD.FTZ R42, R33, R40 ;  /* 0x00000028212a7221 */ /* 0x000fc40000010000 */
[C---:B------:R-:W-:Y:S02]  /*2c90*/  FADD.FTZ R40, -R22.reuse, R35 ;  /* 0x0000002316287221 */ /* 0x040fe40000010100 */
[----:B------:R-:W-:Y:S01]  /*2ca0*/  FADD.FTZ R46, -R22, R41 ;  /* 0x00000029162e7221 */ /* 0x000fe20000010100 */
[--C-:B------:R-:W-:Y:S01]  /*2cb0*/  PRMT R41, RZ, 0x7610, R99.reuse ;  /* 0x00007610ff297816 */ /* 0x100fe20000000063 */
[----:B------:R-:W-:Y:S01]  /*2cc0*/  FADD.FTZ R33, R45, R34 ;  /* 0x000000222d217221 */ /* 0x000fe20000010000 */
        /* <DEDUP_REMOVED lines=23> */
.L_x_111:
[----:B------:R-:W-:Y:S02]  /*2e40*/  FMUL.FTZ R46, R34, R24 ;  /* 0x00000018222e7220 */ /* 0x000fe40000410000 */
[----:B------:R-:W-:Y:S02]  /*2e50*/  FADD.FTZ R47, R44, R33 ;  /* 0x000000212c2f7221 */ /* 0x000fe40000010000 */
[----:B------:R-:W-:Y:S02]  /*2e60*/  FFMA.FTZ R45, R32, R44, R31 ;  /* 0x0000002c202d7223 */ /* 0x000fe4000001001f */
[----:B------:R-:W-:Y:S02]  /*2e70*/  FFMA.FTZ R31, R38, R36, R39 ;  /* 0x00000024261f7223 */ /* 0x000fe40000010027 */
[----:B------:R-:W-:Y:S01]  /*2e80*/  FADD.FTZ R33, R43, R36 ;  /* 0x000000242b217221 */ /* 0x000fe20000010000 */
[--C-:B------:R-:W-:Y:S01]  /*2e90*/  PRMT R43, RZ, 0x5410, R97.reuse ;  /* 0x00005410ff2b7816 */ /* 0x100fe20000000061 */
[----:B------:R-:W-:Y:S01]  /*2ea0*/  FADD.FTZ R36, R47, R46 ;  /* 0x0000002e2f247221 */ /* 0x000fe20000010000 */
[----:B------:R-:W-:Y:S01]  /*2eb0*/  PRMT R47, RZ, 0x7610, R97 ;  /* 0x00007610ff2f7816 */ /* 0x000fe20000000061 */
[----:B------:R-:W-:Y:S01]  /*2ec0*/  FFMA.FTZ R39, R35, R46, R45 ;  /* 0x0000002e23277223 */ /* 0x000fe2000001002d */
[--C-:B------:R-:W-:Y:S01]  /*2ed0*/  PRMT R45, RZ, 0x5410, R96.reuse ;  /* 0x00005410ff2d7816 */ /* 0x100fe20000000060 */
[C---:B------:R-:W-:Y:S01]  /*2ee0*/  FADD.FTZ R38, -R22.reuse, R43 ;  /* 0x0000002b16267221 */ /* 0x040fe20000010100 */
[----:B------:R-:W-:Y:S01]  /*2ef0*/  PRMT R46, RZ, 0x7610, R96 ;  /* 0x00007610ff2e7816 */ /* 0x000fe20000000060 */
[----:B------:R-:W-:-:S02]  /*2f00*/  FADD.FTZ R48, -R22, R47 ;  /* 0x0000002f16307221 */ /* 0x000fc40000010100 */
[----:B------:R-:W-:Y:S02]  /*2f10*/  FMUL.FTZ R43, R38, R115 ;  /* 0x00000073262b7220 */ /* 0x000fe40000410000 */
[----:B------:R-:W-:Y:S02]  /*2f20*/  FMUL.FTZ R47, R41, R25 ;  /* 0x00000019292f7220 */ /* 0x000fe40000410000 */
        /* <DEDUP_REMOVED lines=20> */
.L_x_112:
[----:B------:R-:W-:Y:S02]  /*3070*/  FFMA.FTZ R39, R40, R47, R39 ;  /* 0x0000002f28277223 */ /* 0x000fe40000010027 */
[----:B------:R-:W-:Y:S02]  /*3080*/  FMUL.FTZ R38, R45, R24 ;  /* 0x000000182d267220 */ /* 0x000fe40000410000 */
[----:B------:R-:W-:Y:S02]  /*3090*/  FADD.FTZ R51, R47, R36 ;  /* 0x000000242f337221 */ /* 0x000fe40000010000 */
[----:B------:R-:W-:Y:S01]  /*30a0*/  FFMA.FTZ R37, R37, R29, R28 ;  /* 0x0000001d25257223 */ /* 0x000fe2000001001c */
[----:B------:R-:W-:Y:S01]  /*30b0*/  PRMT R28, RZ, 0x7610, R95 ;  /* 0x00007610ff1c7816 */ /* 0x000fe2000000005f */
[----:B------:R-:W-:Y:S01]  /*30c0*/  FADD.FTZ R47, R42, R29 ;  /* 0x0000001d2a2f7221 */ /* 0x000fe20000010000 */
[--C-:B------:R-:W-:Y:S01]  /*30d0*/  PRMT R29, RZ, 0x5410, R98.reuse ;  /* 0x00005410ff1d7816 */ /* 0x100fe20000000062 */
[----:B------:R-:W-:Y:S01]  /*30e0*/  FFMA.FTZ R49, R43, R38, R39 ;  /* 0x000000262b317223 */ /* 0x000fe20000010027 */
[----:B------:R-:W-:Y:S01]  /*30f0*/  PRMT R39, RZ, 0x7610, R98 ;  /* 0x00007610ff277816 */ /* 0x000fe20000000062 */
[----:B------:R-:W-:-:S02]  /*3100*/  FADD.FTZ R36, R51, R38 ;  /* 0x0000002633247221 */ /* 0x000fc40000010000 */
[C---:B------:R-:W-:Y:S01]  /*3110*/  FADD.FTZ R38, -R22.reuse, R29 ;  /* 0x0000001d16267221 */ /* 0x040fe20000010100 */
[----:B------:R-:W-:Y:S01]  /*3120*/  PRMT R29, RZ, 0x5410, R95 ;  /* 0x00005410ff1d7816 */ /* 0x000fe2000000005f */
[----:B------:R-:W-:Y:S02]  /*3130*/  FADD.FTZ R42, -R22, R39 ;  /* 0x00000027162a7221 */ /* 0x000fe40000010100 */
        /* <DEDUP_REMOVED lines=22> */
.L_x_113:
[----:B------:R-:W-:Y:S01]  /*32a0*/  FFMA.FTZ R42, R32, R30, R31 ;  /* 0x0000001e202a7223 */ /* 0x000fe2000001001f */
[----:B------:R-:W-:Y:S01]  /*32b0*/  PRMT R31, RZ, 0x5410, R93 ;  /* 0x00005410ff1f7816 */ /* 0x000fe2000000005d */
[----:B------:R-:W-:Y:S02]  /*32c0*/  FFMA.FTZ R49, R48, R51, R49 ;  /* 0x0000003330317223 */ /* 0x000fe40000010031 */
[----:B------:R-:W-:Y:S01]  /*32d0*/  FADD.FTZ R44, R33, R30 ;  /* 0x0000001e212c7221 */ /* 0x000fe20000010000 */
[----:B------:R-:W-:Y:S01]  /*32e0*/  PRMT R33, RZ, 0x7610, R93 ;  /* 0x00007610ff217816 */ /* 0x000fe2000000005d */
[----:B------:R-:W-:Y:S01]  /*32f0*/  FMUL.FTZ R50, R29, R24 ;  /* 0x000000181d327220 */ /* 0x000fe20000410000 */
[----:B------:R-:W-:Y:S01]  /*3300*/  PRMT R30, RZ, 0x7610, R92 ;  /* 0x00007610ff1e7816 */ /* 0x000fe2000000005c */
[----:B------:R-:W-:-:S02]  /*3310*/  FADD.FTZ R51, R51, R36 ;  /* 0x0000002433337221 */ /* 0x000fc40000010000 */
[----:B------:R-:W-:Y:S02]  /*3320*/  FFMA.FTZ R49, R39, R50, R49 ;  /* 0x0000003227317223 */ /* 0x000fe40000010031 */
[----:B------:R-:W-:Y:S02]  /*3330*/  FADD.FTZ R36, R51, R50 ;  /* 0x0000003233247221 */ /* 0x000fe40000010000 */
[C---:B------:R-:W-:Y:S01]  /*3340*/  FADD.FTZ R32, -R22.reuse, R31 ;  /* 0x0000001f16207221 */ /* 0x040fe20000010100 */
[----:B------:R-:W-:Y:S01]  /*3350*/  PRMT R31, RZ, 0x5410, R92 ;  /* 0x00005410ff1f7816 */ /* 0x000fe2000000005c */
[----:B------:R-:W-:Y:S02]  /*3360*/  FADD.FTZ R50, -R22, R33 ;  /* 0x0000002116327221 */ /* 0x000fe40000010100 */
[----:B------:R-:W-:Y:S02]  /*3370*/  FMUL.FTZ R33, R32, R115 ;  /* 0x0000007320217220 */ /* 0x000fe40000410000 */
        /* <DEDUP_REMOVED lines=21> */
.L_x_114:
[----:B------:R-:W-:Y:S02]  /*34d0*/  FFMA.FTZ R49, R38, R51, R49 ;  /* 0x0000003326317223 */ /* 0x000fe40000010031 */
[----:B------:R-:W-:Y:S02]  /*34e0*/  FMUL.FTZ R54, R31, R24 ;  /* 0x000000181f367220 */ /* 0x000fe40000410000 */
[----:B------:R-:W-:Y:S01]  /*34f0*/  FADD.FTZ R51, R51, R36 ;  /* 0x0000002433337221 */ /* 0x000fe20000010000 */
[----:B------:R-:W-:Y:S01]  /*3500*/  PRMT R36, RZ, 0x7610, R23 ;  /* 0x00007610ff247816 */ /* 0x000fe20000000017 */
[----:B------:R-:W-:Y:S02]  /*3510*/  FADD.FTZ R50, R47, R34 ;  /* 0x000000222f327221 */ /* 0x000fe40000010000 */
[----:B------:R-:W-:Y:S01]  /*3520*/  FFMA.FTZ R52, R35, R34, R37 ;  /* 0x0000002223347223 */ /* 0x000fe20000010025 */
[----:B------:R-:W-:Y:S01]  /*3530*/  PRMT R35, RZ, 0x5410, R94 ;  /* 0x00005410ff237816 */ /* 0x000fe2000000005e */
[----:B------:R-:W-:Y:S01]  /*3540*/  FFMA.FTZ R47, R33, R54, R49 ;  /* 0x00000036212f7223 */ /* 0x000fe20000010031 */
[----:B------:R-:W-:Y:S01]  /*3550*/  PRMT R37, RZ, 0x5410, R23 ;  /* 0x00005410ff257816 */ /* 0x000fe20000000017 */
[----:B------:R-:W-:Y:S01]  /*3560*/  FADD.FTZ R49, R51, R54 ;  /* 0x0000003633317221 */ /* 0x000fe20000010000 */
[----:B------:R-:W-:Y:S01]  /*3570*/  PRMT R51, RZ, 0x7610, R94 ;  /* 0x00007610ff337816 */ /* 0x000fe2000000005e */
[----:B------:R-:W-:-:S02]  /*3580*/  FADD.FTZ R34, -R22, R35 ;  /* 0x0000002316227221 */ /* 0x000fc40000010100 */
[----:B------:R-:W-:Y:S02]  /*3590*/  FMUL.FTZ R54, R30, R25 ;  /* 0x000000191e367220 */ /* 0x000fe40000410000 */
[----:B------:R-:W-:Y:S02]  /*35a0*/  FADD.FTZ R56, -R22, R51 ;  /* 0x0000003316387221 */ /* 0x000fe40000010100 */
[-C--:B------:R-:W-:Y:S02]  /*35b0*/  FMUL.FTZ R35, R34, R115.reuse ;  /* 0x0000007322237220 */ /* 0x080fe40000410000 */
[----:B------:R-:W-:Y:S01]  /*35c0*/  FMUL.FTZ R34, R56, R115 ;  /* 0x0000007338227220 */ /* 0x000fe20000410000 */
[----:B------:R-:W-:Y:S05]  /*35d0*/  @!P0 BRA `(.L_x_115) ;  /* 0x0000012000008947 */ /* 0x000fea0003800000 */
[----:B------:R-:W-:Y:S02]  /*35e0*/  FFMA.FTZ R51, R35, R24, R26 ;  /* 0x0000001823337223 */ /* 0x000fe4000001001a */
[----:B------:R-:W-:Y:S02]  /*35f0*/  FFMA.FTZ R53, R34, R25, R27 ;  /* 0x0000001922357223 */ /* 0x000fe4000001001b */
[----:B------:R-:W-:-:S02]  /*3600*/  FMUL.FTZ R55, R51, -1.4426950216293334961 ;  /* 0xbfb8aa3b33377820 */ /* 0x000fc40000410000 */
        /* <DEDUP_REMOVED lines=15> */
.L_x_115:
[----:B------:R-:W-:Y:S02]  /*3700*/  FMUL.FTZ R56, R37, R24 ;  /* 0x0000001825387220 */ /* 0x000fe40000410000 */
[----:B------:R-:W-:Y:S02]  /*3710*/  FADD.FTZ R49, R54, R49 ;  /* 0x0000003136317221 */ /* 0x000fe40000010000 */
[----:B------:R-:W-:Y:S02]  /*3720*/  FFMA.FTZ R51, R32, R54, R47 ;  /* 0x0000003620337223 */ /* 0x000fe4000001002f */
[----:B------:R-:W-:Y:S01]  /*3730*/  FFMA.FTZ R47, R40, R41, R42 ;  /* 0x00000029282f7223 */ /* 0x000fe2000001002a */
[----:B------:R-:W-:Y:S01]  /*3740*/  PRMT R42, RZ, 0x7610, R83 ;  /* 0x00007610ff2a7816 */ /* 0x000fe20000000053 */
[----:B------:R-:W-:-:S02]  /*3750*/  FADD.FTZ R53, R49, R56 ;  /* 0x0000003831357221 */ /* 0x000fc40000010000 */
[----:B------:R-:W-:Y:S02]  /*3760*/  FMUL.FTZ R40, R36, R25 ;  /* 0x0000001924287220 */ /* 0x000fe40000410000 */
[----:B------:R-:W-:Y:S02]  /*3770*/  FFMA.FTZ R51, R35, R56, R51 ;  /* 0x0000003823337223 */ /* 0x000fe40000010033 */
[----:B------:R-:W-:Y:S01]  /*3780*/  FADD.FTZ R49, R44, R41 ;  /* 0x000000292c317221 */ /* 0x000fe20000010000 */
[----:B------:R-:W-:Y:S01]  /*3790*/  PRMT R41, RZ, 0x5410, R84 ;  /* 0x00005410ff297816 */ /* 0x000fe20000000054 */
[----:B------:R-:W-:Y:S01]  /*37a0*/  FFMA.FTZ R52, R43, R45, R52 ;  /* 0x0000002d2b347223 */ /* 0x000fe20000010034 */
[----:B------:R-:W-:Y:S01]  /*37b0*/  PRMT R43, RZ, 0x7610, R84 ;  /* 0x00007610ff2b7816 */ /* 0x000fe20000000054 */
[----:B------:R-:W-:Y:S02]  /*37c0*/  FFMA.FTZ R54, R34, R40, R51 ;  /* 0x0000002822367223 */ /* 0x000fe40000010033 */
[----:B------:R-:W-:-:S02]  /*37d0*/  FADD.FTZ R51, R40, R53 ;  /* 0x0000003528337221 */ /* 0x000fc40000010000 */
[C---:B------:R-:W-:Y:S02]  /*37e0*/  FADD.FTZ R40, -R22.reuse, R41 ;  /* 0x0000002916287221 */ /* 0x040fe40000010100 */
[----:B------:R-:W-:Y:S01]  /*37f0*/  FADD.FTZ R44, -R22, R43 ;  /* 0x0000002b162c7221 */ /* 0x000fe20000010100 */
[----:B------:R-:W-:Y:S01]  /*3800*/  PRMT R43, RZ, 0x5410, R83 ;  /* 0x00005410ff2b7816 */ /* 0x000fe20000000053 */
        /* <DEDUP_REMOVED lines=21> */
.L_x_116:
[----:B------:R-:W-:Y:S02]  /*3960*/  FMUL.FTZ R56, R43, R24 ;  /* 0x000000182b387220 */ /* 0x000fe40000410000 */
[----:B------:R-:W-:Y:S02]  /*3970*/  FADD.FTZ R44, R50, R45 ;  /* 0x0000002d322c7221 */ /* 0x000fe40000010000 */
[----:B------:R-:W-:Y:S02]  /*3980*/  FMUL.FTZ R53, R42, R25 ;  /* 0x000000192a357220 */ /* 0x000fe40000410000 */
[----:B------:R-:W-:Y:S02]  /*3990*/  FFMA.FTZ R45, R41, R56, R54 ;  /* 0x00000038292d7223 */ /* 0x000fe40000010036 */
[----:B------:R-:W-:-:S02]  /*39a0*/  FADD.FTZ R56, R51, R56 ;  /* 0x0000003833387221 */ /* 0x000fc40000010000 */
[----:B------:R-:W-:Y:S01]  /*39b0*/  FFMA.FTZ R54, R40, R53, R45 ;  /* 0x0000003528367223 */ /* 0x000fe2000001002d */
[----:B------:R-:W-:Y:S01]  /*39c0*/  PRMT R45, RZ, 0x5410, R85 ;  /* 0x00005410ff2d7816 */ /* 0x000fe20000000055 */
[----:B------:R-:W-:Y:S01]  /*39d0*/  FFMA.FTZ R51, R48, R46, R47 ;  /* 0x0000002e30337223 */ /* 0x000fe2000001002f */
[----:B------:R-:W-:Y:S01]  /*39e0*/  PRMT R47, RZ, 0x7610, R85 ;  /* 0x00007610ff2f7816 */ /* 0x000fe20000000055 */
[----:B------:R-:W-:Y:S01]  /*39f0*/  FADD.FTZ R49, R49, R46 ;  /* 0x0000002e31317221 */ /* 0x000fe20000010000 */
[--C-:B------:R-:W-:Y:S01]  /*3a00*/  PRMT R48, RZ, 0x5410, R82.reuse ;  /* 0x00005410ff307816 */ /* 0x100fe20000000052 */
[C---:B------:R-:W-:Y:S02]  /*3a10*/  FADD.FTZ R46, -R22.reuse, R45 ;  /* 0x0000002d162e7221 */ /* 0x040fe40000010100 */
[----:B------:R-:W-:Y:S01]  /*3a20*/  FADD.FTZ R50, -R22, R47 ;  /* 0x0000002f16327221 */ /* 0x000fe20000010100 */
[----:B------:R-:W-:Y:S01]  /*3a30*/  PRMT R47, RZ, 0x7610, R82 ;  /* 0x00007610ff2f7816 */ /* 0x000fe20000000052 */
[----:B------:R-:W-:-:S02]  /*3a40*/  FMUL.FTZ R45, R46, R115 ;  /* 0x000000732e2d7220 */ /* 0x000fc40000410000 */
[----:B------:R-:W-:Y:S02]  /*3a50*/  FADD.FTZ R53, R53, R56 ;  /* 0x0000003835357221 */ /* 0x000fe40000010000 */
        /* <DEDUP_REMOVED lines=20> */
.L_x_117:
[----:B------:R-:W-:Y:S01]  /*3ba0*/  FMUL.FTZ R56, R48, R24 ;  /* 0x0000001830387220 */ /* 0x000fe20000410000 */
[----:B------:R-:W-:Y:S01]  /*3bb0*/  PRMT R55, RZ, 0x5410, R80 ;  /* 0x00005410ff377816 */ /* 0x000fe20000000050 */
[----:B------:R-:W-:Y:S02]  /*3bc0*/  FFMA.FTZ R50, R39, R29, R52 ;  /* 0x0000001d27327223 */ /* 0x000fe40000010034 */
[----:B------:R-:W-:Y:S02]  /*3bd0*/  FFMA.FTZ R39, R45, R56, R54 ;  /* 0x000000382d277223 */ /* 0x000fe40000010036 */
[----:B------:R-:W-:Y:S01]  /*3be0*/  FADD.FTZ R54, -R22, R55 ;  /* 0x0000003716367221 */ /* 0x000fe20000010100 */
[----:B------:R-:W-:Y:S01]  /*3bf0*/  PRMT R55, RZ, 0x7610, R80 ;  /* 0x00007610ff377816 */ /* 0x000fe20000000050 */
[----:B------:R-:W-:-:S02]  /*3c00*/  FMUL.FTZ R52, R47, R25 ;  /* 0x000000192f347220 */ /* 0x000fc40000410000 */
[----:B------:R-:W-:Y:S02]  /*3c10*/  FADD.FTZ R53, R53, R56 ;  /* 0x0000003835357221 */ /* 0x000fe40000010000 */
[----:B------:R-:W-:Y:S02]  /*3c20*/  FFMA.FTZ R51, R38, R28, R51 ;  /* 0x0000001c26337223 */ /* 0x000fe40000010033 */
        /* <DEDUP_REMOVED lines=25> */
[----:B------:R-:W-:-:S04]  /*3dc0*/  FMUL.FTZ R54, R54, R119 ;  /* 0x0000007736367220 */ /* 0x000fc80000410000 */
.L_x_118:
[----:B------:R-:W-:-:S04]  /*3dd0*/  FMUL.FTZ R56, R54, R24 ;  /* 0x0000001836387220 */ /* 0x000fc80000410000 */
[----:B------:R-:W-:Y:S02]  /*3de0*/  FFMA.FTZ R57, R53, R56, R38 ;  /* 0x0000003835397223 */ /* 0x000fe40000010026 */
[----:B------:R-:W-:Y:S02]  /*3df0*/  FMUL.FTZ R38, R55, R25 ;  /* 0x0000001937267220 */ /* 0x000fe40000410000 */
[----:B------:R-:W-:Y:S02]  /*3e00*/  FADD.FTZ R39, R39, R56 ;  /* 0x0000003827277221 */ /* 0x000fe40000010000 */
[----:B------:R-:W-:Y:S02]  /*3e10*/  FFMA.FTZ R56, R52, R38, R57 ;  /* 0x0000002634387223 */ /* 0x000fe40000010039 */
[----:B------:R-:W-:Y:S01]  /*3e20*/  FADD.FTZ R57, R38, R39 ;  /* 0x0000002726397221 */ /* 0x000fe20000010000 */
[----:B------:R-:W-:-:S05]  /*3e30*/  PRMT R39, RZ, 0x5410, R81 ;  /* 0x00005410ff277816 */ /* 0x000fca0000000051 */
[----:B------:R-:W-:Y:S01]  /*3e40*/  FADD.FTZ R38, -R22, R39 ;  /* 0x0000002716267221 */ /* 0x000fe20000010100 */
[----:B------:R-:W-:-:S03]  /*3e50*/  PRMT R39, RZ, 0x7610, R81 ;  /* 0x00007610ff277816 */ /* 0x000fc60000000051 */
[----:B------:R-:W-:Y:S01]  /*3e60*/  FMUL.FTZ R119, R38, R115 ;  /* 0x0000007326777220 */ /* 0x000fe20000410000 */
[--C-:B------:R-:W-:Y:S01]  /*3e70*/  PRMT R38, RZ, 0x7610, R78.reuse ;  /* 0x00007610ff267816 */ /* 0x100fe2000000004e */
[----:B------:R-:W-:Y:S01]  /*3e80*/  FADD.FTZ R116, -R22, R39 ;  /* 0x0000002716747221 */ /* 0x000fe20000010100 */
[----:B------:R-:W-:-:S03]  /*3e90*/  PRMT R39, RZ, 0x5410, R78 ;  /* 0x00005410ff277816 */ /* 0x000fc6000000004e */
        /* <DEDUP_REMOVED lines=9> */
[----:B------:R-:W-:-:S04]  /*3f30*/  FFMA.FTZ R118, R118, R125, 1 ;  /* 0x3f80000076767423 */ /* 0x000fc8000001007d */
[----:B------:R-:W-:Y:S02]  /*3f40*/  FMUL.FTZ R39, R39, R118 ;  /* 0x0000007627277220 */ /* 0x000fe40000410000 */
        /* <DEDUP_REMOVED lines=9> */
.L_x_119:
[----:B------:R-:W-:Y:S01]  /*3fe0*/  FMUL.FTZ R118, R39, R24 ;  /* 0x0000001827767220 */ /* 0x000fe20000410000 */
[----:B------:R-:W-:Y:S01]  /*3ff0*/  ISETP.GT.AND P0, PT, R75, 0x1e, PT ;  /* 0x0000001e4b00780c */ /* 0x000fe20003f04270 */
[----:B------:R-:W-:Y:S01]  /*4000*/  FADD.FTZ R44, R44, R29 ;  /* 0x0000001d2c2c7221 */ /* 0x000fe20000010000 */
[----:B------:R-:W-:Y:S01]  /*4010*/  BSSY B0, `(.L_x_120) ;  /* 0x0000066000007945 */ /* 0x000fe20003800000 */
[----:B------:R-:W-:Y:S02]  /*4020*/  FFMA.FTZ R125, R119, R118, R56 ;  /* 0x00000076777d7223 */ /* 0x000fe40000010038 */
[----:B------:R-:W-:Y:S02]  /*4030*/  FADD.FTZ R118, R57, R118 ;  /* 0x0000007639767221 */ /* 0x000fe40000010000 */
[----:B------:R-:W-:Y:S02]  /*4040*/  FMUL.FTZ R57, R38, R25 ;  /* 0x0000001926397220 */ /* 0x000fe40000410000 */
[----:B------:R-:W-:-:S02]  /*4050*/  FADD.FTZ R49, R49, R28 ;  /* 0x0000001c31317221 */ /* 0x000fc40000010000 */
[----:B------:R-:W-:Y:S02]  /*4060*/  FFMA.FTZ R56, R116, R57, R125 ;  /* 0x0000003974387223 */ /* 0x000fe4000001007d */
[----:B------:R-:W-:Y:S02]  /*4070*/  FADD.FTZ R57, R57, R118 ;  /* 0x0000007639397221 */ /* 0x000fe40000010000 */
[----:B------:R-:W-:Y:S01]  /*4080*/  FFMA.FTZ R50, R33, R31, R50 ;  /* 0x0000001f21327223 */ /* 0x000fe20000010032 */
[----:B------:R-:W0:Y:S01]  /*4090*/  SHFL.DOWN PT, R125, R56, 0x1, 0x1f ;  /* 0x08201f00387d7f89 */ /* 0x000e2200000e0000 */
[----:B------:R-:W-:Y:S02]  /*40a0*/  FFMA.FTZ R51, R32, R30, R51 ;  /* 0x0000001e20337223 */ /* 0x000fe40000010033 */
[----:B------:R-:W-:Y:S01]  /*40b0*/  FADD.FTZ R44, R44, R31 ;  /* 0x0000001f2c2c7221 */ /* 0x000fe20000010000 */
[----:B------:R-:W1:Y:S01]  /*40c0*/  SHFL.DOWN PT, R118, R57, 0x1, 0x1f ;  /* 0x08201f0039767f89 */ /* 0x000e6200000e0000 */
[----:B------:R-:W-:-:S02]  /*40d0*/  FADD.FTZ R49, R49, R30 ;  /* 0x0000001e31317221 */ /* 0x000fc40000010000 */
[----:B------:R-:W-:Y:S02]  /*40e0*/  FFMA.FTZ R50, R35, R37, R50 ;  /* 0x0000002523327223 */ /* 0x000fe40000010032 */
[----:B------:R-:W-:Y:S02]  /*40f0*/  FFMA.FTZ R51, R34, R36, R51 ;  /* 0x0000002422337223 */ /* 0x000fe40000010033 */
[----:B------:R-:W-:Y:S02]  /*4100*/  FADD.FTZ R44, R44, R37 ;  /* 0x000000252c2c7221 */ /* 0x000fe40000010000 */
[----:B------:R-:W-:Y:S02]  /*4110*/  FADD.FTZ R49, R49, R36 ;  /* 0x0000002431317221 */ /* 0x000fe40000010000 */
[----:B------:R-:W-:Y:S02]  /*4120*/  FFMA.FTZ R50, R41, R43, R50 ;  /* 0x0000002b29327223 */ /* 0x000fe40000010032 */
[----:B------:R-:W-:-:S02]  /*4130*/  FFMA.FTZ R51, R40, R42, R51 ;  /* 0x0000002a28337223 */ /* 0x000fc40000010033 */
[----:B------:R-:W-:Y:S02]  /*4140*/  FADD.FTZ R43, R44, R43 ;  /* 0x0000002b2c2b7221 */ /* 0x000fe40000010000 */
[----:B------:R-:W-:Y:S02]  /*4150*/  FADD.FTZ R42, R49, R42 ;  /* 0x0000002a312a7221 */ /* 0x000fe40000010000 */
[----:B------:R-:W-:Y:S02]  /*4160*/  FFMA.FTZ R50, R45, R48, R50 ;  /* 0x000000302d327223 */ /* 0x000fe40000010032 */
[----:B0-----:R-:W-:Y:S02]  /*4170*/  @!P0 FADD.FTZ R56, R56, R125 ;  /* 0x0000007d38388221 */ /* 0x001fe40000010000 */
[----:B------:R-:W-:Y:S02]  /*4180*/  FFMA.FTZ R51, R46, R47, R51 ;  /* 0x0000002f2e337223 */ /* 0x000fe40000010033 */
[----:B-1----:R-:W-:Y:S01]  /*4190*/  @!P0 FADD.FTZ R57, R57, R118 ;  /* 0x0000007639398221 */ /* 0x002fe20000010000 */
[----:B------:R-:W0:Y:S01]  /*41a0*/  SHFL.DOWN PT, R125, R56, 0x2, 0x1f ;  /* 0x08401f00387d7f89 */ /* 0x000e2200000e0000 */
[----:B------:R-:W-:Y:S01]  /*41b0*/  ISETP.GT.AND P0, PT, R75, 0x1d, PT ;  /* 0x0000001d4b00780c */ /* 0x000fe20003f04270 */
[----:B------:R-:W-:-:S02]  /*41c0*/  FADD.FTZ R43, R43, R48 ;  /* 0x000000302b2b7221 */ /* 0x000fc40000010000 */
[----:B------:R-:W1:Y:S01]  /*41d0*/  SHFL.DOWN PT, R118, R57, 0x2, 0x1f ;  /* 0x08401f0039767f89 */ /* 0x000e6200000e0000 */
[----:B------:R-:W-:Y:S02]  /*41e0*/  FADD.FTZ R42, R42, R47 ;  /* 0x0000002f2a2a7221 */ /* 0x000fe40000010000 */
[----:B------:R-:W-:Y:S02]  /*41f0*/  FFMA.FTZ R50, R53, R54, R50 ;  /* 0x0000003635327223 */ /* 0x000fe40000010032 */
[----:B------:R-:W-:Y:S02]  /*4200*/  FFMA.FTZ R51, R52, R55, R51 ;  /* 0x0000003734337223 */ /* 0x000fe40000010033 */
[----:B------:R-:W-:Y:S02]  /*4210*/  FADD.FTZ R54, R43, R54 ;  /* 0x000000362b367221 */ /* 0x000fe40000010000 */
[----:B------:R-:W-:Y:S02]  /*4220*/  FADD.FTZ R55, R42, R55 ;  /* 0x000000372a377221 */ /* 0x000fe40000010000 */
[----:B------:R-:W-:Y:S01]  /*4230*/  FFMA.FTZ R52, R119, R39, R50 ;  /* 0x0000002777347223 */ /* 0x000fe20000010032 */
[----:B------:R-:W-:Y:S01]  /*4240*/  SHF.L.U32 R119, R90, 0x4, RZ ;  /* 0x000000045a777819 */ /* 0x000fe200000006ff */
[----:B------:R-:W-:Y:S01]  /*4250*/  FFMA.FTZ R53, R116, R38, R51 ;  /* 0x0000002674357223 */ /* 0x000fe20000010033 */
[----:B------:R-:W-:Y:S01]  /*4260*/  MOV R116, c[0x0][0xc] ;  /* 0x0000030000747a02 */ /* 0x000fe20000000f00 */
[----:B------:R-:W-:-:S02]  /*4270*/  FADD.FTZ R54, R54, R39 ;  /* 0x0000002736367221 */ /* 0x000fc40000010000 */
[----:B------:R-:W-:Y:S02]  /*4280*/  FADD.FTZ R55, R55, R38 ;  /* 0x0000002637377221 */ /* 0x000fe40000010000 */
[----:B0-----:R-:W-:-:S03]  /*4290*/  @!P0 FADD.FTZ R56, R56, R125 ;  /* 0x0000007d38388221 */ /* 0x001fc60000010000 */
[----:B------:R-:W-:Y:S01]  /*42a0*/  STS.128 [R90.X16+0xa0], R52 ;  /* 0x0000a0345a007388 */ /* 0x000fe2000000cc00 */
[----:B-1----:R-:W-:Y:S01]  /*42b0*/  @!P0 FADD.FTZ R57, R57, R118 ;  /* 0x0000007639398221 */ /* 0x002fe20000010000 */
[----:B------:R-:W-:Y:S02]  /*42c0*/  ISETP.GT.AND P0, PT, R75, 0x1b, PT ;  /* 0x0000001b4b00780c */ /* 0x000fe40003f04270 */
        /* <DEDUP_REMOVED lines=14> */
[----:B------:R-:W-:Y:S01]  /*43b0*/  ISETP.NE.AND P0, PT, R75, RZ, PT ;  /* 0x000000ff4b00720c */ /* 0x000fe20003f05270 */
[----:B------:R-:W-:-:S12]  /*43c0*/  HFMA2.MMA R118, -RZ, RZ, 0, 2.384185791015625e-07 ;  /* 0x00000004ff767435 */ /* 0x000fd800000001ff */
[----:B------:R0:W-:Y:S04]  /*43d0*/  @!P0 STS.64 [R17.X8+0x10], R56 ;  /* 0x0000103811008388 */ /* 0x0001e80000008a00 */
[----:B------:R-:W-:Y:S01]  /*43e0*/  BAR.SYNC.DEFER_BLOCKING 0x0 ;  /* 0x0000000000007b1d */ /* 0x000fe20000010000 */
[----:B------:R-:W-:-:S13]  /*43f0*/  ISETP.NE.AND P0, PT, R90, RZ, PT ;  /* 0x000000ff5a00720c */ /* 0x000fda0003f05270 */
[----:B------:R-:W-:Y:S05]  /*4400*/  @P0 BRA `(.L_x_121) ;  /* 0x0000026000000947 */ /* 0x000fea0003800000 */
[----:B0-----:R-:W0:Y:S04]  /*4410*/  LDS.64 R44, [0x18] ;  /* 0x00001800ff2c7984 */ /* 0x001e280000000a00 */
[----:B------:R-:W1:Y:S04]  /*4420*/  LDS.128 R28, [0x20] ;  /* 0x00002000ff1c7984 */ /* 0x000e680000000c00 */
[----:B------:R-:W2:Y:S04]  /*4430*/  LDS.128 R40, [0x30] ;  /* 0x00003000ff287984 */ /* 0x000ea80000000c00 */
[----:B------:R-:W3:Y:S04]  /*4440*/  LDS.128 R32, [0x40] ;  /* 0x00004000ff207984 */ /* 0x000ee80000000c00 */
[----:B------:R-:W4:Y:S01]  /*4450*/  LDS.128 R36, [0x50] ;  /* 0x00005000ff247984 */ /* 0x000f220000000c00 */
[----:B0-----:R-:W-:-:S02]  /*4460*/  FADD.FTZ R47, R56, R44 ;  /* 0x0000002c382f7221 */ /* 0x001fc40000010000 */
[----:B------:R-:W-:Y:S02]  /*4470*/  FADD.FTZ R44, R57, R45 ;  /* 0x0000002d392c7221 */ /* 0x000fe40000010000 */
[----:B-1----:R-:W-:Y:S02]  /*4480*/  FADD.FTZ R49, R47, R28 ;  /* 0x0000001c2f317221 */ /* 0x002fe40000010000 */
[----:B------:R-:W-:Y:S02]  /*4490*/  FADD.FTZ R28, R44, R29 ;  /* 0x0000001d2c1c7221 */ /* 0x000fe40000010000 */
[----:B------:R-:W0:Y:S01]  /*44a0*/  LDS.128 R44, [0x60] ;  /* 0x00006000ff2c7984 */ /* 0x000e220000000c00 */
[----:B------:R-:W-:Y:S02]  /*44b0*/  FADD.FTZ R49, R49, R30 ;  /* 0x0000001e31317221 */ /* 0x000fe40000010000 */
[----:B------:R-:W-:Y:S02]  /*44c0*/  FADD.FTZ R28, R28, R31 ;  /* 0x0000001f1c1c7221 */ /* 0x000fe40000010000 */
[----:B--2---:R-:W-:-:S02]  /*44d0*/  FADD.FTZ R49, R49, R40 ;  /* 0x0000002831317221 */ /* 0x004fc40000010000 */
[----:B------:R-:W-:Y:S02]  /*44e0*/  FADD.FTZ R40, R28, R41 ;  /* 0x000000291c287221 */ /* 0x000fe40000010000 */
[----:B------:R-:W1:Y:S01]  /*44f0*/  LDS.128 R28, [0x70] ;  /* 0x00007000ff1c7984 */ /* 0x000e620000000c00 */
[----:B------:R-:W-:Y:S02]  /*4500*/  FADD.FTZ R49, R49, R42 ;  /* 0x0000002a31317221 */ /* 0x000fe40000010000 */
[----:B------:R-:W-:Y:S02]  /*4510*/  FADD.FTZ R48, R40, R43 ;  /* 0x0000002b28307221 */ /* 0x000fe40000010000 */
[----:B------:R-:W2:Y:S01]  /*4520*/  LDS.128 R40, [0x80] ;  /* 0x00008000ff287984 */ /* 0x000ea20000000c00 */
[----:B---3--:R-:W-:Y:S02]  /*4530*/  FADD.FTZ R49, R49, R32 ;  /* 0x0000002031317221 */ /* 0x008fe40000010000 */
[----:B------:R-:W-:-:S02]  /*4540*/  FADD.FTZ R48, R48, R33 ;  /* 0x0000002130307221 */ /* 0x000fc40000010000 */
[----:B------:R-:W-:Y:S02]  /*4550*/  FADD.FTZ R49, R49, R34 ;  /* 0x0000002231317221 */ /* 0x000fe40000010000 */
[----:B------:R-:W-:Y:S02]  /*4560*/  FADD.FTZ R48, R48, R35 ;  /* 0x0000002330307221 */ /* 0x000fe40000010000 */
[----:B----4-:R-:W-:Y:S02]  /*4570*/  FADD.FTZ R49, R49, R36 ;  /* 0x0000002431317221 */ /* 0x010fe40000010000 */
[----:B------:R-:W-:Y:S02]  /*4580*/  FADD.FTZ R48, R48, R37 ;  /* 0x0000002530307221 */ /* 0x000fe40000010000 */
[----:B------:R-:W-:Y:S02]  /*4590*/  FADD.FTZ R49, R49, R38 ;  /* 0x0000002631317221 */ /* 0x000fe40000010000 */
[----:B------:R-:W-:-:S02]  /*45a0*/  FADD.FTZ R48, R48, R39 ;  /* 0x0000002730307221 */ /* 0x000fc40000010000 */
        /* <DEDUP_REMOVED lines=12> */
.L_x_121:
[----:B0-----:R-:W-:Y:S05]  /*4670*/  BSYNC B0 ;  /* 0x0000000000007941 */ /* 0x001fea0003800000 */
.L_x_120:
[----:B------:R-:W-:Y:S01]  /*4680*/  BAR.SYNC.DEFER_BLOCKING 0x0 ;  /* 0x0000000000007b1d */ /* 0x000fe20000010000 */
[----:B------:R-:W-:-:S02]  /*4690*/  ISETP.GT.U32.AND P6, PT, R90, 0x1f, PT ;  /* 0x0000001f5a00780c */ /* 0x000fc40003fc4070 */
[----:B------:R-:W-:-:S03]  /*46a0*/  LOP3.LUT R91, R91, 0xfffffffe, RZ, 0xc0, !PT ;  /* 0xfffffffe5b5b7812 */ /* 0x000fc600078ec0ff */
[----:B------:R-:W-:Y:S08]  /*46b0*/  BSSY B0, `(.L_x_122) ;  /* 0x000004e000007945 */ /* 0x000ff00003800000 */
[----:B------:R-:W-:Y:S01]  /*46c0*/  @P6 LOP3.LUT R91, R91, 0x1, RZ, 0xfc, !PT ;  /* 0x000000015b5b6812 */ /* 0x000fe200078efcff */
[----:B------:R-:W-:Y:S05]  /*46d0*/  @P6 BRA `(.L_x_123) ;  /* 0x000004b000006947 */ /* 0x000fea0003800000 */
[----:B------:R-:W0:Y:S04]  /*46e0*/  LDS.128 R32, [R119+0x2a0] ;  /* 0x0002a00077207984 */ /* 0x000e280000000c00 */
[----:B------:R-:W1:Y:S04]  /*46f0*/  LDS.128 R28, [R119+0x4a0] ;  /* 0x0004a000771c7984 */ /* 0x000e680000000c00 */
[----:B------:R-:W2:Y:S04]  /*4700*/  LDS.128 R40, [R119+0x6a0] ;  /* 0x0006a00077287984 */ /* 0x000ea80000000c00 */
[----:B------:R-:W3:Y:S04]  /*4710*/  LDS.128 R44, [R119+0x8a0] ;  /* 0x0008a000772c7984 */ /* 0x000ee80000000c00 */
[----:B------:R-:W4:Y:S01]  /*4720*/  LDS.128 R48, [R119+0xaa0] ;  /* 0x000aa00077307984 */ /* 0x000f220000000c00 */
[----:B0-----:R-:W-:-:S02]  /*4730*/  FADD.FTZ R37, R52, R32 ;  /* 0x0000002034257221 */ /* 0x001fc40000010000 */
[----:B------:R-:W-:Y:S02]  /*4740*/  FADD.FTZ R32, R53, R33 ;  /* 0x0000002135207221 */ /* 0x000fe40000010000 */
[----:B------:R-:W-:Y:S02]  /*4750*/  FADD.FTZ R33, R54, R34 ;  /* 0x0000002236217221 */ /* 0x000fe40000010000 */
[----:B------:R-:W-:Y:S02]  /*4760*/  FADD.FTZ R124, R55, R35 ;  /* 0x00000023377c7221 */ /* 0x000fe40000010000 */
[----:B------:R-:W0:Y:S01]  /*4770*/  LDS.128 R52, [R119+0xca0] ;  /* 0x000ca00077347984 */ /* 0x000e220000000c00 */
[----:B-1----:R-:W-:Y:S02]  /*4780*/  FADD.FTZ R37, R37, R28 ;  /* 0x0000001c25257221 */ /* 0x002fe40000010000 */
[----:B------:R-:W-:Y:S02]  /*4790*/  FADD.FTZ R32, R32, R29 ;  /* 0x0000001d20207221 */ /* 0x000fe40000010000 */
[----:B------:R-:W-:-:S02]  /*47a0*/  FADD.FTZ R33, R33, R30 ;  /* 0x0000001e21217221 */ /* 0x000fc40000010000 */
[----:B------:R-:W-:Y:S02]  /*47b0*/  FADD.FTZ R124, R124, R31 ;  /* 0x0000001f7c7c7221 */ /* 0x000fe40000010000 */
[----:B------:R-:W1:Y:S01]  /*47c0*/  LDS.128 R28, [R119+0xea0] ;  /* 0x000ea000771c7984 */ /* 0x000e620000000c00 */
[----:B--2---:R-:W-:Y:S02]  /*47d0*/  FADD.FTZ R125, R37, R40 ;  /* 0x00000028257d7221 */ /* 0x004fe40000010000 */
[----:B------:R-:W-:Y:S01]  /*47e0*/  FADD.FTZ R40, R32, R41 ;  /* 0x0000002920287221 */ /* 0x000fe20000010000 */
[----:B------:R-:W2:Y:S01]  /*47f0*/  LDS.128 R36, [R119+0x10a0] ;  /* 0x0010a00077247984 */ /* 0x000ea20000000c00 */
[----:B------:R-:W-:Y:S02]  /*4800*/  FADD.FTZ R41, R33, R42 ;  /* 0x0000002a21297221 */ /* 0x000fe40000010000 */
[----:B---3--:R-:W-:Y:S01]  /*4810*/  FADD.FTZ R125, R125, R44 ;  /* 0x0000002c7d7d7221 */ /* 0x008fe20000010000 */
[----:B------:R-:W3:Y:S01]  /*4820*/  LDS.128 R32, [R119+0x12a0] ;  /* 0x0012a00077207984 */ /* 0x000ee20000000c00 */
[----:B------:R-:W-:-:S02]  /*4830*/  FADD.FTZ R40, R40, R45 ;  /* 0x0000002d28287221 */ /* 0x000fc40000010000 */
[----:B------:R-:W-:Y:S02]  /*4840*/  FADD.FTZ R41, R41, R46 ;  /* 0x0000002e29297221 */ /* 0x000fe40000010000 */
[----:B------:R-:W-:Y:S02]  /*4850*/  FADD.FTZ R124, R124, R43 ;  /* 0x0000002b7c7c7221 */ /* 0x000fe40000010000 */
[----:B----4-:R-:W-:Y:S02]  /*4860*/  FADD.FTZ R125, R125, R48 ;  /* 0x000000307d7d7221 */ /* 0x010fe40000010000 */
[----:B------:R-:W-:Y:S02]  /*4870*/  FADD.FTZ R40, R40, R49 ;  /* 0x0000003128287221 */ /* 0x000fe40000010000 */
[----:B------:R-:W-:Y:S02]  /*4880*/  FADD.FTZ R41, R41, R50 ;  /* 0x0000003229297221 */ /* 0x000fe40000010000 */
[----:B------:R-:W-:-:S04]  /*4890*/  FADD.FTZ R124, R124, R47 ;  /* 0x0000002f7c7c7221 */ /* 0x000fc80000010000 */
[----:B------:R-:W-:Y:S02]  /*48a0*/  FADD.FTZ R124, R124, R51 ;  /* 0x000000337c7c7221 */ /* 0x000fe40000010000 */
[----:B0-----:R-:W-:Y:S02]  /*48b0*/  FADD.FTZ R125, R125, R52 ;  /* 0x000000347d7d7221 */ /* 0x001fe40000010000 */
[----:B------:R-:W-:Y:S02]  /*48c0*/  FADD.FTZ R44, R40, R53 ;  /* 0x00000035282c7221 */ /* 0x000fe40000010000 */
[----:B------:R-:W-:Y:S02]  /*48d0*/  FADD.FTZ R45, R41, R54 ;  /* 0x00000036292d7221 */ /* 0x000fe40000010000 */
[----:B------:R-:W0:Y:S01]  /*48e0*/  LDS.128 R40, [R119+0x14a0] ;  /* 0x0014a00077287984 */ /* 0x000e220000000c00 */
[----:B------:R-:W-:Y:S02]  /*48f0*/  FADD.FTZ R124, R124, R55 ;  /* 0x000000377c7c7221 */ /* 0x000fe40000010000 */
[----:B-1----:R-:W-:Y:S01]  /*4900*/  FADD.FTZ R125, R125, R28 ;  /* 0x0000001c7d7d7221 */ /* 0x002fe20000010000 */
[----:B------:R-:W-:Y:S01]  /*4910*/  LDS.128 R52, [R119+0x1ea0] ;  /* 0x001ea00077347984 */ /* 0x000fe20000000c00 */
[----:B------:R-:W-:-:S02]  /*4920*/  FADD.FTZ R28, R44, R29 ;  /* 0x0000001d2c1c7221 */ /* 0x000fc40000010000 */
[----:B------:R-:W-:Y:S02]  /*4930*/  FADD.FTZ R29, R45, R30 ;  /* 0x0000001e2d1d7221 */ /* 0x000fe40000010000 */
[----:B------:R-:W1:Y:S01]  /*4940*/  LDS.128 R44, [R119+0x16a0] ;  /* 0x0016a000772c7984 */ /* 0x000e620000000c00 */
[----:B--2---:R-:W-:Y:S02]  /*4950*/  FADD.FTZ R49, R125, R36 ;  /* 0x000000247d317221 */ /* 0x004fe40000010000 */
[----:B------:R-:W-:Y:S02]  /*4960*/  FADD.FTZ R36, R28, R37 ;  /* 0x000000251c247221 */ /* 0x000fe40000010000 */
[----:B------:R-:W-:Y:S02]  /*4970*/  FADD.FTZ R124, R124, R31 ;  /* 0x0000001f7c7c7221 */ /* 0x000fe40000010000 */
[----:B------:R-:W-:Y:S02]  /*4980*/  FADD.FTZ R125, R29, R38 ;  /* 0x000000261d7d7221 */ /* 0x000fe40000010000 */
[----:B------:R-:W2:Y:S01]  /*4990*/  LDS.128 R28, [R119+0x18a0] ;  /* 0x0018a000771c7984 */ /* 0x000ea20000000c00 */
[----:B------:R-:W-:-:S02]  /*49a0*/  FADD.FTZ R124, R124, R39 ;  /* 0x000000277c7c7221 */ /* 0x000fc40000010000 */
[----:B---3--:R-:W-:Y:S02]  /*49b0*/  FADD.FTZ R33, R36, R33 ;  /* 0x0000002124217221 */ /* 0x008fe40000010000 */
[----:B------:R-:W3:Y:S01]  /*49c0*/  LDS.128 R36, [R119+0x1aa0] ;  /* 0x001aa00077247984 */ /* 0x000ee20000000c00 */
[----:B------:R-:W-:Y:S02]  /*49d0*/  FADD.FTZ R32, R49, R32 ;  /* 0x0000002031207221 */ /* 0x000fe40000010000 */
[----:B------:R-:W-:Y:S01]  /*49e0*/  FADD.FTZ R125, R125, R34 ;  /* 0x000000227d7d7221 */ /* 0x000fe20000010000 */
[----:B------:R-:W4:Y:S01]  /*49f0*/  LDS.128 R48, [R119+0x1ca0] ;  /* 0x001ca00077307984 */ /* 0x000f220000000c00 */
[----:B------:R-:W-:Y:S02]  /*4a00*/  FADD.FTZ R124, R124, R35 ;  /* 0x000000237c7c7221 */ /* 0x000fe40000010000 */
[----:B0-----:R-:W-:Y:S02]  /*4a10*/  FADD.FTZ R35, R32, R40 ;  /* 0x0000002820237221 */ /* 0x001fe40000010000 */
[----:B------:R-:W-:-:S02]  /*4a20*/  FADD.FTZ R32, R33, R41 ;  /* 0x0000002921207221 */ /* 0x000fc40000010000 */
[----:B------:R-:W-:Y:S02]  /*4a30*/  FADD.FTZ R125, R125, R42 ;  /* 0x0000002a7d7d7221 */ /* 0x000fe40000010000 */
[----:B------:R-:W-:Y:S02]  /*4a40*/  FADD.FTZ R124, R124, R43 ;  /* 0x0000002b7c7c7221 */ /* 0x000fe40000010000 */
[----:B-1----:R-:W-:Y:S02]  /*4a50*/  FADD.FTZ R35, R35, R44 ;  /* 0x0000002c23237221 */ /* 0x002fe40000010000 */
[----:B------:R-:W-:Y:S02]  /*4a60*/  FADD.FTZ R32, R32, R45 ;  /* 0x0000002d20207221 */ /* 0x000fe40000010000 */
[----:B------:R-:W-:Y:S02]  /*4a70*/  FADD.FTZ R125, R125, R46 ;  /* 0x0000002e7d7d7221 */ /* 0x000fe40000010000 */
[----:B------:R-:W-:-:S02]  /*4a80*/  FADD.FTZ R124, R124, R47 ;  /* 0x0000002f7c7c7221 */ /* 0x000fc40000010000 */
[----:B--2---:R-:W-:Y:S02]  /*4a90*/  FADD.FTZ R35, R35, R28 ;  /* 0x0000001c23237221 */ /* 0x004fe40000010000 */
[----:B------:R-:W-:Y:S02]  /*4aa0*/  FADD.FTZ R32, R32, R29 ;  /* 0x0000001d20207221 */ /* 0x000fe40000010000 */
[----:B------:R-:W-:Y:S02]  /*4ab0*/  FADD.FTZ R125, R125, R30 ;  /* 0x0000001e7d7d7221 */ /* 0x000fe40000010000 */
[----:B------:R-:W-:Y:S02]  /*4ac0*/  FADD.FTZ R124, R124, R31 ;  /* 0x0000001f7c7c7221 */ /* 0x000fe40000010000 */
        /* <DEDUP_REMOVED lines=8> */
[----:B------:R-:W-:Y:S02]  /*4b50*/  FADD.FTZ R52, R35, R52 ;  /* 0x0000003423347221 */ /* 0x000fe40000010000 */
[----:B------:R-:W-:Y:S02]  /*4b60*/  FADD.FTZ R53, R32, R53 ;  /* 0x0000003520357221 */ /* 0x000fe40000010000 */
[----:B------:R-:W-:Y:S02]  /*4b70*/  FADD.FTZ R54, R125, R54 ;  /* 0x000000367d367221 */ /* 0x000fe40000010000 */
[----:B------:R-:W-:Y:S02]  /*4b80*/  FADD.FTZ R55, R124, R55 ;  /* 0x000000377c377221 */ /* 0x000fe40000010000 */
.L_x_123:
[----:B------:R-:W-:Y:S05]  /*4b90*/  BSYNC B0 ;  /* 0x0000000000007941 */ /* 0x000fea0003800000 */
.L_x_122:
[----:B------:R-:W-:Y:S01]  /*4ba0*/  BSSY B0, `(.L_x_124) ;  /* 0x0000010000007945 */ /* 0x000fe20003800000 */
[----:B------:R-:W-:Y:S01]  /*4bb0*/  LEA R29, R117, R90, 0x5 ;  /* 0x0000005a751d7211 */ /* 0x000fe200078e28ff */
[----:B------:R-:W-:Y:S05]  /*4bc0*/  @P6 BRA `(.L_x_125) ;  /* 0x000000d000006947 */ /* 0x000fea0003800000 */
[----:B------:R-:W-:Y:S01]  /*4bd0*/  IMAD.WIDE R28, R29, R118, c[0x0][0x1b8] ;  /* 0x00006e001d1c7625 */ /* 0x000fe200078e0276 */
[----:B------:R-:W-:Y:S02]  /*4be0*/  MOV R31, c[0x0][0x1d8] ;  /* 0x00007600001f7a02 */ /* 0x000fe40000000f00 */
[----:B------:R-:W-:-:S02]  /*4bf0*/  MOV R30, c[0x0][0x1dc] ;  /* 0x00007700001e7a02 */ /* 0x000fc40000000f00 */
[CC--:B------:R-:W-:Y:S01]  /*4c00*/  LEA R32, P6, R31.reuse, R28.reuse, 0x2 ;  /* 0x0000001c1f207211 */ /* 0x0c0fe200078c10ff */
[----:B------:R0:W-:Y:S03]  /*4c10*/  RED.E.ADD.F32.FTZ.RN.STRONG.GPU [R28.64], R52 ;  /* 0x000000341c00798e */ /* 0x0001e6000c10e786 */
[----:B------:R-:W-:Y:S02]  /*4c20*/  LEA.HI.X R33, R31, R29, R30, 0x2, P6 ;  /* 0x0000001d1f217211 */ /* 0x000fe400030f141e */
[----:B------:R-:W-:-:S04]  /*4c30*/  LEA R34, P6, R71, R28, 0x2 ;  /* 0x0000001c47227211 */ /* 0x000fc800078c10ff */
[----:B------:R-:W-:Y:S02]  /*4c40*/  IADD3.X R35, R29, R73, RZ, P6, !PT ;  /* 0x000000491d237210 */ /* 0x000fe400037fe4ff */
[----:B------:R-:W-:-:S03]  /*4c50*/  LEA R30, P6, R72, R28, 0x2 ;  /* 0x0000001c481e7211 */ /* 0x000fc600078c10ff */
[----:B------:R0:W-:Y:S01]  /*4c60*/  RED.E.ADD.F32.FTZ.RN.STRONG.GPU [R34.64], R53 ;  /* 0x000000352200798e */ /* 0x0001e2000c10e786 */
[----:B------:R-:W-:-:S03]  /*4c70*/  IADD3.X R31, R29, R74, RZ, P6, !PT ;  /* 0x0000004a1d1f7210 */ /* 0x000fc600037fe4ff */
[----:B------:R0:W-:Y:S04]  /*4c80*/  RED.E.ADD.F32.FTZ.RN.STRONG.GPU [R32.64], R54 ;  /* 0x000000362000798e */ /* 0x0001e8000c10e786 */
[----:B------:R0:W-:Y:S02]  /*4c90*/  RED.E.ADD.F32.FTZ.RN.STRONG.GPU [R30.64], R55 ;  /* 0x000000371e00798e */ /* 0x0001e4000c10e786 */
.L_x_125:
[----:B------:R-:W-:Y:S05]  /*4ca0*/  BSYNC B0 ;  /* 0x0000000000007941 */ /* 0x000fea0003800000 */
.L_x_124:
        /* <DEDUP_REMOVED lines=10> */
[C---:B------:R-:W-:Y:S01]  /*4d50*/  LEA R30, P6, R89.reuse, R118, 0x3 ;  /* 0x00000076591e7211 */ /* 0x040fe200078c18ff */
[----:B------:R-:W0:Y:S03]  /*4d60*/  S2R R75, SR_LANEID ;  /* 0x00000000004b7919 */ /* 0x000e260000000000 */
[----:B------:R-:W-:-:S05]  /*4d70*/  LEA.HI.X R31, R89, R119, RZ, 0x3, P6 ;  /* 0x00000077591f7211 */ /* 0x000fca00030f1cff */
[----:B------:R1:W-:Y:S01]  /*4d80*/  STG.E.64 [R30.64], R56 ;  /* 0x000000381e007986 */ /* 0x0003e2000c101b06 */
[----:B------:R-:W-:Y:S06]  /*4d90*/  MEMBAR.ALL.GPU ;  /* 0x0000000000007992 */ /* 0x000fec000000a000 */
[----:B-1----:R-:W-:Y:S01]  /*4da0*/  HFMA2.MMA R30, -RZ, RZ, 0, 5.9604644775390625e-08 ;  /* 0x00000001ff1e7435 */ /* 0x002fe200000001ff */
[----:B------:R-:W-:Y:S01]  /*4db0*/  VOTEU.ANY UR5, UPT, PT ;  /* 0x0000000000057886 */ /* 0x000fe200038e0100 */
[----:B------:R-:W-:Y:S01]  /*4dc0*/  LOP3.LUT P6, RZ, R87, 0x2, RZ, 0xc0, !PT ;  /* 0x0000000257ff7812 */ /* 0x000fe200078cc0ff */
[----:B------:R-:W-:Y:S01]  /*4dd0*/  UPOPC UR8, UR5 ;  /* 0x00000005000872bf */ /* 0x000fe20008000000 */
[----:B------:R-:W-:Y:S01]  /*4de0*/  P2R R32, PR, RZ, 0x1 ;  /* 0x00000001ff207803 */ /* 0x000fe20000000000 */
[----:B------:R-:W-:Y:S01]  /*4df0*/  UFLO.U32 UR5, UR5 ;  /* 0x00000005000572bd */ /* 0x000fe200080e0000 */
[----:B------:R-:W-:Y:S01]  /*4e00*/  SEL R33, RZ, c[0x0][0xc], P6 ;  /* 0x00000300ff217a07 */ /* 0x000fe20003000000 */
[----:B------:R-:W-:-:S00]  /*4e10*/  ERRBAR ;  /* 0x00000000000079ab */ /* 0x000fc00000000000 */
[----:B------:R-:W-:Y:S02]  /*4e20*/  SEL R30, R30, 0xffffffff, !P6 ;  /* 0xffffffff1e1e7807 */ /* 0x000fe40007000000 */
[----:B0-----:R-:W-:Y:S02]  /*4e30*/  ISETP.EQ.U32.AND P0, PT, R75, UR5, PT ;  /* 0x000000054b007c0c */ /* 0x001fe4000bf02070 */
[----:B------:R-:W-:Y:S01]  /*4e40*/  ISETP.NE.AND P6, PT, R33, -0x1, PT ;  /* 0xffffffff2100780c */ /* 0x000fe20003fc5270 */
[----:B------:R-:W-:-:S10]  /*4e50*/  IMAD R31, R30, UR8, RZ ;  /* 0x000000081e1f7c24 */ /* 0x000fd4000f8e02ff */
[----:B------:R0:W-:Y:S01]  /*4e60*/  @P0 RED.E.ADD.S32.STRONG.GPU [R28.64], R31 ;  /* 0x0000001f1c00098e */ /* 0x0001e2000c10e386 */
[----:B------:R-:W-:Y:S01]  /*4e70*/  ISETP.NE.AND P0, PT, R32, RZ, PT ;  /* 0x000000ff2000720c */ /* 0x000fe20003f05270 */
[----:B------:R-:W-:Y:S05]  /*4e80*/  @!P6 BRA `(.L_x_127) ;  /* 0x000000500000e947 */ /* 0x000fea0003800000 */
.L_x_128:
[----:B------:R-:W2:Y:S01]  /*4e90*/  LDG.E.STRONG.GPU R30, [R28.64] ;  /* 0x000000061c1e7981 */ /* 0x000ea2000c1ef900 */
[----:B------:R-:W-:Y:S01]  /*4ea0*/  YIELD ;  /* 0x0000000000007946 */ /* 0x000fe20003800000 */
[----:B--2---:R-:W-:Y:S01]  /*4eb0*/  ISETP.NE.AND P6, PT, R30, R33, PT ;  /* 0x000000211e00720c */ /* 0x004fe20003fc5270 */
[----:B------:R-:W-:-:S12]  /*4ec0*/  CCTL.IVALL ;  /* 0x00000000ff00798f */ /* 0x000fd80002000000 */
[----:B------:R-:W-:Y:S05]  /*4ed0*/  @P6 BRA `(.L_x_128) ;  /* 0xffffffb000006947 */ /* 0x000fea000383ffff */
.L_x_127:
[----:B------:R-:W-:Y:S01]  /*4ee0*/  ISETP.NE.AND P6, PT, RZ, c[0x0][0xc], PT ;  /* 0x00000300ff007a0c */ /* 0x000fe20003fc5270 */
[----:B------:R-:W-:Y:S01]  /*4ef0*/  WARPSYNC 0xffffffff ;  /* 0xffffffff00007948 */ /* 0x000fe20003800000 */
[----:B------:R-:W-:Y:S11]  /*4f00*/  BAR.SYNC.DEFER_BLOCKING 0x0 ;  /* 0x0000000000007b1d */ /* 0x000ff60000010000 */
[----:B------:R-:W-:Y:S05]  /*4f10*/  @!P6 BRA `(.L_x_126) ;  /* 0x000010200000e947 */ /* 0x000fea0003800000 */
[----:B------:R-:W-:Y:S02]  /*4f20*/  IADD3 R116, R116, -0x1, RZ ;  /* 0xffffffff74747810 */ /* 0x000fe40007ffe0ff */
[----:B0-----:R-:W-:-:S02]  /*4f30*/  MOV R31, RZ ;  /* 0x000000ff001f7202 */ /* 0x001fc40000000f00 */
[----:B------:R-:W-:-:S13]  /*4f40*/  ISETP.GE.U32.AND P6, PT, R116, 0x3, PT ;  /* 0x000000037400780c */ /* 0x000fda0003fc6070 */
[----:B------:R-:W-:Y:S05]  /*4f50*/  @!P6 BRA `(.L_x_129) ;  /* 0x00000e200000e947 */ /* 0x000fea0003800000 */
[----:B------:R-:W-:Y:S01]  /*4f60*/  IADD3 R30, -R88, c[0x0][0xc], RZ ;  /* 0x00000300581e7a10 */ /* 0x000fe20007ffe1ff */
[----:B------:R-:W-:-:S03]  /*4f70*/  HFMA2.MMA R31, -RZ, RZ, 0, 0 ;  /* 0x00000000ff1f7435 */ /* 0x000fc600000001ff */
        /* <DEDUP_REMOVED lines=12> */
.L_x_132:
[----:B------:R-:W-:-:S13]  /*5040*/  ISETP.EQ.OR P6, PT, R31, R77, P0 ;  /* 0x0000004d1f00720c */ /* 0x000fda00007c2670 */
[----:B------:R-:W-:-:S04]  /*5050*/  @!P6 IMAD R33, R31, c[0x0][0x10], R76 ;  /* 0x000004001f21ea24 */ /* 0x000fc800078e024c */
[----:B------:R-:W-:-:S05]  /*5060*/  @!P6 IMAD.WIDE.U32 R32, R33, 0x8, R118 ;  /* 0x000000082120e825 */ /* 0x000fca00078e0076 */
[----:B------:R-:W2:Y:S01]  /*5070*/  @!P6 LDG.E.64 R28, [R32.64] ;  /* 0x00000006201ce981 */ /* 0x000ea2000c1e1b00 */
[----:B------:R-:W-:Y:S01]  /*5080*/  IADD3 R35, R31, 0x1, RZ ;  /* 0x000000011f237810 */ /* 0x000fe20007ffe0ff */
[----:B--2---:R-:W-:Y:S02]  /*5090*/  @!P6 FADD.FTZ R56, R56, R28 ;  /* 0x0000001c3838e221 */ /* 0x004fe40000010000 */
[----:B------:R-:W-:Y:S01]  /*50a0*/  @!P6 FADD.FTZ R57, R57, R29 ;  /* 0x0000001d3939e221 */ /* 0x000fe20000010000 */
[----:B------:R-:W-:-:S13]  /*50b0*/  ISETP.EQ.OR P6, PT, R35, R77, P0 ;  /* 0x0000004d2300720c */ /* 0x000fda00007c2670 */
[----:B------:R-:W-:-:S04]  /*50c0*/  @!P6 IMAD R35, R35, c[0x0][0x10], R76 ;  /* 0x000004002323ea24 */ /* 0x000fc800078e024c */
[----:B------:R-:W-:-:S05]  /*50d0*/  @!P6 IMAD.WIDE.U32 R34, R35, 0x8, R118 ;  /* 0x000000082322e825 */ /* 0x000fca00078e0076 */
[----:B------:R-:W2:Y:S02]  /*50e0*/  @!P6 LDG.E.64 R28, [R34.64] ;  /* 0x00000006221ce981 */ /* 0x000ea4000c1e1b00 */
[----:B--2---:R-:W-:Y:S01]  /*50f0*/  @!P6 FADD.FTZ R56, R56, R28 ;  /* 0x0000001c3838e221 */ /* 0x004fe20000010000 */
[----:B------:R-:W-:Y:S01]  /*5100*/  IADD3 R28, R31, 0x2, RZ ;  /* 0x000000021f1c7810 */ /* 0x000fe20007ffe0ff */
[----:B------:R-:W-:-:S03]  /*5110*/  @!P6 FADD.FTZ R57, R57, R29 ;  /* 0x0000001d3939e221 */ /* 0x000fc60000010000 */
        /* <DEDUP_REMOVED lines=101> */
.L_x_131:
[----:B------:R-:W-:-:S13]  /*5770*/  ISETP.GT.AND P6, PT, R30, 0x4, PT ;  /* 0x000000041e00780c */ /* 0x000fda0003fc4270 */
[----:B------:R-:W-:Y:S05]  /*5780*/  @!P6 BRA `(.L_x_133) ;  /* 0x000003d00000e947 */ /* 0x000fea0003800000 */
        /* <DEDUP_REMOVED lines=61> */
.L_x_133:
[----:B------:R-:W-:-:S04]  /*5b60*/  LOP3.LUT P6, RZ, R91, 0x1, RZ, 0xc0, !PT ;  /* 0x000000015bff7812 */ /* 0x000fc800078cc0ff */
[----:B------:R-:W-:-:S13]  /*5b70*/  ISETP.NE.OR P6, PT, R30, RZ, P6 ;  /* 0x000000ff1e00720c */ /* 0x000fda00037c5670 */
[----:B------:R-:W-:Y:S05]  /*5b80*/  @!P6 BRA `(.L_x_129) ;  /* 0x000001f00000e947 */ /* 0x000fea0003800000 */
.L_x_130:
        /* <DEDUP_REMOVED lines=31> */
.L_x_129:
[----:B------:R-:W-:-:S13]  /*5d80*/  ISETP.NE.AND P6, PT, R88, RZ, PT ;  /* 0x000000ff5800720c */ /* 0x000fda0003fc5270 */
        /* <DEDUP_REMOVED lines=9> */
.L_x_135:
[----:B------:R-:W-:Y:S05]  /*5e20*/  BSYNC B0 ;  /* 0x0000000000007941 */ /* 0x000fea0003800000 */
.L_x_134:
[----:B------:R-:W-:-:S13]  /*5e30*/  ISETP.NE.AND P6, PT, R88, 0x1, PT ;  /* 0x000000015800780c */ /* 0x000fda0003fc5270 */
[----:B------:R-:W-:Y:S05]  /*5e40*/  @!P6 BRA `(.L_x_126) ;  /* 0x000000f00000e947 */ /* 0x000fea0003800000 */
[----:B------:R-:W-:-:S04]  /*5e50*/  IADD3 R33, R31, 0x1, RZ ;  /* 0x000000011f217810 */ /* 0x000fc80007ffe0ff */
[----:B------:R-:W-:-:S13]  /*5e60*/  ISETP.EQ.OR P6, PT, R33, R77, P0 ;  /* 0x0000004d2100720c */ /* 0x000fda00007c2670 */
[----:B------:R-:W-:-:S04]  /*5e70*/  @!P6 IMAD R33, R33, c[0x0][0x10], R76 ;  /* 0x000004002121ea24 */ /* 0x000fc800078e024c */
[----:B------:R-:W-:-:S05]  /*5e80*/  @!P6 IMAD.WIDE.U32 R32, R33, 0x8, R118 ;  /* 0x000000082120e825 */ /* 0x000fca00078e0076 */
[----:B------:R-:W2:Y:S02]  /*5e90*/  @!P6 LDG.E.64 R28, [R32.64] ;  /* 0x00000006201ce981 */ /* 0x000ea4000c1e1b00 */
[----:B--2---:R-:W-:Y:S01]  /*5ea0*/  @!P6 FADD.FTZ R57, R57, R29 ;  /* 0x0000001d3939e221 */ /* 0x004fe20000010000 */
[----:B------:R-:W-:Y:S01]  /*5eb0*/  IADD3 R29, R31, 0x2, RZ ;  /* 0x000000021f1d7810 */ /* 0x000fe20007ffe0ff */
[----:B------:R-:W-:-:S03]  /*5ec0*/  @!P6 FADD.FTZ R56, R56, R28 ;  /* 0x0000001c3838e221 */ /* 0x000fc60000010000 */
[----:B------:R-:W-:-:S04]  /*5ed0*/  ISETP.EQ.OR P6, PT, R29, R77, P0 ;  /* 0x0000004d1d00720c */ /* 0x000fc800007c2670 */
[----:B------:R-:W-:-:S13]  /*5ee0*/  ISETP.EQ.OR P6, PT, R88, 0x2, P6 ;  /* 0x000000025800780c */ /* 0x000fda00037c2670 */
[----:B------:R-:W-:-:S04]  /*5ef0*/  @!P6 IMAD R29, R29, c[0x0][0x10], R76 ;  /* 0x000004001d1dea24 */ /* 0x000fc800078e024c */
[----:B------:R-:W-:-:S06]  /*5f00*/  @!P6 IMAD.WIDE.U32 R28, R29, 0x8, R118 ;  /* 0x000000081d1ce825 */ /* 0x000fcc00078e0076 */
[----:B------:R-:W2:Y:S02]  /*5f10*/  @!P6 LDG.E.64 R28, [R28.64] ;  /* 0x000000061c1ce981 */ /* 0x000ea4000c1e1b00 */
[----:B--2---:R-:W-:Y:S02]  /*5f20*/  @!P6 FADD.FTZ R56, R56, R28 ;  /* 0x0000001c3838e221 */ /* 0x004fe40000010000 */
[----:B------:R-:W-:-:S05]  /*5f30*/  @!P6 FADD.FTZ R57, R57, R29 ;  /* 0x0000001d3939e221 */ /* 0x000fca0000010000 */
.L_x_126:
[----:B------:R-:W-:Y:S04]  /*5f40*/  @!P0 STS.64 [0x98], R56 ;  /* 0x00009838ff008388 */ /* 0x000fe80000000a00 */
[----:B------:R-:W-:Y:S01]  /*5f50*/  BAR.SYNC.DEFER_BLOCKING 0x0 ;  /* 0x0000000000007b1d */ /* 0x000fe20000010000 */
[----:B------:R-:W-:Y:S02]  /*5f60*/  ISETP.NE.AND P6, PT, RZ, UR9, PT ;  /* 0x00000009ff007c0c */ /* 0x000fe4000bfc5270 */
[----:B0-----:R-:W-:-:S02]  /*5f70*/  PRMT R31, RZ, 0x5410, R113 ;  /* 0x00005410ff1f7816 */ /* 0x001fc40000000071 */
[----:B------:R-:W-:Y:S02]  /*5f80*/  PRMT R113, RZ, 0x7610, R113 ;  /* 0x00007610ff717816 */ /* 0x000fe40000000071 */
[--C-:B------:R-:W-:Y:S02]  /*5f90*/  PRMT R39, RZ, 0x5410, R112.reuse ;  /* 0x00005410ff277816 */ /* 0x100fe40000000070 */
[----:B------:R-:W-:Y:S01]  /*5fa0*/  PRMT R112, RZ, 0x7610, R112 ;  /* 0x00007610ff707816 */ /* 0x000fe20000000070 */
[----:B------:R-:W-:Y:S01]  /*5fb0*/  FADD.FTZ R30, -R22, R113 ;  /* 0x00000071161e7221 */ /* 0x000fe20000010100 */
[--C-:B------:R-:W-:Y:S02]  /*5fc0*/  PRMT R35, RZ, 0x5410, R114.reuse ;  /* 0x00005410ff237816 */ /* 0x100fe40000000072 */
[----:B------:R-:W-:Y:S01]  /*5fd0*/  PRMT R37, RZ, 0x7610, R114 ;  /* 0x00007610ff257816 */ /* 0x000fe20000000072 */
[----:B------:R-:W-:Y:S01]  /*5fe0*/  FMUL.FTZ R42, R30, R115 ;  /* 0x000000731e2a7220 */ /* 0x000fe20000410000 */
[----:B------:R-:W0:Y:S02]  /*5ff0*/  LDS.64 R28, [0x98] ;  /* 0x00009800ff1c7984 */ /* 0x000e240000000a00 */
[----:B0-----:R-:W-:-:S02]  /*6000*/  FMUL.FTZ R32, R28, c[0x0][0x20c] ;  /* 0x000083001c207a20 */ /* 0x001fc40000410000 */
[----:B------:R-:W-:Y:S02]  /*6010*/  FADD.FTZ R28, -R22, R31 ;  /* 0x0000001f161c7221 */ /* 0x000fe40000010100 */
[----:B------:R-:W-:Y:S02]  /*6020*/  FMUL.FTZ R33, R29, c[0x0][0x20c] ;  /* 0x000083001d217a20 */ /* 0x000fe40000410000 */
        /* <DEDUP_REMOVED lines=20> */
.L_x_136:
[----:B------:R-:W-:Y:S01]  /*6170*/  LOP3.LUT P0, RZ, R91, 0x80, RZ, 0xc0, !PT ;  /* 0x000000805bff7812 */ /* 0x000fe2000780c0ff */
[----:B------:R-:W-:-:S12]  /*6180*/  BSSY B0, `(.L_x_137) ;  /* 0x0000012000007945 */ /* 0x000fd80003800000 */
[----:B------:R-:W-:Y:S05]  /*6190*/  @!P0 BRA `(.L_x_138) ;  /* 0x0000010000008947 */ /* 0x000fea0003800000 */
[----:B------:R-:W-:Y:S01]  /*61a0*/  MOV R28, R122 ;  /* 0x0000007a001c7202 */ /* 0x000fe20000000f00 */
[----:B------:R-:W-:Y:S01]  /*61b0*/  IMAD R31, R69, c[0x0][0x1d8], RZ ;  /* 0x00007600451f7a24 */ /* 0x000fe200078e02ff */
[----:B------:R-:W-:-:S03]  /*61c0*/  MOV R29, R121 ;  /* 0x00000079001d7202 */ /* 0x000fc60000000f00 */
[C---:B------:R-:W-:Y:S02]  /*61d0*/  IMAD R31, R70.reuse, c[0x0][0x1dc], R31 ;  /* 0x00007700461f7a24 */ /* 0x040fe400078e021f */
[----:B------:R-:W-:-:S05]  /*61e0*/  IMAD.WIDE.U32 R28, R70, c[0x0][0x1d8], R28 ;  /* 0x00007600461c7a25 */ /* 0x000fca00078e001c */
[----:B------:R-:W-:Y:S01]  /*61f0*/  IADD3 R31, R29, R31, RZ ;  /* 0x0000001f1d1f7210 */ /* 0x000fe20007ffe0ff */
[----:B------:R-:W-:Y:S01]  /*6200*/  FFMA.FTZ R29, R32, R42, R33 ;  /* 0x0000002a201d7223 */ /* 0x000fe20000010021 */
[----:B------:R-:W-:-:S03]  /*6210*/  LEA R30, P0, R28, c[0x0][0x160], 0x1 ;  /* 0x000058001c1e7a11 */ /* 0x000fc600078008ff */
[----:B------:R-:W-:Y:S01]  /*6220*/  FFMA.FTZ R112, R112, R25, -R29 ;  /* 0x0000001970707223 */ /* 0x000fe2000001081d */
[----:B------:R-:W-:Y:S01]  /*6230*/  LEA.HI.X R31, R28, c[0x0][0x164], R31, 0x1, P0 ;  /* 0x000059001c1f7a11 */ /* 0x000fe200000f0c1f */
[----:B------:R-:W-:-:S04]  /*6240*/  FFMA.FTZ R28, R32, R45, R33 ;  /* 0x0000002d201c7223 */ /* 0x000fc80000010021 */
[----:B------:R-:W-:-:S04]  /*6250*/  FFMA.FTZ R28, R39, R24, -R28 ;  /* 0x00000018271c7223 */ /* 0x000fc8000001081c */
[-C--:B------:R-:W-:Y:S02]  /*6260*/  FMUL.FTZ R29, R28, R115.reuse ;  /* 0x000000731c1d7220 */ /* 0x080fe40000410000 */
[----:B------:R-:W-:-:S05]  /*6270*/  FMUL.FTZ R28, R112, R115 ;  /* 0x00000073701c7220 */ /* 0x000fca0000410000 */
[----:B------:R-:W-:-:S05]  /*6280*/  F2FP.BF16.PACK_AB R29, R28, R29 ;  /* 0x0000001d1c1d723e */ /* 0x000fca00000010ff */
[----:B------:R0:W-:Y:S02]  /*6290*/  STG.E [R30.64], R29 ;  /* 0x0000001d1e007986 */ /* 0x0001e4000c101906 */
.L_x_138:
[----:B------:R-:W-:Y:S05]  /*62a0*/  BSYNC B0 ;  /* 0x0000000000007941 */ /* 0x000fea0003800000 */
.L_x_137:
[----:B------:R-:W-:Y:S01]  /*62b0*/  ISETP.NE.AND P0, PT, RZ, UR9, PT ;  /* 0x00000009ff007c0c */ /* 0x000fe2000bf05270 */
[C---:B------:R-:W-:Y:S01]  /*62c0*/  FADD.FTZ R28, -R22.reuse, R35 ;  /* 0x00000023161c7221 */ /* 0x040fe20000010100 */
[----:B------:R-:W-:Y:S01]  /*62d0*/  PRMT R35, RZ, 0x5410, R109 ;  /* 0x00005410ff237816 */ /* 0x000fe2000000006d */
[----:B0-----:R-:W-:Y:S01]  /*62e0*/  FADD.FTZ R30, -R22, R37 ;  /* 0x00000025161e7221 */ /* 0x001fe20000010100 */
[--C-:B------:R-:W-:Y:S01]  /*62f0*/  PRMT R39, RZ, 0x5410, R111.reuse ;  /* 0x00005410ff277816 */ /* 0x100fe2000000006f */
[-C--:B------:R-:W-:Y:S01]  /*6300*/  FMUL.FTZ R45, R28, R115.reuse ;  /* 0x000000731c2d7220 */ /* 0x080fe20000410000 */
[----:B------:R-:W-:Y:S01]  /*6310*/  PRMT R34, RZ, 0x7610, R111 ;  /* 0x00007610ff227816 */ /* 0x000fe2000000006f */
        /* <DEDUP_REMOVED lines=21> */
.L_x_139:
        /* <DEDUP_REMOVED lines=19> */
.L_x_141:
[----:B------:R-:W-:Y:S05]  /*65a0*/  BSYNC B0 ;  /* 0x0000000000007941 */ /* 0x000fea0003800000 */
.L_x_140:
[----:B------:R-:W-:Y:S01]  /*65b0*/  ISETP.NE.AND P0, PT, RZ, UR9, PT ;  /* 0x00000009ff007c0c */ /* 0x000fe2000bf05270 */
[C---:B------:R-:W-:Y:S01]  /*65c0*/  FADD.FTZ R28, -R22.reuse, R35 ;  /* 0x00000023161c7221 */ /* 0x040fe20000010100 */
[--C-:B------:R-:W-:Y:S01]  /*65d0*/  PRMT R39, RZ, 0x5410, R108.reuse ;  /* 0x00005410ff277816 */ /* 0x100fe2000000006c */
[----:B0-----:R-:W-:Y:S01]  /*65e0*/  FADD.FTZ R30, -R22, R109 ;  /* 0x0000006d161e7221 */ /* 0x001fe20000010100 */
        /* <DEDUP_REMOVED lines=24> */
.L_x_142:
        /* <DEDUP_REMOVED lines=19> */
.L_x_144:
[----:B------:R-:W-:Y:S05]  /*68a0*/  BSYNC B0 ;  /* 0x0000000000007941 */ /* 0x000fea0003800000 */
.L_x_143:
        /* <DEDUP_REMOVED lines=28> */
.L_x_145:
        /* <DEDUP_REMOVED lines=19> */
.L_x_147:
[----:B------:R-:W-:Y:S05]  /*6ba0*/  BSYNC B0 ;  /* 0x0000000000007941 */ /* 0x000fea0003800000 */
.L_x_146:
        /* <DEDUP_REMOVED lines=28> */
.L_x_148:
        /* <DEDUP_REMOVED lines=19> */
.L_x_150:
[----:B------:R-:W-:Y:S05]  /*6ea0*/  BSYNC B0 ;  /* 0x0000000000007941 */ /* 0x000fea0003800000 */
.L_x_149:
[----:B------:R-:W-:Y:S01]  /*6eb0*/  ISETP.NE.AND P0, PT, RZ, UR9, PT ;  /* 0x00000009ff007c0c */ /* 0x000fe2000bf05270 */
[C---:B------:R-:W-:Y:S01]  /*6ec0*/  FADD.FTZ R28, -R22.reuse, R43 ;  /* 0x0000002b161c7221 */ /* 0x040fe20000010100 */
[----:B------:R-:W-:Y:S01]  /*6ed0*/  PRMT R35, RZ, 0x5410, R103 ;  /* 0x00005410ff237816 */ /* 0x000fe20000000067 */
[----:B0-----:R-:W-:Y:S01]  /*6ee0*/  FADD.FTZ R30, -R22, R45 ;  /* 0x0000002d161e7221 */ /* 0x001fe20000010100 */
[----:B------:R-:W-:Y:S01]  /*6ef0*/  PRMT R45, RZ, 0x5410, R101 ;  /* 0x00005410ff2d7816 */ /* 0x000fe20000000065 */
        /* <DEDUP_REMOVED lines=23> */
.L_x_151:
        /* <DEDUP_REMOVED lines=19> */
.L_x_153:
[----:B------:R-:W-:Y:S05]  /*71a0*/  BSYNC B0 ;  /* 0x0000000000007941 */ /* 0x000fea0003800000 */
.L_x_152:
        /* <DEDUP_REMOVED lines=28> */
.L_x_154:
        /* <DEDUP_REMOVED lines=19> */
.L_x_156:
[----:B------:R-:W-:Y:S05]  /*74a0*/  BSYNC B0 ;  /* 0x0000000000007941 */ /* 0x000fea0003800000 */
.L_x_155:
        /* <DEDUP_REMOVED lines=28> */
.L_x_157:
[----:B------:R-:W-:Y:S01]  /*7670*/  BSSY B0, `(.L_x_158) ;  /* 0x0000012000007945 */ /* 0x000fe20003800000 */
        /* <DEDUP_REMOVED lines=17> */
.L_x_159:
[----:B------:R-:W-:Y:S05]  /*7790*/  BSYNC B0 ;  /* 0x0000000000007941 */ /* 0x000fea0003800000 */
.L_x_158:
[C---:B------:R-:W-:Y:S01]  /*77a0*/  FADD.FTZ R28, -R22.reuse, R45 ;  /* 0x0000002d161c7221 */ /* 0x040fe20000010100 */
[--C-:B------:R-:W-:Y:S01]  /*77b0*/  PRMT R35, RZ, 0x5410, R96.reuse ;  /* 0x00005410ff237816 */ /* 0x100fe20000000060 */
[----:B0-----:R-:W-:Y:S01]  /*77c0*/  FADD.FTZ R30, -R22, R97 ;  /* 0x00000061161e7221 */ /* 0x001fe20000010100 */
[----:B------:R-:W-:Y:S01]  /*77d0*/  PRMT R96, RZ, 0x7610, R96 ;  /* 0x00007610ff607816 */ /* 0x000fe20000000060 */
[-C--:B------:R-:W-:Y:S01]  /*77e0*/  FMUL.FTZ R41, R28, R115.reuse ;  /* 0x000000731c297220 */ /* 0x080fe20000410000 */
        /* <DEDUP_REMOVED lines=22> */
.L_x_160:
        /* <DEDUP_REMOVED lines=18> */
.L_x_162:
[----:B------:R-:W-:Y:S05]  /*7a70*/  BSYNC B0 ;  /* 0x0000000000007941 */ /* 0x000fea0003800000 */
.L_x_161:
[C---:B------:R-:W-:Y:S01]  /*7a80*/  FADD.FTZ R28, -R22.reuse, R43 ;  /* 0x0000002b161c7221 */ /* 0x040fe20000010100 */
[----:B------:R-:W-:Y:S01]  /*7a90*/  PRMT R35, RZ, 0x5410, R95 ;  /* 0x00005410ff237816 */ /* 0x000fe2000000005f */
[----:B0-----:R-:W-:Y:S01]  /*7aa0*/  FADD.FTZ R30, -R22, R45 ;  /* 0x0000002d161e7221 */ /* 0x001fe20000010100 */
[----:B------:R-:W-:Y:S01]  /*7ab0*/  PRMT R45, RZ, 0x5410, R93 ;  /* 0x00005410ff2d7816 */ /* 0x000fe2000000005d */
[-C--:B------:R-:W-:Y:S01]  /*7ac0*/  FMUL.FTZ R43, R28, R115.reuse ;  /* 0x000000731c2b7220 */ /* 0x080fe20000410000 */
[----:B------:R-:W-:Y:S01]  /*7ad0*/  PRMT R34, RZ, 0x7610, R95 ;  /* 0x00007610ff227816 */ /* 0x000fe2000000005f */
        /* <DEDUP_REMOVED lines=21> */
.L_x_163:
        /* <DEDUP_REMOVED lines=18> */
.L_x_165:
[----:B------:R-:W-:Y:S05]  /*7d50*/  BSYNC B0 ;  /* 0x0000000000007941 */ /* 0x000fea0003800000 */
.L_x_164:
        /* <DEDUP_REMOVED lines=27> */
.L_x_166:
        /* <DEDUP_REMOVED lines=18> */
.L_x_168:
[----:B------:R-:W-:Y:S05]  /*8030*/  BSYNC B0 ;  /* 0x0000000000007941 */ /* 0x000fea0003800000 */
.L_x_167:
[----:B------:R-:W-:Y:S01]  /*8040*/  SHF.R.U32.HI R36, RZ, 0x5, R90 ;  /* 0x00000005ff247819 */ /* 0x000fe2000001165a */
[C---:B------:R-:W-:Y:S01]  /*8050*/  FADD.FTZ R28, -R22.reuse, R43 ;  /* 0x0000002b161c7221 */ /* 0x040fe20000010100 */
[----:B------:R-:W-:Y:S01]  /*8060*/  PRMT R35, RZ, 0x5410, R23 ;  /* 0x00005410ff237816 */ /* 0x000fe20000000017 */
[----:B0-----:R-:W-:Y:S01]  /*8070*/  FADD.FTZ R30, -R22, R45 ;  /* 0x0000002d161e7221 */ /* 0x001fe20000010100 */
[----:B------:R-:W-:Y:S01]  /*8080*/  PRMT R34, RZ, 0x7610, R23 ;  /* 0x00007610ff227816 */ /* 0x000fe20000000017 */
[----:B------:R-:W-:Y:S01]  /*8090*/  IMAD R23, R77, c[0x0][0x1fc], R36 ;  /* 0x00007f004d177a24 */ /* 0x000fe200078e0224 */
[----:B------:R-:W-:Y:S01]  /*80a0*/  PRMT R45, RZ, 0x5410, R84 ;  /* 0x00005410ff2d7816 */ /* 0x000fe20000000054 */
[-C--:B------:R-:W-:Y:S02]  /*80b0*/  FMUL.FTZ R43, R28, R115.reuse ;  /* 0x000000731c2b7220 */ /* 0x080fe40000410000 */
        /* <DEDUP_REMOVED lines=20> */
.L_x_169:
        /* <DEDUP_REMOVED lines=18> */
.L_x_171:
[----:B------:R-:W-:Y:S05]  /*8320*/  BSYNC B0 ;  /* 0x0000000000007941 */ /* 0x000fea0003800000 */
.L_x_170:
[----:B0-----:R-:W-:Y:S01]  /*8330*/  PRMT R29, RZ, 0x7610, R84 ;  /* 0x00007610ff1d7816 */ /* 0x001fe20000000054 */
[C---:B------:R-:W-:Y:S01]  /*8340*/  FADD.FTZ R28, -R22.reuse, R45 ;  /* 0x0000002d161c7221 */ /* 0x040fe20000010100 */
[----:B------:R-:W-:Y:S02]  /*8350*/  IADD3 R44, R23, 0xc0, RZ ;  /* 0x000000c0172c7810 */ /* 0x000fe40007ffe0ff */
[----:B------:R-:W-:Y:S01]  /*8360*/  PRMT R35, RZ, 0x5410, R83 ;  /* 0x00005410ff237816 */ /* 0x000fe20000000053 */
[----:B------:R-:W-:Y:S01]  /*8370*/  FADD.FTZ R30, -R22, R29 ;  /* 0x0000001d161e7221 */ /* 0x000fe20000010100 */
[----:B------:R-:W-:Y:S01]  /*8380*/  PRMT R34, RZ, 0x7610, R83 ;  /* 0x00007610ff227816 */ /* 0x000fe20000000053 */
[-C--:B------:R-:W-:Y:S01]  /*8390*/  FMUL.FTZ R43, R28, R115.reuse ;  /* 0x000000731c2b7220 */ /* 0x080fe20000410000 */
[----:B------:R-:W-:Y:S01]  /*83a0*/  SHF.R.S32.HI R45, RZ, 0x1f, R44 ;  /* 0x0000001fff2d7819 */ /* 0x000fe2000001142c */
        /* <DEDUP_REMOVED lines=20> */
.L_x_172:
[----:B------:R-:W-:Y:S01]  /*84f0*/  ISETP.GE.U32.AND P0, PT, R44, c[0x0][0x1e0], PT ;  /* 0x000078002c007a0c */ /* 0x000fe20003f06070 */
[----:B------:R-:W-:Y:S01]  /*8500*/  BSSY B0, `(.L_x_173) ;  /* 0x0000016000007945 */ /* 0x000fe20003800000 */
[--C-:B------:R-:W-:Y:S02]  /*8510*/  PRMT R37, RZ, 0x5410, R85.reuse ;  /* 0x00005410ff257816 */ /* 0x100fe40000000055 */
[----:B------:R-:W-:Y:S02]  /*8520*/  ISETP.GE.AND.EX P0, PT, R45, c[0x0][0x1e4], PT, P0 ;  /* 0x000079002d007a0c */ /* 0x000fe40003f06300 */
[----:B------:R-:W-:Y:S02]  /*8530*/  PRMT R85, RZ, 0x7610, R85 ;  /* 0x00007610ff557816 */ /* 0x000fe40000000055 */
[----:B------:R-:W-:-:S13]  /*8540*/  ISETP.LT.U32.AND P0, PT, R90, 0x200, !P0 ;  /* 0x000002005a00780c */ /* 0x000fda0004701070 */
        /* <DEDUP_REMOVED lines=17> */
.L_x_174:
[----:B------:R-:W-:Y:S05]  /*8660*/  BSYNC B0 ;  /* 0x0000000000007941 */ /* 0x000fea0003800000 */
.L_x_173:
[C---:B------:R-:W-:Y:S01]  /*8670*/  FADD.FTZ R28, -R22.reuse, R37 ;  /* 0x00000025161c7221 */ /* 0x040fe20000010100 */
[----:B------:R-:W-:Y:S01]  /*8680*/  IADD3 R42, R23, 0xd0, RZ ;  /* 0x000000d0172a7810 */ /* 0x000fe20007ffe0ff */
[----:B0-----:R-:W-:Y:S01]  /*8690*/  FADD.FTZ R30, -R22, R85 ;  /* 0x00000055161e7221 */ /* 0x001fe20000010100 */
[--C-:B------:R-:W-:Y:S01]  /*86a0*/  PRMT R35, RZ, 0x5410, R82.reuse ;  /* 0x00005410ff237816 */ /* 0x100fe20000000052 */
[-C--:B------:R-:W-:Y:S01]  /*86b0*/  FMUL.FTZ R41, R28, R115.reuse ;  /* 0x000000731c297220 */ /* 0x080fe20000410000 */
[----:B------:R-:W-:Y:S01]  /*86c0*/  PRMT R82, RZ, 0x7610, R82 ;  /* 0x00007610ff527816 */ /* 0x000fe20000000052 */
[----:B------:R-:W-:Y:S01]  /*86d0*/  FMUL.FTZ R40, R30, R115 ;  /* 0x000000731e287220 */ /* 0x000fe20000410000 */
[----:B------:R-:W-:Y:S01]  /*86e0*/  SHF.R.S32.HI R43, RZ, 0x1f, R42 ;  /* 0x0000001fff2b7819 */ /* 0x000fe2000001142a */
        /* <DEDUP_REMOVED lines=19> */
.L_x_175:
        /* <DEDUP_REMOVED lines=23> */
.L_x_177:
[----:B------:R-:W-:Y:S05]  /*8990*/  BSYNC B0 ;  /* 0x0000000000007941 */ /* 0x000fea0003800000 */
.L_x_176:
        /* <DEDUP_REMOVED lines=27> */
.L_x_178:
[----:B------:R-:W-:Y:S01]  /*8b50*/  ISETP.GE.U32.AND P0, PT, R44, c[0x0][0x1e0], PT ;  /* 0x000078002c007a0c */ /* 0x000fe20003f06070 */
[----:B------:R-:W-:Y:S01]  /*8b60*/  BSSY B0, `(.L_x_179) ;  /* 0x0000018000007945 */ /* 0x000fe20003800000 */
[--C-:B------:R-:W-:Y:S02]  /*8b70*/  PRMT R29, RZ, 0x5410, R81.reuse ;  /* 0x00005410ff1d7816 */ /* 0x100fe40000000051 */
[----:B------:R-:W-:Y:S02]  /*8b80*/  ISETP.GE.AND.EX P0, PT, R45, c[0x0][0x1e4], PT, P0 ;  /* 0x000079002d007a0c */ /* 0x000fe40003f06300 */
[----:B------:R-:W-:Y:S01]  /*8b90*/  PRMT R81, RZ, 0x7610, R81 ;  /* 0x00007610ff517816 */ /* 0x000fe20000000051 */
[----:B------:R-:W-:Y:S01]  /*8ba0*/  FADD.FTZ R36, -R22, R29 ;  /* 0x0000001d16247221 */ /* 0x000fe20000010100 */
[----:B------:R-:W-:-:S03]  /*8bb0*/  ISETP.LT.U32.AND P0, PT, R90, 0x200, !P0 ;  /* 0x000002005a00780c */ /* 0x000fc60004701070 */
[----:B------:R-:W-:-:S10]  /*8bc0*/  FADD.FTZ R38, -R22, R81 ;  /* 0x0000005116267221 */ /* 0x000fd40000010100 */
[----:B------:R-:W-:Y:S05]  /*8bd0*/  @!P0 BRA `(.L_x_180) ;  /* 0x0000010000008947 */ /* 0x000fea0003800000 */
[----:B------:R-:W-:Y:S01]  /*8be0*/  MOV R30, R122 ;  /* 0x0000007a001e7202 */ /* 0x000fe20000000f00 */
[----:B------:R-:W-:Y:S01]  /*8bf0*/  IMAD R29, R60, c[0x0][0x1d8], RZ ;  /* 0x000076003c1d7a24 */ /* 0x000fe200078e02ff */
[----:B------:R-:W-:Y:S01]  /*8c00*/  MOV R31, R121 ;  /* 0x00000079001f7202 */ /* 0x000fe20000000f00 */
[----:B------:R-:W-:Y:S02]  /*8c10*/  FFMA.FTZ R22, R32, R43, R33 ;  /* 0x0000002b20167223 */ /* 0x000fe40000010021 */
[C---:B------:R-:W-:Y:S02]  /*8c20*/  IMAD R29, R20.reuse, c[0x0][0x1dc], R29 ;  /* 0x00007700141d7a24 */ /* 0x040fe400078e021d */
[----:B------:R-:W-:-:S04]  /*8c30*/  IMAD.WIDE.U32 R30, R20, c[0x0][0x1d8], R30 ;  /* 0x00007600141e7a25 */ /* 0x000fc800078e001e */
[----:B------:R-:W-:Y:S01]  /*8c40*/  FFMA.FTZ R22, R35, R24, -R22 ;  /* 0x0000001823167223 */ /* 0x000fe20000010816 */
[----:B------:R-:W-:Y:S02]  /*8c50*/  IADD3 R29, R31, R29, RZ ;  /* 0x0000001d1f1d7210 */ /* 0x000fe40007ffe0ff */
[----:B------:R-:W-:Y:S01]  /*8c60*/  LEA R28, P0, R30, c[0x0][0x160], 0x1 ;  /* 0x000058001e1c7a11 */ /* 0x000fe200078008ff */
[----:B------:R-:W-:-:S03]  /*8c70*/  FMUL.FTZ R31, R22, R115 ;  /* 0x00000073161f7220 */ /* 0x000fc60000410000 */
[----:B------:R-:W-:Y:S01]  /*8c80*/  LEA.HI.X R29, R30, c[0x0][0x164], R29, 0x1, P0 ;  /* 0x000059001e1d7a11 */ /* 0x000fe200000f0c1d */
[----:B------:R-:W-:-:S04]  /*8c90*/  FFMA.FTZ R30, R32, R42, R33 ;  /* 0x0000002a201e7223 */ /* 0x000fc80000010021 */
[----:B------:R-:W-:-:S04]  /*8ca0*/  FFMA.FTZ R30, R34, R25, -R30 ;  /* 0x00000019221e7223 */ /* 0x000fc8000001081e */
[----:B------:R-:W-:-:S05]  /*8cb0*/  FMUL.FTZ R22, R30, R115 ;  /* 0x000000731e167220 */ /* 0x000fca0000410000 */
[----:B------:R-:W-:-:S05]  /*8cc0*/  F2FP.BF16.PACK_AB R31, R22, R31 ;  /* 0x0000001f161f723e */ /* 0x000fca00000010ff */
[----:B------:R0:W-:Y:S02]  /*8cd0*/  STG.E [R28.64], R31 ;  /* 0x0000001f1c007986 */ /* 0x0001e4000c101906 */
.L_x_180:
[----:B------:R-:W-:Y:S05]  /*8ce0*/  BSYNC B0 ;  /* 0x0000000000007941 */ /* 0x000fea0003800000 */
.L_x_179:
[----:B------:R-:W-:Y:S01]  /*8cf0*/  IADD3 R39, R23, 0xf0, RZ ;  /* 0x000000f017277810 */ /* 0x000fe20007ffe0ff */
[-C--:B------:R-:W-:Y:S01]  /*8d00*/  FMUL.FTZ R37, R36, R115.reuse ;  /* 0x0000007324257220 */ /* 0x080fe20000410000 */
[--C-:B0-----:R-:W-:Y:S01]  /*8d10*/  PRMT R29, RZ, 0x5410, R78.reuse ;  /* 0x00005410ff1d7816 */ /* 0x101fe2000000004e */
[----:B------:R-:W-:Y:S01]  /*8d20*/  FMUL.FTZ R38, R38, R115 ;  /* 0x0000007326267220 */ /* 0x000fe20000410000 */
[----:B------:R-:W-:Y:S02]  /*8d30*/  PRMT R78, RZ, 0x7610, R78 ;  /* 0x00007610ff4e7816 */ /* 0x000fe4000000004e */
[----:B------:R-:W-:Y:S01]  /*8d40*/  SHF.R.S32.HI R36, RZ, 0x1f, R39 ;  /* 0x0000001fff247819 */ /* 0x000fe20000011427 */
        /* <DEDUP_REMOVED lines=19> */
.L_x_181:
[----:B------:R-:W-:Y:S01]  /*8e80*/  ISETP.GE.U32.AND P0, PT, R39, c[0x0][0x1e0], PT ;  /* 0x0000780027007a0c */ /* 0x000fe20003f06070 */
[----:B------:R-:W-:Y:S03]  /*8e90*/  BSSY B0, `(.L_x_182) ;  /* 0x0000013000007945 */ /* 0x000fe60003800000 */
[----:B------:R-:W-:-:S04]  /*8ea0*/  ISETP.GE.AND.EX P0, PT, R36, c[0x0][0x1e4], PT, P0 ;  /* 0x0000790024007a0c */ /* 0x000fc80003f06300 */
[----:B------:R-:W-:-:S13]  /*8eb0*/  ISETP.LT.U32.AND P0, PT, R90, 0x200, !P0 ;  /* 0x000002005a00780c */ /* 0x000fda0004701070 */
[----:B------:R-:W-:Y:S05]  /*8ec0*/  @!P0 BRA `(.L_x_183) ;  /* 0x000000f000008947 */ /* 0x000fea0003800000 */
[----:B------:R-:W-:Y:S01]  /*8ed0*/  MOV R120, R122 ;  /* 0x0000007a00787202 */ /* 0x000fe20000000f00 */
[C-C-:B------:R-:W-:Y:S02]  /*8ee0*/  FFMA.FTZ R26, R32.reuse, R37, R33.reuse ;  /* 0x00000025201a7223 */ /* 0x140fe40000010021 */
[----:B------:R-:W-:Y:S02]  /*8ef0*/  IMAD R22, R61, c[0x0][0x1d8], RZ ;  /* 0x000076003d167a24 */ /* 0x000fe400078e02ff */
[----:B------:R-:W-:Y:S02]  /*8f00*/  FFMA.FTZ R32, R32, R38, R33 ;  /* 0x0000002620207223 */ /* 0x000fe40000010021 */
[----:B------:R-:W-:-:S04]  /*8f10*/  IMAD.WIDE.U32 R120, R21, c[0x0][0x1d8], R120 ;  /* 0x0000760015787a25 */ /* 0x000fc800078e0078 */
[----:B------:R-:W-:Y:S01]  /*8f20*/  IMAD R23, R21, c[0x0][0x1dc], R22 ;  /* 0x0000770015177a24 */ /* 0x000fe200078e0216 */
[----:B------:R-:W-:Y:S01]  /*8f30*/  LEA R22, P0, R120, c[0x0][0x160], 0x1 ;  /* 0x0000580078167a11 */ /* 0x000fe200078008ff */
[----:B------:R-:W-:Y:S02]  /*8f40*/  FFMA.FTZ R26, R29, R24, -R26 ;  /* 0x000000181d1a7223 */ /* 0x000fe4000001081a */
[----:B------:R-:W-:Y:S01]  /*8f50*/  FFMA.FTZ R32, R78, R25, -R32 ;  /* 0x000000194e207223 */ /* 0x000fe20000010820 */
[----:B------:R-:W-:Y:S01]  /*8f60*/  IADD3 R23, R121, R23, RZ ;  /* 0x0000001779177210 */ /* 0x000fe20007ffe0ff */
[-C--:B------:R-:W-:Y:S02]  /*8f70*/  FMUL.FTZ R25, R26, R115.reuse ;  /* 0x000000731a197220 */ /* 0x080fe40000410000 */
[----:B------:R-:W-:Y:S01]  /*8f80*/  FMUL.FTZ R32, R32, R115 ;  /* 0x0000007320207220 */ /* 0x000fe20000410000 */
[----:B------:R-:W-:-:S04]  /*8f90*/  LEA.HI.X R23, R120, c[0x0][0x164], R23, 0x1, P0 ;  /* 0x0000590078177a11 */ /* 0x000fc800000f0c17 */
[----:B------:R-:W-:-:S05]  /*8fa0*/  F2FP.BF16.PACK_AB R25, R32, R25 ;  /* 0x000000192019723e */ /* 0x000fca00000010ff */
[----:B------:R0:W-:Y:S02]  /*8fb0*/  STG.E [R22.64], R25 ;  /* 0x0000001916007986 */ /* 0x0001e4000c101906 */
.L_x_183:
[----:B------:R-:W-:Y:S05]  /*8fc0*/  BSYNC B0 ;  /* 0x0000000000007941 */ /* 0x000fea0003800000 */
.L_x_182:
[----:B------:R-:W-:Y:S02]  /*8fd0*/  IADD3 R86, R86, c[0x0][0x10], RZ ;  /* 0x0000040056567a10 */ /* 0x000fe40007ffe0ff */
[----:B------:R-:W-:Y:S02]  /*8fe0*/  IADD3 R87, R87, 0x1, RZ ;  /* 0x0000000157577810 */ /* 0x000fe40007ffe0ff */
[----:B------:R-:W-:-:S13]  /*8ff0*/  ISETP.GE.AND P0, PT, R86, UR4, PT ;  /* 0x0000000456007c0c */ /* 0x000fda000bf06270 */
[----:B------:R-:W-:Y:S01]  /*9000*/  @P0 CALL.REL.NOINC `(.L_x_101) ;  /* 0x0000001000000944 */ /* 0x000fe20003c00000 */
[----:B------:R-:W-:Y:S05]  /*9010*/  BRA `(.L_x_184) ;  /* 0xffff76a000007947 */ /* 0x000fea000383ffff */
.L_x_101:
[----:B-12---:R-:W-:Y:S01]  /*9020*/  ISETP.NE.AND P2, PT, R90, RZ, PT ;  /* 0x000000ff5a00720c */ /* 0x006fe20003f45270 */
[----:B0-----:R-:W-:Y:S01]  /*9030*/  HFMA2.MMA R25, -RZ, RZ, 0, 2.384185791015625e-07 ;  /* 0x00000004ff197435 */ /* 0x001fe200000001ff */
        /* <DEDUP_REMOVED lines=20> */
.L_x_186:
[----:B------:R-:W-:Y:S05]  /*9180*/  BSYNC B0 ;  /* 0x0000000000007941 */ /* 0x000fea0003800000 */
.L_x_185:
[----:B------:R-:W-:Y:S05]  /*9190*/  @P0 EXIT ;  /* 0x000000000000094d */ /* 0x000fea0003800000 */
[----:B------:R-:W-:Y:S05]  /*91a0*/  @P2 BRA `(.L_x_187) ;  /* 0x0000008000002947 */ /* 0x000fea0003800000 */
[----:B------:R-:W-:-:S05]  /*91b0*/  IMAD R0, R4, c[0x0][0x10], RZ ;  /* 0x0000040004007a24 */ /* 0x000fca00078e02ff */
[----:B------:R-:W-:-:S13]  /*91c0*/  ISETP.NE.AND P0, PT, R0, -0x1, PT ;  /* 0xffffffff0000780c */ /* 0x000fda0003f05270 */
[----:B------:R-:W-:Y:S05]  /*91d0*/  @!P0 BRA `(.L_x_187) ;  /* 0x0000005000008947 */ /* 0x000fea0003800000 */
.L_x_188:
[----:B0-----:R-:W2:Y:S01]  /*91e0*/  LDG.E.STRONG.GPU R5, [R2.64] ;  /* 0x0000000602057981 */ /* 0x001ea2000c1ef900 */
[----:B------:R-:W-:Y:S01]  /*91f0*/  YIELD ;  /* 0x0000000000007946 */ /* 0x000fe20003800000 */
[----:B--2---:R-:W-:Y:S01]  /*9200*/  ISETP.NE.AND P0, PT, R5, R0, PT ;  /* 0x000000000500720c */ /* 0x004fe20003f05270 */
[----:B------:R-:W-:-:S12]  /*9210*/  CCTL.IVALL ;  /* 0x00000000ff00798f */ /* 0x000fd80002000000 */
[----:B------:R-:W-:Y:S05]  /*9220*/  @P0 BRA `(.L_x_188) ;  /* 0xffffffb000000947 */ /* 0x000fea000383ffff */
.L_x_187:
        /* <DEDUP_REMOVED lines=25> */
.L_x_189:
        /* <DEDUP_REMOVED lines=23> */
.L_x_190:
        /* <DEDUP_REMOVED lines=13> */
.L_x_5254:


//--------------------- .text._Z35group_norm_nhwc_bwd_one_pass_kernelI11Bf16IOFp32WLi512ELi64ELi512EEv26Group_norm_nhwc_bwd_params --------------------------
	.section	.text._Z35group_norm_nhwc_bwd_one_pass_kernelI11Bf16IOFp32WLi512ELi64ELi512EEv26Group_norm_nhwc_bwd_params,"ax",@progbits
	.sectioninfo	@"SHI_REGISTERS=128"
	.align	128
        .global         _Z35group_norm_nhwc_bwd_one_pass_kernelI11Bf16IOFp32WLi512ELi64ELi512EEv26Group_norm_nhwc_bwd_params
        .type           _Z35group_norm_nhwc_bwd_one_pass_kernelI11Bf16IOFp32WLi512ELi64ELi512EEv26Group_norm_nhwc_bwd_params,@function
        .size           _Z35group_norm_nhwc_bwd_one_pass_kernelI11Bf16IOFp32WLi512ELi64ELi512EEv26Group_norm_nhwc_bwd_params,(.L_x_5255 - _Z35group_norm_nhwc_bwd_one_pass_kernelI11Bf16IOFp32WLi512ELi64ELi512EEv26Group_norm_nhwc_bwd_params)
        .other          _Z35group_norm_nhwc_bwd_one_pass_kernelI11Bf16IOFp32WLi512ELi64ELi512EEv26Group_norm_nhwc_bwd_params,@"STO_CUDA_ENTRY STV_DEFAULT"
_Z35group_norm_nhwc_bwd_one_pass_kernelI11Bf16IOFp32WLi512ELi64ELi512EEv26Group_norm_nhwc_bwd_params:
.text._Z35group_norm_nhwc_bwd_one_pass_kernelI11Bf16IOFp32WLi512ELi64ELi512EEv26Group_norm_nhwc_bwd_params:
[----:B------:R-:W-:Y:S02]  /*0000*/  MOV R1, c[0x0][0x28] ;  /* 0x00000a0000017a02 */ /* 0x000fe40000000f00 */
[----:B------:R-:W0:Y:S01]  /*0010*/  S2UR UR5, SR_CTAID.Y ;  /* 0x00000000000579c3 */ /* 0x000e220000002600 */
[----:B------:R-:W-:Y:S01]  /*0020*/  ULDC UR8, c[0x0][0x1f0] ;  /* 0x00007c0000087ab9 */ /* 0x000fe20000000800 */
[----:B------:R-:W1:Y:S01]  /*0030*/  S2R R25, SR_TID.X ;  /* 0x0000000000197919 */ /* 0x000e620000002100 */
[----:B------:R-:W-:Y:S01]  /*0040*/  ULDC UR4, c[0x0][0x1c0] ;  /* 0x0000700000047ab9 */ /* 0x000fe20000000800 */
[----:B------:R-:W-:Y:S01]  /*0050*/  IADD3 R1, R1, -0xa8, RZ ;  /* 0xffffff5801017810 */ /* 0x000fe20007ffe0ff */
[----:B------:R-:W-:Y:S02]  /*0060*/  UIMAD UR8, UR8, UR4, URZ ;  /* 0x00000004080872a4 */ /* 0x000fe4000f8e023f */
[----:B------:R-:W-:Y:S01]  /*0070*/  ULDC.64 UR16, c[0x0][0x118] ;  /* 0x0000460000107ab9 */ /* 0x000fe20000000a00 */
[----:B------:R-:W2:Y:S01]  /*0080*/  S2UR UR18, SR_CTAID.X ;  /* 0x00000000001279c3 */ /* 0x000ea20000002500 */
[----:B0-----:R-:W-:-:S04]  /*0090*/  MOV R24, UR5 ;  /* 0x0000000500187c02 */ /* 0x001fc80008000f00 */
[----:B------:R-:W-:-:S13]  /*00a0*/  ISETP.GE.AND P0, PT, R24, UR8, PT ;  /* 0x0000000818007c0c */ /* 0x000fda000bf06270 */
[----:B------:R-:W-:Y:S05]  /*00b0*/  @P0 BRA `(.L_x_191) ;  /* 0x0001107000000947 */ /* 0x000fea0003800000 */
[----:B-12---:R-:W-:Y:S01]  /*00c0*/  SHF.R.U32.HI R61, RZ, 0x5, R25 ;  /* 0x00000005ff3d7819 */ /* 0x006fe20000011619 */
[----:B------:R-:W-:Y:S01]  /*00d0*/  UMOV UR12, 0x3 ;  /* 0x00000003000c7882 */ /* 0x000fe20000000000 */
[----:B------:R-:W-:Y:S01]  /*00e0*/  MOV R0, UR18 ;  /* 0x0000001200007c02 */ /* 0x000fe20008000f00 */
[----:B------:R-:W-:Y:S01]  /*00f0*/  ULDC.64 UR10, c[0x0][0x1d8] ;  /* 0x00007600000a7ab9 */ /* 0x000fe20000000a00 */
[----:B------:R-:W-:Y:S01]  /*0100*/  ISETP.GE.U32.AND P1, PT, R25, 0x200, PT ;  /* 0x000002001900780c */ /* 0x000fe20003f26070 */
[----:B------:R0:W1:Y:S01]  /*0110*/  R2UR UR20, R24 ;  /* 0x00000000181473c2 */ /* 0x00006200000e0000 */
[----:B------:R-:W-:Y:S01]  /*0120*/  LOP3.LUT R17, R17, 0xffdfffff, RZ, 0xc0, !PT ;  /* 0xffdfffff11117812 */ /* 0x000fe200078ec0ff */
[----:B------:R-:W-:Y:S01]  /*0130*/  IMAD R61, R0, c[0x0][0x1fc], R61 ;  /* 0x00007f00003d7a24 */ /* 0x000fe200078e023d */
[----:B------:R-:W-:Y:S02]  /*0140*/  UIMAD.WIDE.U32 UR4, UR12, UR10, URZ ;  /* 0x0000000a0c0472a5 */ /* 0x000fe4000f8e003f */
[----:B------:R-:W-:-:S02]  /*0150*/  UIMAD UR12, UR12, UR11, URZ ;  /* 0x0000000b0c0c72a4 */ /* 0x000fc4000f8e023f */
[C---:B------:R-:W-:Y:S01]  /*0160*/  ISETP.LT.U32.AND P0, PT, R61.reuse, c[0x0][0x1e0], PT ;  /* 0x000078003d007a0c */ /* 0x040fe20003f01070 */
[----:B------:R-:W-:Y:S01]  /*0170*/  ULEA.HI UR9, UP0, UR11, UR10, URZ, 0x1 ;  /* 0x0000000a0b097291 */ /* 0x000fe2000f81083f */
[----:B------:R-:W-:Y:S01]  /*0180*/  SHF.R.S32.HI R7, RZ, 0x1f, R61 ;  /* 0x0000001fff077819 */ /* 0x000fe2000001143d */
[----:B------:R-:W-:Y:S01]  /*0190*/  UIADD3 UR12, UR5, UR12, URZ ;  /* 0x0000000c050c7290 */ /* 0x000fe2000fffe03f */
[----:B------:R-:W-:Y:S01]  /*01a0*/  IADD3 R6, R61, 0x10, RZ ;  /* 0x000000103d067810 */ /* 0x000fe20007ffe0ff */
[----:B------:R-:W-:Y:S01]  /*01b0*/  UIADD3.X UR11, URZ, UR11, URZ, UP0, !UPT ;  /* 0x0000000b3f0b7290 */ /* 0x000fe200087fe43f */
[----:B------:R-:W-:Y:S01]  /*01c0*/  ISETP.LT.AND.EX P0, PT, R7, c[0x0][0x1e4], !P1, P0 ;  /* 0x0000790007007a0c */ /* 0x000fe20004f01300 */
[----:B------:R2:W-:Y:S01]  /*01d0*/  STL [R1+0x9c], R7 ;  /* 0x00009c0701007387 */ /* 0x0005e20000100800 */
[----:B------:R-:W-:Y:S01]  /*01e0*/  ISETP.LT.U32.AND P5, PT, R6, c[0x0][0x1e0], PT ;  /* 0x0000780006007a0c */ /* 0x000fe20003fa1070 */
[----:B------:R-:W-:Y:S01]  /*01f0*/  ULEA.HI UR10, UP0, UR12, UR4, URZ, 0x1 ;  /* 0x000000040c0a7291 */ /* 0x000fe2000f81083f */
[----:B------:R-:W-:Y:S01]  /*0200*/  SHF.R.S32.HI R37, RZ, 0x1f, R6 ;  /* 0x0000001fff257819 */ /* 0x000fe20000011406 */
[----:B------:R3:W-:Y:S01]  /*0210*/  STL [R1+0x38], R6 ;  /* 0x0000380601007387 */ /* 0x0007e20000100800 */
[----:B------:R-:W-:Y:S01]  /*0220*/  IADD3 R5, R61, 0x20, RZ ;  /* 0x000000203d057810 */ /* 0x000fe20007ffe0ff */
[----:B------:R-:W-:Y:S01]  /*0230*/  UIADD3.X UR12, URZ, UR12, URZ, UP0, !UPT ;  /* 0x0000000c3f0c7290 */ /* 0x000fe200087fe43f */
[----:B------:R-:W-:Y:S01]  /*0240*/  ISETP.LT.AND.EX P6, PT, R37, c[0x0][0x1e4], !P1, P5 ;  /* 0x0000790025007a0c */ /* 0x000fe20004fc1350 */
[----:B------:R-:W-:Y:S01]  /*0250*/  USHF.R.S64 UR9, UR9, 0x1, UR11 ;  /* 0x0000000109097899 */ /* 0x000fe2000800100b */
[----:B------:R-:W-:Y:S01]  /*0260*/  ISETP.LT.U32.AND P4, PT, R5, c[0x0][0x1e0], PT ;  /* 0x0000780005007a0c */ /* 0x000fe20003f81070 */
[----:B------:R4:W-:Y:S01]  /*0270*/  STL [R1+0x34], R5 ;  /* 0x0000340501007387 */ /* 0x0009e20000100800 */
[----:B------:R-:W-:Y:S01]  /*0280*/  SHF.R.S32.HI R36, RZ, 0x1f, R5 ;  /* 0x0000001fff247819 */ /* 0x000fe20000011405 */
[----:B------:R-:W-:Y:S01]  /*0290*/  USHF.R.S64 UR10, UR10, 0x1, UR12 ;  /* 0x000000010a0a7899 */ /* 0x000fe2000800100c */
[----:B------:R-:W-:Y:S01]  /*02a0*/  @P0 LOP3.LUT R17, R17, 0x200000, RZ, 0xfc, !PT ;  /* 0x0020000011110812 */ /* 0x000fe200078efcff */
[----:B------:R-:W-:Y:S01]  /*02b0*/  USHF.R.S32.HI UR11, URZ, 0x1, UR11 ;  /* 0x000000013f0b7899 */ /* 0x000fe2000801140b */
[----:B------:R-:W-:Y:S01]  /*02c0*/  IADD3 R4, R61, 0x30, RZ ;  /* 0x000000303d047810 */ /* 0x000fe20007ffe0ff */
[----:B------:R-:W-:Y:S01]  /*02d0*/  USHF.R.S32.HI UR12, URZ, 0x1, UR12 ;  /* 0x000000013f0c7899 */ /* 0x000fe2000801140c */
[----:B------:R-:W-:Y:S01]  /*02e0*/  ISETP.LT.AND.EX P5, PT, R36, c[0x0][0x1e4], !P1, P4 ;  /* 0x0000790024007a0c */ /* 0x000fe20004fa1340 */
[----:B------:R-:W-:Y:S01]  /*02f0*/  ULDC.U8 UR19, c[0x0][0x1f4] ;  /* 0x00007d0000137ab9 */ /* 0x000fe20000000000 */
[----:B------:R-:W-:Y:S01]  /*0300*/  LOP3.LUT R17, R17, 0xffefffff, RZ, 0xc0, !PT ;  /* 0xffefffff11117812 */ /* 0x000fe200078ec0ff */
[----:B------:R5:W-:Y:S01]  /*0310*/  STL [R1+0x30], R4 ;  /* 0x0000300401007387 */ /* 0x000be20000100800 */
[----:B------:R-:W-:Y:S01]  /*0320*/  ISETP.LT.U32.AND P3, PT, R4, c[0x0][0x1e0], PT ;  /* 0x0000780004007a0c */ /* 0x000fe20003f61070 */
[----:B------:R-:W-:Y:S01]  /*0330*/  USHF.L.U64.HI UR11, UR9, 0x2, UR11 ;  /* 0x00000002090b7899 */ /* 0x000fe2000801020b */
[----:B------:R-:W-:Y:S01]  /*0340*/  SHF.R.S32.HI R35, RZ, 0x1f, R4 ;  /* 0x0000001fff237819 */ /* 0x000fe20000011404 */
[----:B------:R-:W-:Y:S01]  /*0350*/  USHF.L.U64.HI UR12, UR10, 0x2, UR12 ;  /* 0x000000020a0c7899 */ /* 0x000fe2000801020c */
[----:B------:R-:W-:Y:S01]  /*0360*/  @P6 LOP3.LUT R17, R17, 0x100000, RZ, 0xfc, !PT ;  /* 0x0010000011116812 */ /* 0x000fe200078efcff */
[----:B------:R-:W-:Y:S01]  /*0370*/  UMOV UR4, URZ ;  /* 0x0000003f00047c82 */ /* 0x000fe20008000000 */
[----:B------:R-:W-:-:S02]  /*0380*/  IADD3 R3, R61, 0x40, RZ ;  /* 0x000000403d037810 */ /* 0x000fc40007ffe0ff */
[----:B------:R-:W-:Y:S02]  /*0390*/  ISETP.LT.AND.EX P4, PT, R35, c[0x0][0x1e4], !P1, P3 ;  /* 0x0000790023007a0c */ /* 0x000fe40004f81330 */
[----:B------:R-:W-:Y:S01]  /*03a0*/  LOP3.LUT R17, R17, 0xfff7ffff, RZ, 0xc0, !PT ;  /* 0xfff7ffff11117812 */ /* 0x000fe200078ec0ff */
[----:B------:R0:W-:Y:S01]  /*03b0*/  STL [R1+0x2c], R3 ;  /* 0x00002c0301007387 */ /* 0x0001e20000100800 */
[----:B------:R-:W-:Y:S02]  /*03c0*/  ISETP.LT.U32.AND P2, PT, R3, c[0x0][0x1e0], PT ;  /* 0x0000780003007a0c */ /* 0x000fe40003f41070 */
[----:B------:R-:W-:Y:S02]  /*03d0*/  SHF.R.S32.HI R34, RZ, 0x1f, R3 ;  /* 0x0000001fff227819 */ /* 0x000fe40000011403 */
[----:B------:R-:W-:Y:S02]  /*03e0*/  @P5 LOP3.LUT R17, R17, 0x80000, RZ, 0xfc, !PT ;  /* 0x0008000011115812 */ /* 0x000fe400078efcff */
        /* <DEDUP_REMOVED lines=10> */
[----:B------:R-:W-:Y:S01]  /*0490*/  STL [R1+0x24], R32 ;  /* 0x0000242001007387 */ /* 0x000fe20000100800 */
[----:B------:R-:W-:Y:S02]  /*04a0*/  SHF.R.S32.HI R31, RZ, 0x1f, R32 ;  /* 0x0000001fff1f7819 */ /* 0x000fe40000011420 */
[----:B------:R-:W-:Y:S02]  /*04b0*/  ISETP.LT.U32.AND P0, PT, R32, c[0x0][0x1e0], PT ;  /* 0x0000780020007a0c */ /* 0x000fe40003f01070 */
        /* <DEDUP_REMOVED lines=60> */
[----:B------:R-:W-:Y:S01]  /*0880*/  STL [R1], R11 ;  /* 0x0000000b01007387 */ /* 0x000fe20000100800 */
[----:B------:R-:W-:Y:S02]  /*0890*/  SHF.R.S32.HI R10, RZ, 0x1f, R11 ;  /* 0x0000001fff0a7819 */ /* 0x000fe4000001140b */
[----:B------:R-:W-:Y:S01]  /*08a0*/  ISETP.LT.U32.AND P0, PT, R11, c[0x0][0x1e0], PT ;  /* 0x000078000b007a0c */ /* 0x000fe20003f01070 */
[----:B------:R-:W-:Y:S01]  /*08b0*/  STL [R1+0x98], R37 ;  /* 0x0000982501007387 */ /* 0x000fe20000100800 */
[----:B------:R-:W-:Y:S02]  /*08c0*/  @P3 LOP3.LUT R17, R17, 0x100, RZ, 0xfc, !PT ;  /* 0x0000010011113812 */ /* 0x000fe400078efcff */
[----:B------:R-:W-:Y:S01]  /*08d0*/  IADD3 R125, R61, 0x100, RZ ;  /* 0x000001003d7d7810 */ /* 0x000fe20007ffe0ff */
[----:B------:R-:W-:Y:S01]  /*08e0*/  STL [R1+0x94], R36 ;  /* 0x0000942401007387 */ /* 0x000fe20000100800 */
[----:B------:R-:W-:-:S02]  /*08f0*/  ISETP.LT.AND.EX P3, PT, R10, c[0x0][0x1e4], !P1, P0 ;  /* 0x000079000a007a0c */ /* 0x000fc40004f61300 */
[----:B------:R-:W-:Y:S01]  /*0900*/  LOP3.LUT R17, R17, 0xffffff7f, RZ, 0xc0, !PT ;  /* 0xffffff7f11117812 */ /* 0x000fe200078ec0ff */
[----:B------:R-:W-:Y:S01]  /*0910*/  STL [R1+0x90], R35 ;  /* 0x0000902301007387 */ /* 0x000fe20000100800 */
        /* <DEDUP_REMOVED lines=18> */
[----:B--2---:R-:W-:Y:S02]  /*0a40*/  SHF.R.S32.HI R7, RZ, 0x1f, R123 ;  /* 0x0000001fff077819 */ /* 0x004fe4000001147b */
        /* <DEDUP_REMOVED lines=8> */
[----:B---3--:R-:W-:Y:S02]  /*0ad0*/  SHF.R.S32.HI R6, RZ, 0x1f, R122 ;  /* 0x0000001fff067819 */ /* 0x008fe4000001147a */
[----:B------:R-:W-:Y:S01]  /*0ae0*/  ISETP.LT.U32.AND P0, PT, R122, c[0x0][0x1e0], PT ;  /* 0x000078007a007a0c */ /* 0x000fe20003f01070 */
[----:B------:R-:W-:Y:S01]  /*0af0*/  STL [R1+0x68], R14 ;  /* 0x0000680e01007387 */ /* 0x000fe20000100800 */
[----:B------:R-:W-:Y:S02]  /*0b00*/  @P3 LOP3.LUT R17, R17, 0x10, RZ, 0xfc, !PT ;  /* 0x0000001011113812 */ /* 0x000fe400078efcff */
[----:B------:R-:W-:Y:S01]  /*0b10*/  ISETP.LT.AND.EX P0, PT, R6, c[0x0][0x1e4], !P1, P0 ;  /* 0x0000790006007a0c */ /* 0x000fe20004f01300 */
[----:B------:R-:W-:Y:S01]  /*0b20*/  STL [R1+0x64], R12 ;  /* 0x0000640c01007387 */ /* 0x000fe20000100800 */
[----:B------:R-:W-:-:S02]  /*0b30*/  LOP3.LUT R17, R17, 0xfffffff7, RZ, 0xc0, !PT ;  /* 0xfffffff711117812 */ /* 0x000fc400078ec0ff */
[----:B------:R-:W-:Y:S01]  /*0b40*/  IADD3 R121, R61, 0x140, RZ ;  /* 0x000001403d797810 */ /* 0x000fe20007ffe0ff */
[----:B------:R-:W-:Y:S01]  /*0b50*/  STL [R1+0x60], R10 ;  /* 0x0000600a01007387 */ /* 0x000fe20000100800 */
[----:B------:R-:W-:Y:S02]  /*0b60*/  @P2 LOP3.LUT R17, R17, 0x8, RZ, 0xfc, !PT ;  /* 0x0000000811112812 */ /* 0x000fe400078efcff */
[C---:B------:R-:W-:Y:S01]  /*0b70*/  IADD3 R120, R61.reuse, 0x150, RZ ;  /* 0x000001503d787810 */ /* 0x040fe20007ffe0ff */
[----:B------:R-:W-:Y:S01]  /*0b80*/  STL [R1+0x5c], R9 ;  /* 0x00005c0901007387 */ /* 0x000fe20000100800 */
[C---:B------:R-:W-:Y:S02]  /*0b90*/  IADD3 R119, R61.reuse, 0x160, RZ ;  /* 0x000001603d777810 */ /* 0x040fe40007ffe0ff */
[C---:B------:R-:W-:Y:S01]  /*0ba0*/  IADD3 R118, R61.reuse, 0x170, RZ ;  /* 0x000001703d767810 */ /* 0x040fe20007ffe0ff */
[----:B------:R-:W-:Y:S01]  /*0bb0*/  STL [R1+0x58], R8 ;  /* 0x0000580801007387 */ /* 0x000fe20000100800 */
[----:B------:R-:W-:-:S02]  /*0bc0*/  IADD3 R117, R61, 0x180, RZ ;  /* 0x000001803d757810 */ /* 0x000fc40007ffe0ff */
[----:B----4-:R-:W-:Y:S01]  /*0bd0*/  SHF.R.S32.HI R5, RZ, 0x1f, R121 ;  /* 0x0000001fff057819 */ /* 0x010fe20000011479 */
[----:B------:R-:W-:Y:S01]  /*0be0*/  STL [R1+0x54], R7 ;  /* 0x0000540701007387 */ /* 0x000fe20000100800 */
[----:B------:R-:W-:Y:S02]  /*0bf0*/  LOP3.LUT R17, R17, 0xfffffffd, RZ, 0xc0, !PT ;  /* 0xfffffffd11117812 */ /* 0x000fe400078ec0ff */
[----:B-----5:R-:W-:Y:S01]  /*0c00*/  SHF.R.S32.HI R4, RZ, 0x1f, R120 ;  /* 0x0000001fff047819 */ /* 0x020fe20000011478 */
[----:B------:R-:W-:Y:S01]  /*0c10*/  STL [R1+0x50], R6 ;  /* 0x0000500601007387 */ /* 0x000fe20000100800 */
[----:B0-----:R-:W-:Y:S02]  /*0c20*/  SHF.R.S32.HI R3, RZ, 0x1f, R119 ;  /* 0x0000001fff037819 */ /* 0x001fe40000011477 */
[----:B------:R-:W-:Y:S01]  /*0c30*/  SHF.R.S32.HI R2, RZ, 0x1f, R118 ;  /* 0x0000001fff027819 */ /* 0x000fe20000011476 */
[----:B------:R-:W-:Y:S01]  /*0c40*/  STL [R1+0x4c], R5 ;  /* 0x00004c0501007387 */ /* 0x000fe20000100800 */
[----:B------:R-:W-:-:S02]  /*0c50*/  SHF.R.S32.HI R0, RZ, 0x1f, R117 ;  /* 0x0000001fff007819 */ /* 0x000fc40000011475 */
[----:B------:R-:W-:Y:S01]  /*0c60*/  ISETP.LT.U32.AND P5, PT, R121, c[0x0][0x1e0], PT ;  /* 0x0000780079007a0c */ /* 0x000fe20003fa1070 */
[----:B------:R-:W-:Y:S01]  /*0c70*/  STL [R1+0x48], R4 ;  /* 0x0000480401007387 */ /* 0x000fe20000100800 */
[----:B------:R-:W-:Y:S02]  /*0c80*/  @P0 LOP3.LUT R17, R17, 0x2, RZ, 0xfc, !PT ;  /* 0x0000000211110812 */ /* 0x000fe400078efcff */
[----:B------:R-:W-:Y:S01]  /*0c90*/  ISETP.LT.U32.AND P4, PT, R120, c[0x0][0x1e0], PT ;  /* 0x0000780078007a0c */ /* 0x000fe20003f81070 */
[----:B------:R-:W-:Y:S01]  /*0ca0*/  STL [R1+0x44], R3 ;  /* 0x0000440301007387 */ /* 0x000fe20000100800 */
[----:B------:R-:W-:Y:S02]  /*0cb0*/  ISETP.LT.U32.AND P3, PT, R119, c[0x0][0x1e0], PT ;  /* 0x0000780077007a0c */ /* 0x000fe40003f61070 */
[----:B------:R-:W-:Y:S01]  /*0cc0*/  ISETP.LT.U32.AND P2, PT, R118, c[0x0][0x1e0], PT ;  /* 0x0000780076007a0c */ /* 0x000fe20003f41070 */
[----:B------:R-:W-:Y:S01]  /*0cd0*/  STL [R1+0x40], R2 ;  /* 0x0000400201007387 */ /* 0x000fe20000100800 */
[----:B------:R-:W-:-:S02]  /*0ce0*/  ISETP.LT.U32.AND P0, PT, R117, c[0x0][0x1e0], PT ;  /* 0x0000780075007a0c */ /* 0x000fc40003f01070 */
[----:B------:R-:W-:Y:S01]  /*0cf0*/  ISETP.LT.AND.EX P5, PT, R5, c[0x0][0x1e4], !P1, P5 ;  /* 0x0000790005007a0c */ /* 0x000fe20004fa1350 */
[----:B------:R0:W-:Y:S01]  /*0d00*/  STL [R1+0x3c], R0 ;  /* 0x00003c0001007387 */ /* 0x0001e20000100800 */
[----:B------:R-:W-:Y:S02]  /*0d10*/  ISETP.LT.AND.EX P4, PT, R4, c[0x0][0x1e4], !P1, P4 ;  /* 0x0000790004007a0c */ /* 0x000fe40004f81340 */
[----:B------:R-:W-:Y:S02]  /*0d20*/  ISETP.LT.AND.EX P3, PT, R3, c[0x0][0x1e4], !P1, P3 ;  /* 0x0000790003007a0c */ /* 0x000fe40004f61330 */
[----:B------:R-:W-:Y:S02]  /*0d30*/  ISETP.LT.AND.EX P2, PT, R2, c[0x0][0x1e4], !P1, P2 ;  /* 0x0000790002007a0c */ /* 0x000fe40004f41320 */
[----:B------:R-:W-:Y:S02]  /*0d40*/  ISETP.LT.AND.EX P1, PT, R0, c[0x0][0x1e4], !P1, P0 ;  /* 0x0000790000007a0c */ /* 0x000fe40004f21300 */
[----:B------:R-:W-:-:S02]  /*0d50*/  IADD3 R110, R61, 0x1f0, RZ ;  /* 0x000001f03d6e7810 */ /* 0x000fc40007ffe0ff */
[----:B0-----:R-:W-:Y:S02]  /*0d60*/  SHF.R.S32.HI R0, RZ, 0x1f, R25 ;  /* 0x0000001fff007819 */ /* 0x001fe40000011419 */
[C---:B------:R-:W-:Y:S02]  /*0d70*/  IADD3 R23, R61.reuse, 0x190, RZ ;  /* 0x000001903d177810 */ /* 0x040fe40007ffe0ff */
[----:B------:R-:W-:Y:S02]  /*0d80*/  LEA.HI R0, R0, R25, RZ, 0x5 ;  /* 0x0000001900007211 */ /* 0x000fe400078f28ff */
[C---:B------:R-:W-:Y:S02]  /*0d90*/  IADD3 R22, R61.reuse, 0x1a0, RZ ;  /* 0x000001a03d167810 */ /* 0x040fe40007ffe0ff */
[----:B------:R-:W-:Y:S02]  /*0da0*/  SHF.R.S32.HI R0, RZ, 0x5, R0 ;  /* 0x00000005ff007819 */ /* 0x000fe40000011400 */
[----:B------:R-:W-:-:S02]  /*0db0*/  IADD3 R21, R61, 0x1b0, RZ ;  /* 0x000001b03d157810 */ /* 0x000fc40007ffe0ff */
[C---:B------:R-:W-:Y:S01]  /*0dc0*/  IADD3 R20, R61.reuse, 0x1c0, RZ ;  /* 0x000001c03d147810 */ /* 0x040fe20007ffe0ff */
[----:B------:R0:W-:Y:S01]  /*0dd0*/  STL [R1+0xa4], R0 ;  /* 0x0000a40001007387 */ /* 0x0001e20000100800 */
[C---:B------:R-:W-:Y:S02]  /*0de0*/  IADD3 R19, R61.reuse, 0x1d0, RZ ;  /* 0x000001d03d137810 */ /* 0x040fe40007ffe0ff */
[----:B------:R-:W-:Y:S02]  /*0df0*/  IADD3 R18, R61, 0x1e0, RZ ;  /* 0x000001e03d127810 */ /* 0x000fe40007ffe0ff */
[----:B------:R-:W-:Y:S02]  /*0e00*/  SHF.R.S32.HI R116, RZ, 0x1f, R23 ;  /* 0x0000001fff747819 */ /* 0x000fe40000011417 */
[----:B------:R-:W-:Y:S02]  /*0e10*/  SHF.R.S32.HI R115, RZ, 0x1f, R22 ;  /* 0x0000001fff737819 */ /* 0x000fe40000011416 */
[----:B------:R-:W-:-:S02]  /*0e20*/  SHF.R.S32.HI R114, RZ, 0x1f, R21 ;  /* 0x0000001fff727819 */ /* 0x000fc40000011415 */
[----:B0-----:R-:W-:Y:S02]  /*0e30*/  SHF.R.S32.HI R0, RZ, 0x1f, R110 ;  /* 0x0000001fff007819 */ /* 0x001fe4000001146e */
[----:B------:R-:W-:Y:S02]  /*0e40*/  SHF.R.S32.HI R113, RZ, 0x1f, R20 ;  /* 0x0000001fff717819 */ /* 0x000fe40000011414 */
[----:B------:R-:W-:Y:S01]  /*0e50*/  SHF.R.S32.HI R112, RZ, 0x1f, R19 ;  /* 0x0000001fff707819 */ /* 0x000fe20000011413 */
[----:B------:R0:W-:Y:S01]  /*0e60*/  STL [R1+0xa0], R0 ;  /* 0x0000a00001007387 */ /* 0x0001e20000100800 */
[----:B-1----:R-:W-:-:S03]  /*0e70*/  SHF.R.S32.HI R111, RZ, 0x1f, R18 ;  /* 0x0000001fff6f7819 */ /* 0x002fc60000011412 */
.L_x_338:
[----:B------:R-:W2:Y:S01]  /*0e80*/  LDL R6, [R1+0xa0] ;  /* 0x0000a00001067983 */ /* 0x000ea20000100800 */
[----:B0-----:R-:W-:Y:S01]  /*0e90*/  IABS R4, c[0x0][0x1f0] ;  /* 0x00007c0000047a13 */ /* 0x001fe20000000000 */
[----:B-1----:R-:W-:Y:S01]  /*0ea0*/  UMOV UR6, URZ ;  /* 0x0000003f00067c82 */ /* 0x002fe20008000000 */
[----:B------:R-:W-:Y:S01]  /*0eb0*/  IABS R5, UR20 ;  /* 0x0000001400057c13 */ /* 0x000fe20008000000 */
[----:B------:R-:W-:Y:S01]  /*0ec0*/  UISETP.GE.AND UP1, UPT, UR20, URZ, UPT ;  /* 0x0000003f1400728c */ /* 0x000fe2000bf26270 */
[----:B------:R-:W1:Y:S01]  /*0ed0*/  R2UR UR15, R4 ;  /* 0x00000000040f73c2 */ /* 0x000e6200000e0000 */
[----:B------:R-:W-:Y:S01]  /*0ee0*/  HFMA2.MMA R16, -RZ, RZ, 0, 0 ;  /* 0x00000000ff107435 */ /* 0x000fe200000001ff */
[----:B------:R-:W-:-:S02]  /*0ef0*/  MOV R62, RZ ;  /* 0x000000ff003e7202 */ /* 0x000fc40000000f00 */
[----:B------:R-:W-:Y:S01]  /*0f00*/  LOP3.LUT R17, R17, 0x7fffffff, RZ, 0xc0, !PT ;  /* 0x7fffffff11117812 */ /* 0x000fe200078ec0ff */
[----:B------:R-:W-:Y:S01]  /*0f10*/  CS2R R14, SRZ ;  /* 0x00000000000e7805 */ /* 0x000fe2000001ff00 */
[----:B------:R-:W-:Y:S01]  /*0f20*/  CS2R R108, SRZ ;  /* 0x00000000006c7805 */ /* 0x000fe2000001ff00 */
[----:B------:R-:W-:Y:S01]  /*0f30*/  CS2R R12, SRZ ;  /* 0x00000000000c7805 */ /* 0x000fe2000001ff00 */
[----:B------:R-:W3:Y:S01]  /*0f40*/  R2UR UR13, R5 ;  /* 0x00000000050d73c2 */ /* 0x000ee200000e0000 */
[----:B------:R-:W-:Y:S01]  /*0f50*/  @P5 LOP3.LUT R17, R17, 0x80000000, RZ, 0xfc, !PT ;  /* 0x8000000011115812 */ /* 0x000fe200078efcff */
[----:B------:R-:W-:Y:S01]  /*0f60*/  CS2R R106, SRZ ;  /* 0x00000000006a7805 */ /* 0x000fe2000001ff00 */
[----:B------:R-:W4:Y:S04]  /*0f70*/  LDL R30, [R1+0x9c] ;  /* 0x00009c00011e7983 */ /* 0x000f280000100800 */
[----:B------:R-:W4:Y:S01]  /*0f80*/  LDL R34, [R1+0x98] ;  /* 0x0000980001227983 */ /* 0x000f220000100800 */
[----:B------:R-:W-:Y:S01]  /*0f90*/  CS2R R104, SRZ ;  /* 0x0000000000687805 */ /* 0x000fe2000001ff00 */
[----:B------:R-:W-:-:S02]  /*0fa0*/  LOP3.LUT R17, R17, 0xdfffffff, RZ, 0xc0, !PT ;  /* 0xdfffffff11117812 */ /* 0x000fc400078ec0ff */
[----:B------:R-:W4:Y:S02]  /*0fb0*/  LDL R31, [R1+0x38] ;  /* 0x00003800011f7983 */ /* 0x000f240000100800 */
[----:B------:R-:W-:Y:S02]  /*0fc0*/  @P4 LOP3.LUT R17, R17, 0x20000000, RZ, 0xfc, !PT ;  /* 0x2000000011114812 */ /* 0x000fe400078efcff */
[----:B------:R-:W4:Y:S01]  /*0fd0*/  LDL R36, [R1+0x94] ;  /* 0x0000940001247983 */ /* 0x000f220000100800 */
[----:B-1----:R-:W1:Y:S01]  /*0fe0*/  I2F.RP R2, UR15 ;  /* 0x0000000f00027d06 */ /* 0x002e620008209400 */
[----:B------:R-:W-:Y:S02]  /*0ff0*/  LOP3.LUT R17, R17, 0xefffffff, RZ, 0xc0, !PT ;  /* 0xefffffff11117812 */ /* 0x000fe400078ec0ff */
[----:B------:R-:W4:Y:S02]  /*1000*/  LDL R35, [R1+0x34] ;  /* 0x0000340001237983 */ /* 0x000f240000100800 */
[----:B------:R-:W-:Y:S01]  /*1010*/  @P3 LOP3.LUT R17, R17, 0x10000000, RZ, 0xfc, !PT ;  /* 0x1000000011113812 */ /* 0x000fe200078efcff */
[----:B------:R-:W-:Y:S01]  /*1020*/  UMOV UR23, 0x3f800000 ;  /* 0x3f80000000177882 */ /* 0x000fe20000000000 */
[----:B0-----:R-:W-:Y:S01]  /*1030*/  LOP3.LUT R0, R0, 0xfffffffb, RZ, 0xc0, !PT ;  /* 0xfffffffb00007812 */ /* 0x001fe200078ec0ff */
[----:B------:R-:W4:Y:S01]  /*1040*/  LDL R37, [R1+0x14] ;  /* 0x0000140001257983 */ /* 0x000f220000100800 */
[----:B------:R-:W-:-:S03]  /*1050*/  LOP3.LUT R17, R17, 0xfbffffff, RZ, 0xc0, !PT ;  /* 0xfbffffff11117812 */ /* 0x000fc600078ec0ff */
[----:B------:R-:W4:Y:S01]  /*1060*/  LDL R58, [R1+0x60] ;  /* 0x00006000013a7983 */ /* 0x000f220000100800 */
[----:B------:R-:W-:Y:S01]  /*1070*/  @P2 LOP3.LUT R17, R17, 0x4000000, RZ, 0xfc, !PT ;  /* 0x0400000011112812 */ /* 0x000fe200078efcff */
[----:B-1----:R-:W0:Y:S03]  /*1080*/  MUFU.RCP R2, R2 ;  /* 0x0000000200027308 */ /* 0x002e260000001000 */
[----:B------:R-:W-:Y:S01]  /*1090*/  LOP3.LUT R17, R17, 0xfdffffff, RZ, 0xc0, !PT ;  /* 0xfdffffff11117812 */ /* 0x000fe200078ec0ff */
[----:B------:R-:W4:Y:S03]  /*10a0*/  LDL R59, [R1+0x5c] ;  /* 0x00005c00013b7983 */ /* 0x000f260000100800 */
[----:B------:R-:W-:Y:S01]  /*10b0*/  @P1 LOP3.LUT R17, R17, 0x2000000, RZ, 0xfc, !PT ;  /* 0x0200000011111812 */ /* 0x000fe200078efcff */
[----:B------:R-:W4:Y:S04]  /*10c0*/  LDL R88, [R1+0x58] ;  /* 0x0000580001587983 */ /* 0x000f280000100800 */
[----:B------:R-:W4:Y:S01]  /*10d0*/  LDL R63, [R1+0x54] ;  /* 0x00005400013f7983 */ /* 0x000f220000100800 */
[----:B0-----:R-:W-:-:S02]  /*10e0*/  IADD3 R3, R2, 0xffffffe, RZ ;  /* 0x0ffffffe02037810 */ /* 0x001fc40007ffe0ff */
[----:B------:R-:W-:-:S04]  /*10f0*/  SHF.R.U32.HI R2, RZ, 0x5, R25 ;  /* 0x00000005ff027819 */ /* 0x000fc80000011619 */
[----:B------:R-:W0:Y:S02]  /*1100*/  F2I.FTZ.U32.TRUNC.NTZ R3, R3 ;  /* 0x0000000300037305 */ /* 0x000e24000021f000 */
[----:B0-----:R0:W1:Y:S02]  /*1110*/  R2UR UR7, R3 ;  /* 0x00000000030773c2 */ /* 0x00106400000e0000 */
[----:B0-----:R-:W-:-:S05]  /*1120*/  MOV R3, UR18 ;  /* 0x0000001200037c02 */ /* 0x001fca0008000f00 */
[----:B------:R-:W-:Y:S01]  /*1130*/  IMAD R3, R3, c[0x0][0x1fc], R2 ;  /* 0x00007f0003037a24 */ /* 0x000fe200078e0202 */
[----:B------:R-:W-:-:S04]  /*1140*/  SHF.L.U32 R2, R25, 0x1, RZ ;  /* 0x0000000119027819 */ /* 0x000fc800000006ff */
[----:B------:R-:W-:Y:S02]  /*1150*/  IADD3 R3, R3, 0x1f0, RZ ;  /* 0x000001f003037810 */ /* 0x000fe40007ffe0ff */
[----:B------:R-:W-:Y:S02]  /*1160*/  LOP3.LUT R2, R2, 0x3e, RZ, 0xc0, !PT ;  /* 0x0000003e02027812 */ /* 0x000fe400078ec0ff */
[----:B------:R-:W-:Y:S01]  /*1170*/  SHF.R.S32.HI R4, RZ, 0x1f, R3 ;  /* 0x0000001fff047819 */ /* 0x000fe20000011403 */
[----:B-1----:R-:W-:Y:S01]  /*1180*/  UIADD3 UR5, URZ, -UR7, URZ ;  /* 0x800000073f057290 */ /* 0x002fe2000fffe03f */
[----:B------:R-:W-:-:S03]  /*1190*/  ISETP.GE.U32.AND P0, PT, R3, c[0x0][0x1e0], PT ;  /* 0x0000780003007a0c */ /* 0x000fc60003f06070 */
[----:B------:R-:W-:Y:S01]  /*11a0*/  UIMAD UR5, UR5, UR15, URZ ;  /* 0x0000000f050572a4 */ /* 0x000fe2000f8e023f */
[----:B------:R-:W-:-:S03]  /*11b0*/  ISETP.GE.AND.EX P0, PT, R4, c[0x0][0x1e4], PT, P0 ;  /* 0x0000790004007a0c */ /* 0x000fc60003f06300 */
[----:B------:R-:W-:Y:S01]  /*11c0*/  UIMAD.WIDE.U32 UR6, UR7, UR5, UR6 ;  /* 0x00000005070672a5 */ /* 0x000fe2000f8e0006 */
[----:B------:R-:W-:-:S03]  /*11d0*/  ISETP.LT.U32.AND P6, PT, R25, 0x200, !P0 ;  /* 0x000002001900780c */ /* 0x000fc600047c1070 */
[----:B---3--:R-:W-:-:S04]  /*11e0*/  UIMAD.WIDE.U32 UR6, UR7, UR13, URZ ;  /* 0x0000000d070672a5 */ /* 0x008fc8000f8e003f */
[----:B------:R-:W-:-:S04]  /*11f0*/  UIADD3 UR5, -UR7, URZ, URZ ;  /* 0x0000003f07057290 */ /* 0x000fc8000fffe13f */
[----:B------:R-:W-:-:S03]  /*1200*/  UIMAD UR5, UR15, UR5, UR13 ;  /* 0x000000050f0572a4 */ /* 0x000fc6000f8e020d */
[----:B------:R-:W-:Y:S02]  /*1210*/  ULDC UR13, c[0x0][0x1f0] ;  /* 0x00007c00000d7ab9 */ /* 0x000fe40000000800 */
[----:B------:R-:W-:Y:S02]  /*1220*/  UISETP.GT.U32.AND UP3, UPT, UR15, UR5, UPT ;  /* 0x000000050f00728c */ /* 0x000fe4000bf64070 */
[----:B------:R-:W-:Y:S02]  /*1230*/  ULOP3.LUT UR14, UR20, UR13, URZ, 0x3c, !UPT ;  /* 0x0000000d140e7292 */ /* 0x000fe4000f8e3c3f */
[----:B------:R-:W-:Y:S02]  /*1240*/  UISETP.NE.AND UP0, UPT, URZ, UR13, UPT ;  /* 0x0000000d3f00728c */ /* 0x000fe4000bf05270 */
[----:B------:R-:W-:-:S05]  /*1250*/  UISETP.GE.AND UP4, UPT, UR14, URZ, UPT ;  /* 0x0000003f0e00728c */ /* 0x000fca000bf86270 */
[----:B------:R-:W-:Y:S02]  /*1260*/  @!UP3 UIADD3 UR5, UR5, -UR15, URZ ;  /* 0x8000000f0505b290 */ /* 0x000fe4000fffe03f */
[----:B------:R-:W-:Y:S02]  /*1270*/  @!UP3 UIADD3 UR7, UR7, 0x1, URZ ;  /* 0x000000010707b890 */ /* 0x000fe4000fffe03f */
[----:B------:R-:W-:Y:S02]  /*1280*/  UISETP.GE.U32.AND UP2, UPT, UR5, UR15, UPT ;  /* 0x0000000f0500728c */ /* 0x000fe4000bf46070 */
[----:B------:R-:W-:Y:S02]  /*1290*/  UIADD3 UR6, UR5, -UR15, URZ ;  /* 0x8000000f05067290 */ /* 0x000fe4000fffe03f */
[----:B------:R-:W-:-:S03]  /*12a0*/  UISETP.GT.U32.AND UP3, UPT, UR15, UR5, UPT ;  /* 0x000000050f00728c */ /* 0x000fc6000bf64070 */
[----:B------:R-:W-:Y:S02]  /*12b0*/  ULDC.64 UR14, c[0x0][0x1e8] ;  /* 0x00007a00000e7ab9 */ /* 0x000fe40000000a00 */
[----:B------:R-:W-:Y:S02]  /*12c0*/  USEL UR5, UR6, UR5, !UP3 ;  /* 0x0000000506057287 */ /* 0x000fe4000d800000 */
[----:B------:R-:W-:Y:S02]  /*12d0*/  ULOP3.LUT UR6, URZ, UR13, URZ, 0x33, !UPT ;  /* 0x0000000d3f067292 */ /* 0x000fe4000f8e333f */
[----:B------:R-:W-:Y:S02]  /*12e0*/  @!UP1 UIADD3 UR5, -UR5, URZ, URZ ;  /* 0x0000003f05059290 */ /* 0x000fe4000fffe13f */
[----:B------:R-:W-:Y:S02]  /*12f0*/  @UP2 UIADD3 UR7, UR7, 0x1, URZ ;  /* 0x0000000107072890 */ /* 0x000fe4000fffe03f */
[----:B------:R-:W-:-:S02]  /*1300*/  USEL UR13, UR6, UR5, !UP0 ;  /* 0x00000005060d7287 */ /* 0x000fc4000c000000 */
[----:B------:R-:W-:-:S04]  /*1310*/  @!UP4 UIADD3 UR7, -UR7, URZ, URZ ;  /* 0x0000003f0707c290 */ /* 0x000fc8000fffe13f */
[----:B------:R-:W-:Y:S01]  /*1320*/  USEL UR6, UR6, UR7, !UP0 ;  /* 0x0000000706067287 */ /* 0x000fe2000c000000 */
[----:B------:R-:W-:-:S03]  /*1330*/  MOV R33, UR13 ;  /* 0x0000000d00217c02 */ /* 0x000fc60008000f00 */
[----:B------:R-:W-:Y:S01]  /*1340*/  USHF.R.S32.HI UR5, URZ, 0x1f, UR6 ;  /* 0x0000001f3f057899 */ /* 0x000fe20008011406 */
[----:B------:R-:W-:Y:S02]  /*1350*/  LEA R32, R33, R2, 0x6 ;  /* 0x0000000221207211 */ /* 0x000fe400078e30ff */
[----:B------:R-:W-:Y:S01]  /*1360*/  MOV R27, UR6 ;  /* 0x00000006001b7c02 */ /* 0x000fe20008000f00 */
[----:B------:R-:W-:Y:S01]  /*1370*/  UIMAD UR5, UR5, UR14, URZ ;  /* 0x0000000e050572a4 */ /* 0x000fe2000f8e023f */
[----:B------:R-:W-:-:S03]  /*1380*/  SHF.R.S32.HI R33, RZ, 0x1f, R32 ;  /* 0x0000001fff217819 */ /* 0x000fc60000011420 */
[----:B------:R-:W-:Y:S02]  /*1390*/  UIMAD UR5, UR6, UR15, UR5 ;  /* 0x0000000f060572a4 */ /* 0x000fe4000f8e0205 */
[----:B------:R-:W-:-:S05]  /*13a0*/  IMAD.WIDE.U32 R26, R27, c[0x0][0x1e8], R32 ;  /* 0x00007a001b1a7a25 */ /* 0x000fca00078e0020 */
[----:B------:R-:W-:Y:S02]  /*13b0*/  IADD3 R29, R27, UR5, RZ ;  /* 0x000000051b1d7c10 */ /* 0x000fe4000fffe0ff */
[----:B------:R-:W-:Y:S01]  /*13c0*/  @P6 MOV R28, R26 ;  /* 0x0000001a001c6202 */ /* 0x000fe20000000f00 */
[----:B--2---:R-:W-:-:S04]  /*13d0*/  @P6 IMAD R3, R6, c[0x0][0x1d8], RZ ;  /* 0x0000760006036a24 */ /* 0x004fc800078e02ff */
        /* <DEDUP_REMOVED lines=10> */
[----:B------:R-:W-:-:S03]  /*1480*/  ISETP.GE.U32.AND P0, PT, R23, c[0x0][0x1e0], PT ;  /* 0x0000780017007a0c */ /* 0x000fc60003f06070 */
[----:B------:R1:W5:Y:S01]  /*1490*/  @P6 LDG.E R62, [R10.64] ;  /* 0x000000100a3e6981 */ /* 0x000362000c1e1900 */
        /* <DEDUP_REMOVED lines=11> */
[----:B0-----:R-:W-:Y:S02]  /*1550*/  @P0 IADD3 R4, P6, R7, c[0x0][0x178], RZ ;  /* 0x00005e0007040a10 */ /* 0x001fe40007fde0ff */
[----:B------:R-:W-:-:S02]  /*1560*/  @P0 IADD3.X R3, R9, c[0x0][0x184], RZ, P5, !PT ;  /* 0x0000610009030a10 */ /* 0x000fc40002ffe4ff */
[----:B------:R-:W-:-:S03]  /*1570*/  @P0 IADD3.X R5, R9, c[0x0][0x17c], RZ, P6, !PT ;  /* 0x00005f0009050a10 */ /* 0x000fc600037fe4ff */
[----:B------:R0:W5:Y:S04]  /*1580*/  @P0 LDG.E R15, [R2.64] ;  /* 0x00000010020f0981 */ /* 0x000168000c1e1900 */
[----:B------:R2:W5:Y:S01]  /*1590*/  @P0 LDG.E R109, [R4.64] ;  /* 0x00000010046d0981 */ /* 0x000562000c1e1900 */
[----:B------:R-:W-:-:S04]  /*15a0*/  ISETP.GE.U32.AND P0, PT, R22, c[0x0][0x1e0], PT ;  /* 0x0000780016007a0c */ /* 0x000fc80003f06070 */
[----:B------:R-:W-:-:S04]  /*15b0*/  ISETP.GE.AND.EX P0, PT, R115, c[0x0][0x1e4], PT, P0 ;  /* 0x0000790073007a0c */ /* 0x000fc80003f06300 */
[----:B------:R-:W-:-:S13]  /*15c0*/  ISETP.LT.U32.AND P0, PT, R25, 0x200, !P0 ;  /* 0x000002001900780c */ /* 0x000fda0004701070 */
[----:B0-----:R-:W-:Y:S01]  /*15d0*/  @P0 MOV R2, R26 ;  /* 0x0000001a00020202 */ /* 0x001fe20000000f00 */
        /* <DEDUP_REMOVED lines=9> */
[----:B--2---:R-:W-:-:S03]  /*1670*/  @P0 IADD3 R4, P6, R7, c[0x0][0x178], RZ ;  /* 0x00005e0007040a10 */ /* 0x004fc60007fde0ff */
[----:B------:R0:W5:Y:S01]  /*1680*/  @P0 LDG.E R14, [R2.64] ;  /* 0x00000010020e0981 */ /* 0x000162000c1e1900 */
[----:B------:R-:W-:-:S05]  /*1690*/  @P0 IADD3.X R5, R9, c[0x0][0x17c], RZ, P6, !PT ;  /* 0x00005f0009050a10 */ /* 0x000fca00037fe4ff */
[----:B------:R2:W5:Y:S01]  /*16a0*/  @P0 LDG.E R108, [R4.64] ;  /* 0x00000010046c0981 */ /* 0x000562000c1e1900 */
[----:B------:R-:W-:-:S04]  /*16b0*/  ISETP.GE.U32.AND P0, PT, R21, c[0x0][0x1e0], PT ;  /* 0x0000780015007a0c */ /* 0x000fc80003f06070 */
[----:B------:R-:W-:-:S04]  /*16c0*/  ISETP.GE.AND.EX P0, PT, R114, c[0x0][0x1e4], PT, P0 ;  /* 0x0000790072007a0c */ /* 0x000fc80003f06300 */
[----:B------:R-:W-:-:S13]  /*16d0*/  ISETP.LT.U32.AND P0, PT, R25, 0x200, !P0 ;  /* 0x000002001900780c */ /* 0x000fda0004701070 */
[----:B0-----:R-:W-:Y:S01]  /*16e0*/  @P0 MOV R2, R26 ;  /* 0x0000001a00020202 */ /* 0x001fe20000000f00 */
[----:B-1----:R-:W-:Y:S01]  /*16f0*/  @P0 IMAD R10, R114, c[0x0][0x1d8], RZ ;  /* 0x00007600720a0a24 */ /* 0x002fe200078e02ff */
        /* <DEDUP_REMOVED lines=25> */
[----:B-1----:R-:W-:-:S03]  /*1890*/  @P0 IADD3 R4, P6, R7, c[0x0][0x178], RZ ;  /* 0x00005e0007040a10 */ /* 0x002fc60007fde0ff */
        /* <DEDUP_REMOVED lines=10> */
[----:B------:R-:W-:Y:S01]  /*1940*/  @P0 IMAD.WIDE.U32 R2, R19, c[0x0][0x1d8], R2 ;  /* 0x0000760013020a25 */ /* 0x000fe200078e0002 */
[----:B------:R-:W-:-:S04]  /*1950*/  HFMA2.MMA R11, -RZ, RZ, 0, 0 ;  /* 0x00000000ff0b7435 */ /* 0x000fc800000001ff */
[----:B------:R-:W-:Y:S02]  /*1960*/  @P0 IADD3 R9, R3, R9, RZ ;  /* 0x0000000903090210 */ /* 0x000fe40007ffe0ff */
[C---:B------:R-:W-:Y:S02]  /*1970*/  @P0 SHF.L.U32 R7, R2.reuse, 0x1, RZ ;  /* 0x0000000102070819 */ /* 0x040fe400000006ff */
[----:B------:R-:W-:Y:S02]  /*1980*/  @P0 SHF.L.U64.HI R9, R2, 0x1, R9 ;  /* 0x0000000102090819 */ /* 0x000fe40000010209 */
[----:B------:R-:W-:Y:S01]  /*1990*/  @P0 IADD3 R2, P6, R7, c[0x0][0x180], RZ ;  /* 0x0000600007020a10 */ /* 0x000fe20007fde0ff */
[----:B------:R-:W-:Y:S02]  /*19a0*/  UMOV UR5, 0x8 ;  /* 0x0000000800057882 */ /* 0x000fe40000000000 */
[----:B------:R-:W-:Y:S01]  /*19b0*/  ULDC.64 UR6, c[0x0][0x198] ;  /* 0x0000660000067ab9 */ /* 0x000fe20000000a00 */
[----:B------:R-:W-:Y:S01]  /*19c0*/  @P0 IADD3.X R3, R9, c[0x0][0x184], RZ, P6, !PT ;  /* 0x0000610009030a10 */ /* 0x000fe200037fe4ff */
[----:B------:R-:W-:-:S04]  /*19d0*/  UIMAD.WIDE UR6, UR20, UR5, UR6 ;  /* 0x00000005140672a5 */ /* 0x000fc8000f8e0206 */
[----:B------:R0:W5:Y:S02]  /*19e0*/  @P0 LDG.E R11, [R2.64] ;  /* 0x00000010020b0981 */ /* 0x000164000c1e1900 */
[----:B0-----:R-:W-:Y:S02]  /*19f0*/  MOV R2, UR6 ;  /* 0x0000000600027c02 */ /* 0x001fe40008000f00 */
[----:B------:R-:W-:-:S06]  /*1a00*/  MOV R3, UR7 ;  /* 0x0000000700037c02 */ /* 0x000fcc0008000f00 */
[----:B------:R-:W2:Y:S01]  /*1a10*/  LDG.E.64 R2, [R2.64] ;  /* 0x0000001002027981 */ /* 0x000ea2000c1e1b00 */
[----:B-1----:R-:W-:-:S04]  /*1a20*/  @P0 IADD3 R4, P6, R7, c[0x0][0x178], RZ ;  /* 0x00005e0007040a10 */ /* 0x002fc80007fde0ff */
[----:B------:R-:W-:-:S05]  /*1a30*/  @P0 IADD3.X R5, R9, c[0x0][0x17c], RZ, P6, !PT ;  /* 0x00005f0009050a10 */ /* 0x000fca00037fe4ff */
[----:B------:R0:W5:Y:S01]  /*1a40*/  @P0 LDG.E R105, [R4.64] ;  /* 0x0000001004690981 */ /* 0x000162000c1e1900 */
[----:B------:R-:W-:-:S04]  /*1a50*/  LOP3.LUT P5, RZ, R17, 0x20000, RZ, 0xc0, !PT ;  /* 0x0002000011ff7812 */ /* 0x000fc800078ac0ff */
[----:B------:R-:W-:Y:S02]  /*1a60*/  P2R R8, PR, RZ, 0x20 ;  /* 0x00000020ff087803 */ /* 0x000fe40000000000 */
[----:B------:R-:W-:-:S04]  /*1a70*/  LOP3.LUT P5, RZ, R17, 0x100000, RZ, 0xc0, !PT ;  /* 0x0010000011ff7812 */ /* 0x000fc800078ac0ff */
[----:B------:R-:W-:Y:S02]  /*1a80*/  P2R R6, PR, RZ, 0x20 ;  /* 0x00000020ff067803 */ /* 0x000fe40000000000 */
[----:B------:R-:W-:-:S13]  /*1a90*/  LOP3.LUT P5, RZ, R17, 0x200000, RZ, 0xc0, !PT ;  /* 0x0020000011ff7812 */ /* 0x000fda00078ac0ff */
[----:B----4-:R-:W-:Y:S01]  /*1aa0*/  @P5 IMAD R30, R30, c[0x0][0x1d8], RZ ;  /* 0x000076001e1e5a24 */ /* 0x010fe200078e02ff */
[----:B--2---:R-:W1:Y:S02]  /*1ab0*/  R2UR UR22, R2 ;  /* 0x00000000021673c2 */ /* 0x004e6400000e0000 */
[----:B-1----:R-:W-:-:S05]  /*1ac0*/  MOV R10, UR22 ;  /* 0x00000016000a7c02 */ /* 0x002fca0008000f00 */
[----:B------:R-:W-:-:S05]  /*1ad0*/  FFMA.FTZ R7, -R10, UR22, R3 ;  /* 0x000000160a077c23 */ /* 0x000fca0008010103 */
[----:B------:R-:W-:-:S13]  /*1ae0*/  FSETP.GTU.FTZ.AND P0, PT, R7, RZ, PT ;  /* 0x000000ff0700720b */ /* 0x000fda0003f1c000 */
[----:B------:R-:W-:Y:S01]  /*1af0*/  VOTEU.ANY UP0, P0 ;  /* 0x00000000003f7886 */ /* 0x000fe20000000100 */
[----:B------:R-:W-:-:S13]  /*1b00*/  PLOP3.LUT P0, PT, PT, PT, UP0, 0x80, 0x0 ;  /* 0x000000000000781c */ /* 0x000fda0003f0f008 */
[----:B0-----:R-:W-:Y:S01]  /*1b10*/  @P0 FADD.FTZ R4, R7, c[0x0][0x1a0] ;  /* 0x0000680007040621 */ /* 0x001fe20000010000 */
[----:B------:R-:W-:-:S13]  /*1b20*/  PLOP3.LUT P0, PT, PT, PT, UP0, 0x80, 0x0 ;  /* 0x000000000000781c */ /* 0x000fda0003f0f008 */
[----:B------:R0:W1:Y:S01]  /*1b30*/  @P0 MUFU.RSQ R9, R4 ;  /* 0x0000000400090308 */ /* 0x0000620000001400 */
        /* <DEDUP_REMOVED lines=11> */
[----:B------:R-:W-:-:S04]  /*1bf0*/  @P0 IADD3 R2, P6, R5, c[0x0][0x180], RZ ;  /* 0x0000600005020a10 */ /* 0x000fc80007fde0ff */
[----:B------:R-:W-:Y:S02]  /*1c00*/  @P0 IADD3.X R3, R7, c[0x0][0x184], RZ, P6, !PT ;  /* 0x0000610007030a10 */ /* 0x000fe400037fe4ff */
[----:B0-----:R-:W-:-:S04]  /*1c10*/  @P0 IADD3 R4, P6, R5, c[0x0][0x178], RZ ;  /* 0x00005e0005040a10 */ /* 0x001fc80007fde0ff */
[----:B------:R-:W-:Y:S01]  /*1c20*/  @P0 IADD3.X R5, R7, c[0x0][0x17c], RZ, P6, !PT ;  /* 0x00005f0007050a10 */ /* 0x000fe200037fe4ff */
[----:B------:R-:W-:-:S04]  /*1c30*/  HFMA2.MMA R10, -RZ, RZ, 0, 0 ;  /* 0x00000000ff0a7435 */ /* 0x000fc800000001ff */
[----:B------:R0:W5:Y:S06]  /*1c40*/  @P0 LDG.E R104, [R4.64] ;  /* 0x0000001004680981 */ /* 0x00016c000c1e1900 */
[----:B------:R2:W5:Y:S04]  /*1c50*/  @P0 LDG.E R10, [R2.64] ;  /* 0x00000010020a0981 */ /* 0x000568000c1e1900 */
[----:B0-----:R-:W3:Y:S01]  /*1c60*/  LDL R4, [R1+0x90] ;  /* 0x0000900001047983 */ /* 0x001ee20000100800 */
[----:B------:R-:W-:-:S02]  /*1c70*/  PLOP3.LUT P0, PT, PT, PT, UP0, 0x80, 0x0 ;  /* 0x000000000000781c */ /* 0x000fc40003f0f008 */
[----:B--2---:R-:W-:Y:S02]  /*1c80*/  @P5 MOV R2, R26 ;  /* 0x0000001a00025202 */ /* 0x004fe40000000f00 */
[----:B------:R-:W-:Y:S01]  /*1c90*/  @P5 MOV R3, R29 ;  /* 0x0000001d00035202 */ /* 0x000fe20000000f00 */
[----:B------:R-:W-:Y:S01]  /*1ca0*/  @P5 IMAD R7, R61, c[0x0][0x1dc], R30 ;  /* 0x000077003d075a24 */ /* 0x000fe200078e021e */
[----:B------:R-:W-:Y:S01]  /*1cb0*/  LOP3.LUT P6, RZ, R17, 0x80000, RZ, 0xc0, !PT ;  /* 0x0008000011ff7812 */ /* 0x000fe200078cc0ff */
[----:B------:R-:W2:Y:S02]  /*1cc0*/  LDL R30, [R1+0x2c] ;  /* 0x00002c00011e7983 */ /* 0x000ea40000100800 */
[----:B------:R-:W-:-:S04]  /*1cd0*/  @P5 IMAD.WIDE.U32 R2, R61, c[0x0][0x1d8], R2 ;  /* 0x000076003d025a25 */ /* 0x000fc800078e0002 */
[----:B-1----:R0:W1:Y:S01]  /*1ce0*/  @P0 R2UR UR23, R9 ;  /* 0x00000000091703c2 */ /* 0x00206200000e0000 */
[----:B------:R-:W-:Y:S02]  /*1cf0*/  @P5 IADD3 R7, R3, R7, RZ ;  /* 0x0000000703075210 */ /* 0x000fe40007ffe0ff */
[C---:B------:R-:W-:Y:S02]  /*1d00*/  @P5 SHF.L.U32 R84, R2.reuse, 0x1, RZ ;  /* 0x0000000102545819 */ /* 0x040fe400000006ff */
[----:B------:R-:W-:Y:S01]  /*1d10*/  @P5 SHF.L.U64.HI R2, R2, 0x1, R7 ;  /* 0x0000000102025819 */ /* 0x000fe20000010207 */
[----:B0-----:R-:W4:Y:S01]  /*1d20*/  LDL R9, [R1+0x88] ;  /* 0x0000880001097983 */ /* 0x001f220000100800 */
[----:B------:R-:W-:-:S04]  /*1d30*/  @P5 IADD3 R76, P0, R84, c[0x0][0x180], RZ ;  /* 0x00006000544c5a10 */ /* 0x000fc80007f1e0ff */
[----:B------:R-:W-:Y:S02]  /*1d40*/  @P5 IADD3.X R77, R2, c[0x0][0x184], RZ, P0, !PT ;  /* 0x00006100024d5a10 */ /* 0x000fe400007fe4ff */
[----:B------:R-:W-:-:S04]  /*1d50*/  @P5 IADD3 R84, P0, R84, c[0x0][0x178], RZ ;  /* 0x00005e0054545a10 */ /* 0x000fc80007f1e0ff */
[----:B------:R-:W-:Y:S02]  /*1d60*/  @P5 IADD3.X R85, R2, c[0x0][0x17c], RZ, P0, !PT ;  /* 0x00005f0002555a10 */ /* 0x000fe400007fe4ff */
[----:B------:R-:W-:-:S13]  /*1d70*/  ISETP.NE.AND P5, PT, R6, RZ, PT ;  /* 0x000000ff0600720c */ /* 0x000fda0003fa5270 */
[----:B------:R-:W-:Y:S02]  /*1d80*/  @P5 IMAD R2, R34, c[0x0][0x1d8], RZ ;  /* 0x0000760022025a24 */ /* 0x000fe400078e02ff */
[----:B------:R-:W2:Y:S01]  /*1d90*/  LDL R34, [R1+0x30] ;  /* 0x0000300001227983 */ /* 0x000ea20000100800 */
[----:B------:R-:W-:Y:S01]  /*1da0*/  @P5 MOV R3, R29 ;  /* 0x0000001d00035202 */ /* 0x000fe20000000f00 */
[----:B------:R-:W-:Y:S01]  /*1db0*/  @P5 IMAD R5, R31, c[0x0][0x1dc], R2 ;  /* 0x000077001f055a24 */ /* 0x000fe200078e0202 */
[----:B------:R-:W-:-:S05]  /*1dc0*/  @P5 MOV R2, R26 ;  /* 0x0000001a00025202 */ /* 0x000fca0000000f00 */
[----:B------:R-:W-:Y:S02]  /*1dd0*/  @P5 IMAD.WIDE.U32 R2, R31, c[0x0][0x1d8], R2 ;  /* 0x000076001f025a25 */ /* 0x000fe400078e0002 */
[----:B------:R-:W4:Y:S03]  /*1de0*/  LDL R31, [R1+0x8c] ;  /* 0x00008c00011f7983 */ /* 0x000f260000100800 */
        /* <DEDUP_REMOVED lines=8> */
[----:B------:R-:W-:Y:S01]  /*1e70*/  @P6 MOV R3, R29 ;  /* 0x0000001d00036202 */ /* 0x000fe20000000f00 */
[----:B------:R-:W4:Y:S02]  /*1e80*/  LDL R36, [R1+0x10] ;  /* 0x0000100001247983 */ /* 0x000f240000100800 */
[----:B------:R-:W-:Y:S01]  /*1e90*/  @P6 IMAD R5, R35, c[0x0][0x1dc], R2 ;  /* 0x0000770023056a24 */ /* 0x000fe200078e0202 */
[----:B------:R-:W-:-:S05]  /*1ea0*/  @P6 MOV R2, R26 ;  /* 0x0000001a00026202 */ /* 0x000fca0000000f00 */
[----:B------:R-:W-:Y:S01]  /*1eb0*/  @P6 IMAD.WIDE.U32 R2, R35, c[0x0][0x1d8], R2 ;  /* 0x0000760023026a25 */ /* 0x000fe200078e0002 */
[----:B------:R-:W-:Y:S01]  /*1ec0*/  @P6 LOP3.LUT R0, R0, 0x4, RZ, 0xfc, !PT ;  /* 0x0000000400006812 */ /* 0x000fe200078efcff */
[----:B------:R-:W4:Y:S03]  /*1ed0*/  LDL R35, [R1+0x24] ;  /* 0x0000240001237983 */ /* 0x000f260000100800 */
[----:B------:R-:W-:Y:S02]  /*1ee0*/  @P6 IADD3 R3, R3, R5, RZ ;  /* 0x0000000503036210 */ /* 0x000fe40007ffe0ff */
[C---:B------:R-:W-:Y:S02]  /*1ef0*/  @P6 SHF.L.U32 R82, R2.reuse, 0x1, RZ ;  /* 0x0000000102526819 */ /* 0x040fe400000006ff */
[----:B------:R-:W-:Y:S02]  /*1f00*/  @P6 SHF.L.U64.HI R2, R2, 0x1, R3 ;  /* 0x0000000102026819 */ /* 0x000fe40000010203 */
[----:B------:R-:W-:-:S04]  /*1f10*/  @P6 IADD3 R90, P0, R82, c[0x0][0x180], RZ ;  /* 0x00006000525a6a10 */ /* 0x000fc80007f1e0ff */
[----:B------:R-:W-:Y:S02]  /*1f20*/  @P6 IADD3.X R91, R2, c[0x0][0x184], RZ, P0, !PT ;  /* 0x00006100025b6a10 */ /* 0x000fe400007fe4ff */
[----:B------:R-:W-:-:S04]  /*1f30*/  @P6 IADD3 R82, P0, R82, c[0x0][0x178], RZ ;  /* 0x00005e0052526a10 */ /* 0x000fc80007f1e0ff */
[----:B------:R-:W-:Y:S02]  /*1f40*/  @P6 IADD3.X R83, R2, c[0x0][0x17c], RZ, P0, !PT ;  /* 0x00005f0002536a10 */ /* 0x000fe400007fe4ff */
[----:B------:R-:W-:Y:S02]  /*1f50*/  LOP3.LUT P6, RZ, R17, 0x40000, RZ, 0xc0, !PT ;  /* 0x0004000011ff7812 */ /* 0x000fe400078cc0ff */
[----:B------:R-:W-:Y:S02]  /*1f60*/  ISETP.NE.AND P5, PT, R8, RZ, PT ;  /* 0x000000ff0800720c */ /* 0x000fe40003fa5270 */
[----:B------:R-:W4:Y:S09]  /*1f70*/  LDL R8, [R1+0x84] ;  /* 0x0000840001087983 */ /* 0x000f320000100800 */
[----:B------:R-:W-:Y:S01]  /*1f80*/  @P6 MOV R3, R29 ;  /* 0x0000001d00036202 */ /* 0x000fe20000000f00 */
[----:B---3--:R-:W-:-:S02]  /*1f90*/  @P6 IMAD R2, R4, c[0x0][0x1d8], RZ ;  /* 0x0000760004026a24 */ /* 0x008fc400078e02ff */
[----:B------:R-:W3:Y:S02]  /*1fa0*/  LDL R4, [R1+0x28] ;  /* 0x0000280001047983 */ /* 0x000ee40000100800 */
[----:B--2---:R-:W-:Y:S01]  /*1fb0*/  @P6 IMAD R5, R34, c[0x0][0x1dc], R2 ;  /* 0x0000770022056a24 */ /* 0x004fe200078e0202 */
[----:B------:R-:W-:-:S05]  /*1fc0*/  @P6 MOV R2, R26 ;  /* 0x0000001a00026202 */ /* 0x000fca0000000f00 */
[----:B------:R-:W-:Y:S02]  /*1fd0*/  @P6 IMAD.WIDE.U32 R2, R34, c[0x0][0x1d8], R2 ;  /* 0x0000760022026a25 */ /* 0x000fe400078e0002 */
[----:B------:R-:W2:Y:S03]  /*1fe0*/  LDL R34, [R1+0x80] ;  /* 0x0000800001227983 */ /* 0x000ea60000100800 */
[----:B------:R-:W-:Y:S02]  /*1ff0*/  @P6 IADD3 R3, R3, R5, RZ ;  /* 0x0000000503036210 */ /* 0x000fe40007ffe0ff */
[C---:B------:R-:W-:Y:S02]  /*2000*/  @P6 SHF.L.U32 R54, R2.reuse, 0x1, RZ ;  /* 0x0000000102366819 */ /* 0x040fe400000006ff */
[----:B------:R-:W-:Y:S02]  /*2010*/  @P6 SHF.L.U64.HI R2, R2, 0x1, R3 ;  /* 0x0000000102026819 */ /* 0x000fe40000010203 */
[----:B------:R-:W-:-:S04]  /*2020*/  @P6 IADD3 R68, P0, R54, c[0x0][0x180], RZ ;  /* 0x0000600036446a10 */ /* 0x000fc80007f1e0ff */
[----:B------:R-:W-:Y:S02]  /*2030*/  @P6 IADD3.X R69, R2, c[0x0][0x184], RZ, P0, !PT ;  /* 0x0000610002456a10 */ /* 0x000fe400007fe4ff */
[----:B------:R-:W-:-:S04]  /*2040*/  @P6 IADD3 R54, P0, R54, c[0x0][0x178], RZ ;  /* 0x00005e0036366a10 */ /* 0x000fc80007f1e0ff */
[----:B------:R-:W-:Y:S01]  /*2050*/  @P6 IADD3.X R55, R2, c[0x0][0x17c], RZ, P0, !PT ;  /* 0x00005f0002376a10 */ /* 0x000fe200007fe4ff */
[----:B----4-:R-:W-:Y:S01]  /*2060*/  @P5 IMAD R2, R31, c[0x0][0x1d8], RZ ;  /* 0x000076001f025a24 */ /* 0x010fe200078e02ff */
[----:B------:R-:W-:Y:S01]  /*2070*/  @P5 MOV R3, R29 ;  /* 0x0000001d00035202 */ /* 0x000fe20000000f00 */
[----:B------:R-:W4:Y:S02]  /*2080*/  LDL R31, [R1+0x1c] ;  /* 0x00001c00011f7983 */ /* 0x000f240000100800 */
[----:B------:R-:W-:Y:S01]  /*2090*/  @P5 IMAD R5, R30, c[0x0][0x1dc], R2 ;  /* 0x000077001e055a24 */ /* 0x000fe200078e0202 */
[----:B------:R-:W-:-:S05]  /*20a0*/  @P5 MOV R2, R26 ;  /* 0x0000001a00025202 */ /* 0x000fca0000000f00 */
[----:B------:R-:W-:Y:S01]  /*20b0*/  @P5 IMAD.WIDE.U32 R2, R30, c[0x0][0x1d8], R2 ;  /* 0x000076001e025a25 */ /* 0x000fe200078e0002 */
[----:B------:R-:W-:Y:S01]  /*20c0*/  LOP3.LUT R0, R0, 0xfffffffe, RZ, 0xc0, !PT ;  /* 0xfffffffe00007812 */ /* 0x000fe200078ec0ff */
[----:B------:R-:W4:Y:S03]  /*20d0*/  LDL R30, [R1+0x20] ;  /* 0x00002000011e7983 */ /* 0x000f260000100800 */
[----:B------:R-:W-:Y:S02]  /*20e0*/  @P5 IADD3 R3, R3, R5, RZ ;  /* 0x0000000503035210 */ /* 0x000fe40007ffe0ff */
[C---:B------:R-:W-:Y:S02]  /*20f0*/  @P5 SHF.L.U32 R80, R2.reuse, 0x1, RZ ;  /* 0x0000000102505819 */ /* 0x040fe400000006ff */
[----:B------:R-:W-:Y:S02]  /*2100*/  @P5 SHF.L.U64.HI R2, R2, 0x1, R3 ;  /* 0x0000000102025819 */ /* 0x000fe40000010203 */
[----:B------:R-:W-:-:S04]  /*2110*/  @P5 IADD3 R96, P0, R80, c[0x0][0x180], RZ ;  /* 0x0000600050605a10 */ /* 0x000fc80007f1e0ff */
[----:B------:R-:W-:Y:S02]  /*2120*/  @P5 IADD3.X R97, R2, c[0x0][0x184], RZ, P0, !PT ;  /* 0x0000610002615a10 */ /* 0x000fe400007fe4ff */
[----:B------:R-:W-:Y:S02]  /*2130*/  @P5 IADD3 R80, P0, R80, c[0x0][0x178], RZ ;  /* 0x00005e0050505a10 */ /* 0x000fe40007f1e0ff */
[----:B------:R-:W-:Y:S02]  /*2140*/  @P5 LOP3.LUT R0, R0, 0x1, RZ, 0xfc, !PT ;  /* 0x0000000100005812 */ /* 0x000fe400078efcff */
[----:B------:R-:W-:Y:S02]  /*2150*/  @P5 IADD3.X R81, R2, c[0x0][0x17c], RZ, P0, !PT ;  /* 0x00005f0002515a10 */ /* 0x000fe400007fe4ff */
[----:B------:R-:W-:-:S13]  /*2160*/  LOP3.LUT P5, RZ, R17, 0x10000, RZ, 0xc0, !PT ;  /* 0x0001000011ff7812 */ /* 0x000fda00078ac0ff */
[----:B------:R-:W-:Y:S01]  /*2170*/  @P5 IMAD R2, R9, c[0x0][0x1d8], RZ ;  /* 0x0000760009025a24 */ /* 0x000fe200078e02ff */
[----:B------:R-:W-:Y:S02]  /*2180*/  @P5 MOV R3, R29 ;  /* 0x0000001d00035202 */ /* 0x000fe40000000f00 */
[C---:B------:R-:W-:Y:S02]  /*2190*/  LOP3.LUT P4, RZ, R17.reuse, 0x8000, RZ, 0xc0, !PT ;  /* 0x0000800011ff7812 */ /* 0x040fe4000788c0ff */
[----:B------:R-:W-:Y:S01]  /*21a0*/  LOP3.LUT P6, RZ, R17, 0x4000, RZ, 0xc0, !PT ;  /* 0x0000400011ff7812 */ /* 0x000fe200078cc0ff */
[----:B---3--:R-:W-:Y:S01]  /*21b0*/  @P5 IMAD R5, R4, c[0x0][0x1dc], R2 ;  /* 0x0000770004055a24 */ /* 0x008fe200078e0202 */
[----:B------:R-:W-:-:S05]  /*21c0*/  @P5 MOV R2, R26 ;  /* 0x0000001a00025202 */ /* 0x000fca0000000f00 */
        /* <DEDUP_REMOVED lines=8> */
[----:B------:R-:W-:Y:S02]  /*2250*/  @P4 IMAD R2, R8, c[0x0][0x1d8], RZ ;  /* 0x0000760008024a24 */ /* 0x000fe400078e02ff */
[----:B------:R-:W3:Y:S01]  /*2260*/  LDL R8, [R1+0x7c] ;  /* 0x00007c0001087983 */ /* 0x000ee20000100800 */
[----:B------:R-:W-:Y:S01]  /*2270*/  @P4 MOV R3, R29 ;  /* 0x0000001d00034202 */ /* 0x000fe20000000f00 */
[----:B------:R-:W-:Y:S01]  /*2280*/  @P4 IMAD R9, R35, c[0x0][0x1dc], R2 ;  /* 0x0000770023094a24 */ /* 0x000fe200078e0202 */
[----:B------:R-:W-:-:S05]  /*2290*/  @P4 MOV R2, R26 ;  /* 0x0000001a00024202 */ /* 0x000fca0000000f00 */
[----:B------:R-:W-:Y:S02]  /*22a0*/  @P4 IMAD.WIDE.U32 R2, R35, c[0x0][0x1d8], R2 ;  /* 0x0000760023024a25 */ /* 0x000fe400078e0002 */
[----:B------:R-:W3:Y:S03]  /*22b0*/  LDL R35, [R1+0x78] ;  /* 0x0000780001237983 */ /* 0x000ee60000100800 */
[----:B------:R-:W-:Y:S02]  /*22c0*/  @P4 IADD3 R3, R3, R9, RZ ;  /* 0x0000000903034210 */ /* 0x000fe40007ffe0ff */
[C---:B------:R-:W-:Y:S02]  /*22d0*/  @P4 SHF.L.U32 R78, R2.reuse, 0x1, RZ ;  /* 0x00000001024e4819 */ /* 0x040fe400000006ff */
[----:B------:R-:W-:Y:S02]  /*22e0*/  @P4 SHF.L.U64.HI R2, R2, 0x1, R3 ;  /* 0x0000000102024819 */ /* 0x000fe40000010203 */
[----:B------:R-:W-:-:S04]  /*22f0*/  @P4 IADD3 R102, P0, R78, c[0x0][0x180], RZ ;  /* 0x000060004e664a10 */ /* 0x000fc80007f1e0ff */
[----:B------:R-:W-:Y:S02]  /*2300*/  @P4 IADD3.X R103, R2, c[0x0][0x184], RZ, P0, !PT ;  /* 0x0000610002674a10 */ /* 0x000fe400007fe4ff */
[----:B------:R-:W-:-:S04]  /*2310*/  @P4 IADD3 R78, P0, R78, c[0x0][0x178], RZ ;  /* 0x00005e004e4e4a10 */ /* 0x000fc80007f1e0ff */
[----:B------:R-:W-:Y:S01]  /*2320*/  @P4 IADD3.X R79, R2, c[0x0][0x17c], RZ, P0, !PT ;  /* 0x00005f00024f4a10 */ /* 0x000fe200007fe4ff */
[----:B--2---:R-:W-:Y:S02]  /*2330*/  @P6 IMAD R2, R34, c[0x0][0x1d8], RZ ;  /* 0x0000760022026a24 */ /* 0x004fe400078e02ff */
[----:B------:R-:W2:Y:S01]  /*2340*/  LDL R34, [R1+0x18] ;  /* 0x0000180001227983 */ /* 0x000ea20000100800 */
[----:B------:R-:W-:Y:S02]  /*2350*/  @P6 MOV R3, R29 ;  /* 0x0000001d00036202 */ /* 0x000fe40000000f00 */
[----:B------:R-:W-:Y:S01]  /*2360*/  LOP3.LUT P3, RZ, R17, 0x2000, RZ, 0xc0, !PT ;  /* 0x0000200011ff7812 */ /* 0x000fe2000786c0ff */
[----:B----4-:R-:W-:Y:S01]  /*2370*/  @P6 IMAD R9, R30, c[0x0][0x1dc], R2 ;  /* 0x000077001e096a24 */ /* 0x010fe200078e0202 */
        /* <DEDUP_REMOVED lines=8> */
[----:B------:R-:W-:Y:S02]  /*2400*/  @P6 IADD3 R50, P0, R50, c[0x0][0x178], RZ ;  /* 0x00005e0032326a10 */ /* 0x000fe40007f1e0ff */
[----:B------:R-:W-:Y:S02]  /*2410*/  @P3 MOV R3, R29 ;  /* 0x0000001d00033202 */ /* 0x000fe40000000f00 */
[----:B------:R-:W-:Y:S02]  /*2420*/  @P6 IADD3.X R51, R2, c[0x0][0x17c], RZ, P0, !PT ;  /* 0x00005f0002336a10 */ /* 0x000fe400007fe4ff */
[----:B------:R-:W-:-:S05]  /*2430*/  @P3 MOV R2, R26 ;  /* 0x0000001a00023202 */ /* 0x000fca0000000f00 */
[----:B------:R-:W-:Y:S01]  /*2440*/  @P3 IMAD.WIDE.U32 R2, R31, c[0x0][0x1d8], R2 ;  /* 0x000076001f023a25 */ /* 0x000fe200078e0002 */
[----:B------:R-:W-:-:S04]  /*2450*/  LOP3.LUT P6, RZ, R17, 0x1000, RZ, 0xc0, !PT ;  /* 0x0000100011ff7812 */ /* 0x000fc800078cc0ff */
[----:B------:R-:W-:-:S04]  /*2460*/  @P3 SHF.L.U32 R64, R2, 0x1, RZ ;  /* 0x0000000102403819 */ /* 0x000fc800000006ff */
[----:B------:R-:W-:Y:S01]  /*2470*/  @P3 IADD3 R98, P0, R64, c[0x0][0x180], RZ ;  /* 0x0000600040623a10 */ /* 0x000fe20007f1e0ff */
[----:B---3--:R-:W-:-:S04]  /*2480*/  @P3 IMAD R8, R8, c[0x0][0x1d8], RZ ;  /* 0x0000760008083a24 */ /* 0x008fc800078e02ff */
[----:B------:R-:W-:Y:S02]  /*2490*/  @P3 IMAD R8, R31, c[0x0][0x1dc], R8 ;  /* 0x000077001f083a24 */ /* 0x000fe400078e0208 */
[----:B------:R-:W3:Y:S03]  /*24a0*/  LDL R31, [R1+0x70] ;  /* 0x00007000011f7983 */ /* 0x000ee60000100800 */
[----:B------:R-:W-:-:S04]  /*24b0*/  @P3 IADD3 R8, R3, R8, RZ ;  /* 0x0000000803083210 */ /* 0x000fc80007ffe0ff */
[----:B------:R-:W-:-:S04]  /*24c0*/  @P3 SHF.L.U64.HI R2, R2, 0x1, R8 ;  /* 0x0000000102023819 */ /* 0x000fc80000010208 */
[----:B------:R-:W-:Y:S02]  /*24d0*/  @P3 IADD3.X R99, R2, c[0x0][0x184], RZ, P0, !PT ;  /* 0x0000610002633a10 */ /* 0x000fe400007fe4ff */
[----:B------:R-:W-:Y:S01]  /*24e0*/  @P3 IADD3 R64, P0, R64, c[0x0][0x178], RZ ;  /* 0x00005e0040403a10 */ /* 0x000fe20007f1e0ff */
[----:B------:R-:W-:Y:S01]  /*24f0*/  @P6 IMAD R8, R35, c[0x0][0x1d8], RZ ;  /* 0x0000760023086a24 */ /* 0x000fe200078e02ff */
[----:B------:R-:W-:Y:S01]  /*2500*/  @P6 MOV R3, R29 ;  /* 0x0000001d00036202 */ /* 0x000fe20000000f00 */
[----:B------:R-:W3:Y:S01]  /*2510*/  LDL R35, [R1+0xc] ;  /* 0x00000c0001237983 */ /* 0x000ee20000100800 */
[----:B------:R-:W-:Y:S02]  /*2520*/  @P3 IADD3.X R65, R2, c[0x0][0x17c], RZ, P0, !PT ;  /* 0x00005f0002413a10 */ /* 0x000fe400007fe4ff */
[----:B------:R-:W-:Y:S01]  /*2530*/  @P6 MOV R2, R26 ;  /* 0x0000001a00026202 */ /* 0x000fe20000000f00 */
[----:B--2---:R-:W-:-:S04]  /*2540*/  @P6 IMAD R8, R34, c[0x0][0x1dc], R8 ;  /* 0x0000770022086a24 */ /* 0x004fc800078e0208 */
[----:B------:R-:W-:Y:S02]  /*2550*/  @P6 IMAD.WIDE.U32 R2, R34, c[0x0][0x1d8], R2 ;  /* 0x0000760022026a25 */ /* 0x000fe400078e0002 */
[----:B------:R-:W2:Y:S01]  /*2560*/  LDL R34, [R1+0x6c] ;  /* 0x00006c0001227983 */ /* 0x000ea20000100800 */
[----:B------:R-:W-:Y:S02]  /*2570*/  LOP3.LUT P2, RZ, R17, 0x800, RZ, 0xc0, !PT ;  /* 0x0000080011ff7812 */ /* 0x000fe4000784c0ff */
        /* <DEDUP_REMOVED lines=8> */
[----:B------:R-:W-:Y:S02]  /*2600*/  @P2 MOV R8, R26 ;  /* 0x0000001a00082202 */ /* 0x000fe40000000f00 */
[----:B------:R-:W-:-:S03]  /*2610*/  LOP3.LUT P5, RZ, R17, 0x400, RZ, 0xc0, !PT ;  /* 0x0000040011ff7812 */ /* 0x000fc600078ac0ff */
[----:B------:R-:W-:-:S04]  /*2620*/  @P2 IMAD.WIDE.U32 R8, R37, c[0x0][0x1d8], R8 ;  /* 0x0000760025082a25 */ /* 0x000fc800078e0008 */
[----:B----4-:R-:W-:-:S04]  /*2630*/  @P2 IMAD R30, R30, c[0x0][0x1d8], RZ ;  /* 0x000076001e1e2a24 */ /* 0x010fc800078e02ff */
[----:B------:R-:W-:Y:S01]  /*2640*/  @P2 IMAD R30, R37, c[0x0][0x1dc], R30 ;  /* 0x00007700251e2a24 */ /* 0x000fe200078e021e */
[----:B------:R-:W-:Y:S01]  /*2650*/  @P2 SHF.L.U32 R42, R8, 0x1, RZ ;  /* 0x00000001082a2819 */ /* 0x000fe200000006ff */
[----:B------:R-:W4:Y:S03]  /*2660*/  LDL R37, [R1+0x68] ;  /* 0x0000680001257983 */ /* 0x000f260000100800 */
[----:B------:R-:W-:Y:S02]  /*2670*/  @P2 IADD3 R30, R9, R30, RZ ;  /* 0x0000001e091e2210 */ /* 0x000fe40007ffe0ff */
[----:B------:R-:W-:Y:S02]  /*2680*/  @P2 IADD3 R94, P0, R42, c[0x0][0x180], RZ ;  /* 0x000060002a5e2a10 */ /* 0x000fe40007f1e0ff */
[----:B------:R-:W-:-:S04]  /*2690*/  @P2 SHF.L.U64.HI R8, R8, 0x1, R30 ;  /* 0x0000000108082819 */ /* 0x000fc8000001021e */
[----:B------:R-:W-:Y:S02]  /*26a0*/  @P2 IADD3.X R95, R8, c[0x0][0x184], RZ, P0, !PT ;  /* 0x00006100085f2a10 */ /* 0x000fe400007fe4ff */
[----:B------:R-:W-:Y:S02]  /*26b0*/  @P2 IADD3 R42, P0, R42, c[0x0][0x178], RZ ;  /* 0x00005e002a2a2a10 */ /* 0x000fe40007f1e0ff */
[----:B------:R-:W-:Y:S02]  /*26c0*/  LOP3.LUT R0, R0, 0xfffffffd, RZ, 0xc0, !PT ;  /* 0xfffffffd00007812 */ /* 0x000fe400078ec0ff */
[----:B------:R-:W-:Y:S02]  /*26d0*/  @P2 IADD3.X R43, R8, c[0x0][0x17c], RZ, P0, !PT ;  /* 0x00005f00082b2a10 */ /* 0x000fe400007fe4ff */
[----:B------:R-:W-:Y:S02]  /*26e0*/  @P5 MOV R8, R26 ;  /* 0x0000001a00085202 */ /* 0x000fe40000000f00 */
[----:B------:R-:W-:-:S02]  /*26f0*/  @P5 MOV R9, R29 ;  /* 0x0000001d00095202 */ /* 0x000fc40000000f00 */
[----:B------:R-:W-:Y:S02]  /*2700*/  @P4 LOP3.LUT R0, R0, 0x2, RZ, 0xfc, !PT ;  /* 0x0000000200004812 */ /* 0x000fe400078efcff */
[----:B------:R-:W-:Y:S01]  /*2710*/  LOP3.LUT P4, RZ, R17, 0x200, RZ, 0xc0, !PT ;  /* 0x0000020011ff7812 */ /* 0x000fe2000788c0ff */
[----:B------:R-:W-:-:S05]  /*2720*/  @P5 IMAD.WIDE.U32 R8, R36, c[0x0][0x1d8], R8 ;  /* 0x0000760024085a25 */ /* 0x000fca00078e0008 */
[----:B------:R-:W-:-:S04]  /*2730*/  @P5 SHF.L.U32 R46, R8, 0x1, RZ ;  /* 0x00000001082e5819 */ /* 0x000fc800000006ff */
[----:B------:R-:W-:Y:S01]  /*2740*/  @P5 IADD3 R40, P0, R46, c[0x0][0x180], RZ ;  /* 0x000060002e285a10 */ /* 0x000fe20007f1e0ff */
[----:B---3--:R-:W-:Y:S02]  /*2750*/  @P5 IMAD R30, R31, c[0x0][0x1d8], RZ ;  /* 0x000076001f1e5a24 */ /* 0x008fe400078e02ff */
[----:B------:R-:W3:Y:S02]  /*2760*/  LDL R31, [R1+0x8] ;  /* 0x00000800011f7983 */ /* 0x000ee40000100800 */
[----:B------:R-:W-:Y:S02]  /*2770*/  @P5 IMAD R30, R36, c[0x0][0x1dc], R30 ;  /* 0x00007700241e5a24 */ /* 0x000fe400078e021e */
[----:B------:R-:W3:Y:S03]  /*2780*/  LDL R36, [R1+0x4] ;  /* 0x0000040001247983 */ /* 0x000ee60000100800 */
[----:B------:R-:W-:-:S04]  /*2790*/  @P5 IADD3 R30, R9, R30, RZ ;  /* 0x0000001e091e5210 */ /* 0x000fc80007ffe0ff */
[----:B------:R-:W-:Y:S01]  /*27a0*/  @P5 SHF.L.U64.HI R8, R8, 0x1, R30 ;  /* 0x0000000108085819 */ /* 0x000fe2000001021e */
[----:B--2---:R-:W-:Y:S02]  /*27b0*/  @P4 IMAD R30, R34, c[0x0][0x1d8], RZ ;  /* 0x00007600221e4a24 */ /* 0x004fe400078e02ff */
[----:B------:R-:W2:Y:S01]  /*27c0*/  LDL R34, [R1+0x64] ;  /* 0x0000640001227983 */ /* 0x000ea20000100800 */
[----:B------:R-:W-:Y:S02]  /*27d0*/  @P5 IADD3.X R41, R8, c[0x0][0x184], RZ, P0, !PT ;  /* 0x0000610008295a10 */ /* 0x000fe400007fe4ff */
[----:B------:R-:W-:Y:S02]  /*27e0*/  @P5 IADD3 R46, P0, R46, c[0x0][0x178], RZ ;  /* 0x00005e002e2e5a10 */ /* 0x000fe40007f1e0ff */
[----:B------:R-:W-:Y:S02]  /*27f0*/  @P4 MOV R9, R29 ;  /* 0x0000001d00094202 */ /* 0x000fe40000000f00 */
[----:B------:R-:W-:-:S02]  /*2800*/  @P5 IADD3.X R47, R8, c[0x0][0x17c], RZ, P0, !PT ;  /* 0x00005f00082f5a10 */ /* 0x000fc400007fe4ff */
[----:B------:R-:W-:Y:S01]  /*2810*/  @P4 MOV R8, R26 ;  /* 0x0000001a00084202 */ /* 0x000fe20000000f00 */
[----:B------:R-:W-:-:S04]  /*2820*/  @P4 IMAD R30, R35, c[0x0][0x1dc], R30 ;  /* 0x00007700231e4a24 */ /* 0x000fc800078e021e */
[----:B------:R-:W-:Y:S02]  /*2830*/  @P4 IMAD.WIDE.U32 R8, R35, c[0x0][0x1d8], R8 ;  /* 0x0000760023084a25 */ /* 0x000fe400078e0008 */
[----:B------:R-:W2:Y:S01]  /*2840*/  LDL R35, [R1] ;  /* 0x0000000001237983 */ /* 0x000ea20000100800 */
        /* <DEDUP_REMOVED lines=8> */
[----:B------:R-:W-:Y:S01]  /*28d0*/  @P4 IADD3.X R39, R8, c[0x0][0x17c], RZ, P0, !PT ;  /* 0x00005f0008274a10 */ /* 0x000fe200007fe4ff */
[----:B----4-:R-:W-:Y:S01]  /*28e0*/  @P1 IMAD R30, R37, c[0x0][0x1d8], RZ ;  /* 0x00007600251e1a24 */ /* 0x010fe200078e02ff */
[----:B------:R-:W-:Y:S02]  /*28f0*/  @P1 MOV R8, R26 ;  /* 0x0000001a00081202 */ /* 0x000fe40000000f00 */
[----:B------:R-:W-:-:S04]  /*2900*/  LOP3.LUT R17, R17, 0xbfffffff, RZ, 0xc0, !PT ;  /* 0xbfffffff11117812 */ /* 0x000fc800078ec0ff */
[----:B------:R-:W-:-:S04]  /*2910*/  @P3 LOP3.LUT R17, R17, 0x40000000, RZ, 0xfc, !PT ;  /* 0x4000000011113812 */ /* 0x000fc800078efcff */
[C---:B------:R-:W-:Y:S02]  /*2920*/  LOP3.LUT P4, RZ, R17.reuse, 0x80, RZ, 0xc0, !PT ;  /* 0x0000008011ff7812 */ /* 0x040fe4000788c0ff */
[C---:B------:R-:W-:Y:S02]  /*2930*/  LOP3.LUT P6, RZ, R17.reuse, 0x40, RZ, 0xc0, !PT ;  /* 0x0000004011ff7812 */ /* 0x040fe400078cc0ff */
[----:B------:R-:W-:-:S13]  /*2940*/  LOP3.LUT P3, RZ, R17, 0x20, RZ, 0xc0, !PT ;  /* 0x0000002011ff7812 */ /* 0x000fda000786c0ff */
[----:B------:R-:W-:Y:S01]  /*2950*/  @P3 IMAD R60, R59, c[0x0][0x1d8], RZ ;  /* 0x000076003b3c3a24 */ /* 0x000fe200078e02ff */
[----:B------:R-:W-:-:S03]  /*2960*/  @P3 MOV R59, R29 ;  /* 0x0000001d003b3202 */ /* 0x000fc60000000f00 */
[----:B------:R-:W-:Y:S01]  /*2970*/  @P3 IMAD R60, R125, c[0x0][0x1dc], R60 ;  /* 0x000077007d3c3a24 */ /* 0x000fe200078e023c */
[C---:B------:R-:W-:Y:S02]  /*2980*/  LOP3.LUT P5, RZ, R17.reuse, 0x200000, RZ, 0xc0, !PT ;  /* 0x0020000011ff7812 */ /* 0x040fe400078ac0ff */
[----:B------:R-:W-:-:S04]  /*2990*/  LOP3.LUT R17, R17, 0xf7ffffff, RZ, 0xc0, !PT ;  /* 0xf7ffffff11117812 */ /* 0x000fc800078ec0ff */
[----:B------:R-:W-:Y:S01]  /*29a0*/  @P1 LOP3.LUT R17, R17, 0x8000000, RZ, 0xfc, !PT ;  /* 0x0800000011111812 */ /* 0x000fe200078efcff */
[C---:B---3--:R-:W-:Y:S02]  /*29b0*/  @P1 IMAD R30, R31.reuse, c[0x0][0x1dc], R30 ;  /* 0x000077001f1e1a24 */ /* 0x048fe400078e021e */
[----:B------:R-:W-:-:S05]  /*29c0*/  @P1 IMAD.WIDE.U32 R8, R31, c[0x0][0x1d8], R8 ;  /* 0x000076001f081a25 */ /* 0x000fca00078e0008 */
        /* <DEDUP_REMOVED lines=8> */
[----:B------:R-:W-:Y:S01]  /*2a50*/  @P4 MOV R8, R26 ;  /* 0x0000001a00084202 */ /* 0x000fe20000000f00 */
[----:B--2---:R-:W-:-:S04]  /*2a60*/  @P4 IMAD R34, R34, c[0x0][0x1d8], RZ ;  /* 0x0000760022224a24 */ /* 0x004fc800078e02ff */
[----:B------:R-:W-:-:S04]  /*2a70*/  @P4 IMAD.WIDE.U32 R8, R36, c[0x0][0x1d8], R8 ;  /* 0x0000760024084a25 */ /* 0x000fc800078e0008 */
[----:B------:R-:W-:Y:S01]  /*2a80*/  @P4 IMAD R34, R36, c[0x0][0x1dc], R34 ;  /* 0x0000770024224a24 */ /* 0x000fe200078e0222 */
[----:B------:R-:W-:-:S04]  /*2a90*/  @P4 SHF.L.U32 R36, R8, 0x1, RZ ;  /* 0x0000000108244819 */ /* 0x000fc800000006ff */
[----:B------:R-:W-:Y:S02]  /*2aa0*/  @P4 IADD3 R34, R9, R34, RZ ;  /* 0x0000002209224210 */ /* 0x000fe40007ffe0ff */
[----:B------:R-:W-:Y:S02]  /*2ab0*/  @P4 IADD3 R72, P0, R36, c[0x0][0x180], RZ ;  /* 0x0000600024484a10 */ /* 0x000fe40007f1e0ff */
[----:B------:R-:W-:-:S04]  /*2ac0*/  @P4 SHF.L.U64.HI R8, R8, 0x1, R34 ;  /* 0x0000000108084819 */ /* 0x000fc80000010222 */
        /* <DEDUP_REMOVED lines=14> */
[----:B------:R-:W-:Y:S02]  /*2bb0*/  @P6 IADD3.X R9, R58, c[0x0][0x17c], RZ, P0, !PT ;  /* 0x00005f003a096a10 */ /* 0x000fe400007fe4ff */
[----:B------:R-:W-:-:S05]  /*2bc0*/  @P3 MOV R58, R26 ;  /* 0x0000001a003a3202 */ /* 0x000fca0000000f00 */
[----:B------:R-:W-:-:S05]  /*2bd0*/  @P3 IMAD.WIDE.U32 R58, R125, c[0x0][0x1d8], R58 ;  /* 0x000076007d3a3a25 */ /* 0x000fca00078e003a */
[----:B------:R-:W-:-:S04]  /*2be0*/  @P3 IADD3 R59, R59, R60, RZ ;  /* 0x0000003c3b3b3210 */ /* 0x000fc80007ffe0ff */
[C---:B------:R-:W-:Y:S02]  /*2bf0*/  @P3 SHF.L.U64.HI R59, R58.reuse, 0x1, R59 ;  /* 0x000000013a3b3819 */ /* 0x040fe4000001023b */
[----:B------:R-:W-:-:S04]  /*2c00*/  @P3 SHF.L.U32 R58, R58, 0x1, RZ ;  /* 0x000000013a3a3819 */ /* 0x000fc800000006ff */
[----:B------:R-:W-:-:S04]  /*2c10*/  @P3 IADD3 R70, P0, R58, c[0x0][0x180], RZ ;  /* 0x000060003a463a10 */ /* 0x000fc80007f1e0ff */
[----:B------:R-:W-:Y:S02]  /*2c20*/  @P3 IADD3.X R71, R59, c[0x0][0x184], RZ, P0, !PT ;  /* 0x000061003b473a10 */ /* 0x000fe400007fe4ff */
[----:B------:R-:W-:-:S04]  /*2c30*/  @P3 IADD3 R86, P0, R58, c[0x0][0x178], RZ ;  /* 0x00005e003a563a10 */ /* 0x000fc80007f1e0ff */
[----:B------:R-:W-:Y:S01]  /*2c40*/  @P3 IADD3.X R87, R59, c[0x0][0x17c], RZ, P0, !PT ;  /* 0x00005f003b573a10 */ /* 0x000fe200007fe4ff */
[----:B------:R-:W-:Y:S01]  /*2c50*/  HFMA2.MMA R59, -RZ, RZ, 0, 0 ;  /* 0x00000000ff3b7435 */ /* 0x000fe200000001ff */
[----:B------:R-:W-:-:S09]  /*2c60*/  LOP3.LUT P6, RZ, R17, 0x10, RZ, 0xc0, !PT ;  /* 0x0000001011ff7812 */ /* 0x000fd200078cc0ff */
[----:B------:R0:W5:Y:S04]  /*2c70*/  @P5 LDG.E R59, [R76.64] ;  /* 0x000000104c3b5981 */ /* 0x000168000c1e1900 */
[----:B0-----:R-:W2:Y:S01]  /*2c80*/  LDL R76, [R1+0x50] ;  /* 0x00005000014c7983 */ /* 0x001ea20000100800 */
[----:B------:R-:W-:Y:S02]  /*2c90*/  MOV R77, RZ ;  /* 0x000000ff004d7202 */ /* 0x000fe40000000f00 */
[----:B------:R-:W-:-:S04]  /*2ca0*/  LOP3.LUT P4, RZ, R17, 0x100000, RZ, 0xc0, !PT ;  /* 0x0010000011ff7812 */ /* 0x000fc8000788c0ff */
[----:B------:R0:W5:Y:S01]  /*2cb0*/  @P5 LDG.E R77, [R84.64] ;  /* 0x00000010544d5981 */ /* 0x000162000c1e1900 */
[----:B------:R-:W-:Y:S01]  /*2cc0*/  LOP3.LUT P5, RZ, R17, 0x8, RZ, 0xc0, !PT ;  /* 0x0000000811ff7812 */ /* 0x000fe200078ac0ff */
[----:B------:R-:W-:Y:S02]  /*2cd0*/  @P6 IMAD R58, R88, c[0x0][0x1d8], RZ ;  /* 0x00007600583a6a24 */ /* 0x000fe400078e02ff */
[----:B------:R-:W-:-:S06]  /*2ce0*/  CS2R R88, SRZ ;  /* 0x0000000000587805 */ /* 0x000fcc000001ff00 */
[----:B------:R3:W5:Y:S01]  /*2cf0*/  @P4 LDG.E R89, [R56.64] ;  /* 0x0000001038594981 */ /* 0x000762000c1e1900 */
[----:B------:R-:W-:Y:S01]  /*2d00*/  HFMA2.MMA R60, -RZ, RZ, 0, 0 ;  /* 0x00000000ff3c7435 */ /* 0x000fe200000001ff */
[----:B------:R-:W-:Y:S01]  /*2d10*/  @P6 IMAD R58, R124, c[0x0][0x1dc], R58 ;  /* 0x000077007c3a6a24 */ /* 0x000fe200078e023a */
[C---:B------:R-:W-:Y:S01]  /*2d20*/  LOP3.LUT P1, RZ, R17.reuse, 0x40000, RZ, 0xc0, !PT ;  /* 0x0004000011ff7812 */ /* 0x040fe2000782c0ff */
[----:B------:R-:W-:Y:S01]  /*2d30*/  CS2R R92, SRZ ;  /* 0x00000000005c7805 */ /* 0x000fe2000001ff00 */
[----:B------:R-:W-:Y:S01]  /*2d40*/  LOP3.LUT P3, RZ, R17, 0x10000, RZ, 0xc0, !PT ;  /* 0x0001000011ff7812 */ /* 0x000fe2000786c0ff */
[----:B------:R-:W-:Y:S01]  /*2d50*/  CS2R R100, SRZ ;  /* 0x0000000000647805 */ /* 0x000fe2000001ff00 */
[----:B------:R4:W5:Y:S01]  /*2d60*/  @P2 LDG.E R88, [R42.64] ;  /* 0x000000102a582981 */ /* 0x000962000c1e1900 */
[----:B---3--:R-:W-:-:S03]  /*2d70*/  @P5 IMAD R56, R63, c[0x0][0x1d8], RZ ;  /* 0x000076003f385a24 */ /* 0x008fc600078e02ff */
[----:B------:R3:W5:Y:S04]  /*2d80*/  @P4 LDG.E R60, [R6.64] ;  /* 0x00000010063c4981 */ /* 0x000768000c1e1900 */
[----:B------:R-:W4:Y:S01]  /*2d90*/  LDL R63, [R1+0x4c] ;  /* 0x00004c00013f7983 */ /* 0x000f220000100800 */
[----:B------:R-:W-:-:S03]  /*2da0*/  HFMA2.MMA R57, -RZ, RZ, 0, 0 ;  /* 0x00000000ff397435 */ /* 0x000fc600000001ff */
[----:B------:R0:W5:Y:S01]  /*2db0*/  @P1 LDG.E R93, [R54.64] ;  /* 0x00000010365d1981 */ /* 0x000162000c1e1900 */
[----:B---3--:R-:W-:Y:S02]  /*2dc0*/  @P6 MOV R6, R26 ;  /* 0x0000001a00066202 */ /* 0x008fe40000000f00 */
[----:B------:R-:W-:Y:S01]  /*2dd0*/  @P6 MOV R7, R29 ;  /* 0x0000001d00076202 */ /* 0x000fe20000000f00 */
[----:B------:R3:W5:Y:S04]  /*2de0*/  @P3 LDG.E R101, [R52.64] ;  /* 0x0000001034653981 */ /* 0x000768000c1e1900 */
[----:B------:R-:W-:-:S05]  /*2df0*/  @P6 IMAD.WIDE.U32 R6, R124, c[0x0][0x1d8], R6 ;  /* 0x000076007c066a25 */ /* 0x000fca00078e0006 */
[----:B------:R-:W-:-:S04]  /*2e00*/  @P6 IADD3 R7, R7, R58, RZ ;  /* 0x0000003a07076210 */ /* 0x000fc80007ffe0ff */
[C---:B------:R-:W-:Y:S02]  /*2e10*/  @P6 SHF.L.U64.HI R7, R6.reuse, 0x1, R7 ;  /* 0x0000000106076819 */ /* 0x040fe40000010207 */
[----:B------:R-:W-:-:S04]  /*2e20*/  @P6 SHF.L.U32 R6, R6, 0x1, RZ ;  /* 0x0000000106066819 */ /* 0x000fc800000006ff */
[----:B0-----:R-:W-:-:S04]  /*2e30*/  @P6 IADD3 R84, P0, R6, c[0x0][0x180], RZ ;  /* 0x0000600006546a10 */ /* 0x001fc80007f1e0ff */
[----:B------:R-:W-:Y:S02]  /*2e40*/  @P6 IADD3.X R85, R7, c[0x0][0x184], RZ, P0, !PT ;  /* 0x0000610007556a10 */ /* 0x000fe400007fe4ff */
[----:B------:R-:W-:-:S04]  /*2e50*/  @P6 IADD3 R6, P0, R6, c[0x0][0x178], RZ ;  /* 0x00005e0006066a10 */ /* 0x000fc80007f1e0ff */
[----:B------:R-:W-:Y:S02]  /*2e60*/  @P6 IADD3.X R7, R7, c[0x0][0x17c], RZ, P0, !PT ;  /* 0x00005f0007076a10 */ /* 0x000fe400007fe4ff */
[----:B------:R-:W-:Y:S02]  /*2e70*/  LOP3.LUT P6, RZ, R0, 0x4, RZ, 0xc0, !PT ;  /* 0x0000000400ff7812 */ /* 0x000fe400078cc0ff */
[----:B------:R-:W-:-:S06]  /*2e80*/  MOV R58, RZ ;  /* 0x000000ff003a7202 */ /* 0x000fcc0000000f00 */
[----:B------:R0:W5:Y:S01]  /*2e90*/  @P1 LDG.E R58, [R68.64] ;  /* 0x00000010443a1981 */ /* 0x000162000c1e1900 */
[----:B------:R-:W-:-:S04]  /*2ea0*/  @P5 IMAD R56, R123, c[0x0][0x1dc], R56 ;  /* 0x000077007b385a24 */ /* 0x000fc800078e0238 */
[----:B------:R1:W5:Y:S01]  /*2eb0*/  @P6 LDG.E R57, [R90.64] ;  /* 0x000000105a396981 */ /* 0x000362000c1e1900 */
[----:B0-----:R-:W-:Y:S02]  /*2ec0*/  @P5 MOV R68, R26 ;  /* 0x0000001a00445202 */ /* 0x001fe40000000f00 */
[----:B------:R-:W-:Y:S01]  /*2ed0*/  @P5 MOV R69, R29 ;  /* 0x0000001d00455202 */ /* 0x000fe20000000f00 */
[----:B-1----:R-:W-:-:S04]  /*2ee0*/  CS2R R90, SRZ ;  /* 0x00000000005a7805 */ /* 0x002fc8000001ff00 */
[----:B------:R-:W-:Y:S02]  /*2ef0*/  @P5 IMAD.WIDE.U32 R68, R123, c[0x0][0x1d8], R68 ;  /* 0x000076007b445a25 */ /* 0x000fe400078e0044 */
[----:B------:R0:W5:Y:S03]  /*2f00*/  @P6 LDG.E R91, [R82.64] ;  /* 0x00000010525b6981 */ /* 0x000166000c1e1900 */
[----:B------:R-:W-:-:S04]  /*2f10*/  @P5 IADD3 R56, R69, R56, RZ ;  /* 0x0000003845385210 */ /* 0x000fc80007ffe0ff */
[C---:B------:R-:W-:Y:S02]  /*2f20*/  @P5 SHF.L.U64.HI R56, R68.reuse, 0x1, R56 ;  /* 0x0000000144385819 */ /* 0x040fe40000010238 */
[----:B0-----:R-:W-:-:S04]  /*2f30*/  @P5 SHF.L.U32 R82, R68, 0x1, RZ ;  /* 0x0000000144525819 */ /* 0x001fc800000006ff */
[----:B------:R-:W-:-:S04]  /*2f40*/  @P5 IADD3 R68, P0, R82, c[0x0][0x180], RZ ;  /* 0x0000600052445a10 */ /* 0x000fc80007f1e0ff */
[----:B------:R-:W-:Y:S02]  /*2f50*/  @P5 IADD3.X R69, R56, c[0x0][0x184], RZ, P0, !PT ;  /* 0x0000610038455a10 */ /* 0x000fe400007fe4ff */
[----:B------:R-:W-:Y:S02]  /*2f60*/  @P5 IADD3 R82, P0, R82, c[0x0][0x178], RZ ;  /* 0x00005e0052525a10 */ /* 0x000fe40007f1e0ff */
[----:B------:R-:W-:Y:S02]  /*2f70*/  LOP3.LUT P6, RZ, R17, 0x2, RZ, 0xc0, !PT ;  /* 0x0000000211ff7812 */ /* 0x000fe400078cc0ff */
[----:B------:R-:W-:Y:S01]  /*2f80*/  @P5 IADD3.X R83, R56, c[0x0][0x17c], RZ, P0, !PT ;  /* 0x00005f0038535a10 */ /* 0x000fe200007fe4ff */
[----:B------:R-:W-:Y:S01]  /*2f90*/  HFMA2.MMA R56, -RZ, RZ, 0, 0 ;  /* 0x00000000ff387435 */ /* 0x000fe200000001ff */
[C---:B------:R-:W-:Y:S02]  /*2fa0*/  LOP3.LUT P5, RZ, R0.reuse, 0x1, RZ, 0xc0, !PT ;  /* 0x0000000100ff7812 */ /* 0x040fe400078ac0ff */
[----:B------:R-:W-:Y:S01]  /*2fb0*/  LOP3.LUT P4, RZ, R0, 0x2, RZ, 0xc0, !PT ;  /* 0x0000000200ff7812 */ /* 0x000fe2000788c0ff */
[----:B------:R-:W-:-:S06]  /*2fc0*/  CS2R R54, SRZ ;  /* 0x0000000000367805 */ /* 0x000fcc000001ff00 */
[----:B------:R0:W5:Y:S04]  /*2fd0*/  @P3 LDG.E R56, [R4.64] ;  /* 0x0000001004383981 */ /* 0x000168000c1e1900 */
[----:B------:R1:W5:Y:S01]  /*2fe0*/  @P5 LDG.E R55, [R96.64] ;  /* 0x0000001060375981 */ /* 0x000362000c1e1900 */
[C---:B------:R-:W-:Y:S01]  /*2ff0*/  LOP3.LUT P1, RZ, R17.reuse, 0x1000, RZ, 0xc0, !PT ;  /* 0x0000100011ff7812 */ /* 0x040fe2000782c0ff */
[----:B---3--:R-:W-:Y:S02]  /*3000*/  CS2R R52, SRZ ;  /* 0x0000000000347805 */ /* 0x008fe4000001ff00 */
[----:B------:R3:W5:Y:S01]  /*3010*/  @P4 LDG.E R100, [R78.64] ;  /* 0x000000104e644981 */ /* 0x000762000c1e1900 */
[----:B0-----:R-:W-:Y:S02]  /*3020*/  @P6 MOV R4, R26 ;  /* 0x0000001a00046202 */ /* 0x001fe40000000f00 */
[----:B------:R-:W-:Y:S01]  /*3030*/  @P6 MOV R5, R29 ;  /* 0x0000001d00056202 */ /* 0x000fe20000000f00 */
[----:B------:R0:W5:Y:S04]  /*3040*/  @P4 LDG.E R53, [R102.64] ;  /* 0x0000001066354981 */ /* 0x000168000c1e1900 */
[----:B------:R-:W-:Y:S01]  /*3050*/  @P6 IMAD.WIDE.U32 R4, R122, c[0x0][0x1d8], R4 ;  /* 0x000076007a046a25 */ /* 0x000fe200078e0004 */
[----:B-1----:R-:W-:Y:S01]  /*3060*/  CS2R R96, SRZ ;  /* 0x0000000000607805 */ /* 0x002fe2000001ff00 */
[----:B------:R1:W5:Y:S04]  /*3070*/  @P1 LDG.E R52, [R2.64] ;  /* 0x0000001002341981 */ /* 0x000368000c1e1900 */
[----:B------:R0:W5:Y:S04]  /*3080*/  @P1 LDG.E R90, [R48.64] ;  /* 0x00000010305a1981 */ /* 0x000168000c1e1900 */
[----:B------:R0:W5:Y:S01]  /*3090*/  @P5 LDG.E R97, [R80.64] ;  /* 0x0000001050615981 */ /* 0x000162000c1e1900 */
[----:B------:R-:W-:Y:S01]  /*30a0*/  LOP3.LUT P5, RZ, R17, 0x80000000, RZ, 0xc0, !PT ;  /* 0x8000000011ff7812 */ /* 0x000fe200078ac0ff */
[----:B--2---:R-:W-:-:S02]  /*30b0*/  @P6 IMAD R0, R76, c[0x0][0x1d8], RZ ;  /* 0x000076004c006a24 */ /* 0x004fc400078e02ff */
[----:B------:R-:W2:Y:S02]  /*30c0*/  LDL R76, [R1+0x48] ;  /* 0x00004800014c7983 */ /* 0x000ea40000100800 */
[----:B------:R-:W-:-:S05]  /*30d0*/  @P6 IMAD R0, R122, c[0x0][0x1dc], R0 ;  /* 0x000077007a006a24 */ /* 0x000fca00078e0200 */
[----:B------:R-:W-:-:S04]  /*30e0*/  @P6 IADD3 R0, R5, R0, RZ ;  /* 0x0000000005006210 */ /* 0x000fc80007ffe0ff */
[C---:B------:R-:W-:Y:S02]  /*30f0*/  @P6 SHF.L.U64.HI R0, R4.reuse, 0x1, R0 ;  /* 0x0000000104006819 */ /* 0x040fe40000010200 */
[----:B------:R-:W-:-:S04]  /*3100*/  @P6 SHF.L.U32 R4, R4, 0x1, RZ ;  /* 0x0000000104046819 */ /* 0x000fc800000006ff */
[----:B0-----:R-:W-:-:S04]  /*3110*/  @P6 IADD3 R80, P0, R4, c[0x0][0x180], RZ ;  /* 0x0000600004506a10 */ /* 0x001fc80007f1e0ff */
[----:B------:R-:W-:Y:S02]  /*3120*/  @P6 IADD3.X R81, R0, c[0x0][0x184], RZ, P0, !PT ;  /* 0x0000610000516a10 */ /* 0x000fe400007fe4ff */
[----:B------:R-:W-:-:S04]  /*3130*/  @P6 IADD3 R4, P0, R4, c[0x0][0x178], RZ ;  /* 0x00005e0004046a10 */ /* 0x000fc80007f1e0ff */
[----:B------:R-:W-:Y:S01]  /*3140*/  @P6 IADD3.X R5, R0, c[0x0][0x17c], RZ, P0, !PT ;  /* 0x00005f0000056a10 */ /* 0x000fe200007fe4ff */
[----:B----4-:R-:W-:Y:S02]  /*3150*/  @P5 IMAD R0, R63, c[0x0][0x1d8], RZ ;  /* 0x000076003f005a24 */ /* 0x010fe400078e02ff */
[----:B------:R-:W4:Y:S01]  /*3160*/  LDL R63, [R1+0x44] ;  /* 0x00004400013f7983 */ /* 0x000f220000100800 */
[----:B------:R-:W-:-:S04]  /*3170*/  LOP3.LUT R17, R17, 0xffbfffff, RZ, 0xc0, !PT ;  /* 0xffbfffff11117812 */ /* 0x000fc800078ec0ff */
[----:B------:R-:W-:-:S04]  /*3180*/  @P6 LOP3.LUT R17, R17, 0x400000, RZ, 0xfc, !PT ;  /* 0x0040000011116812 */ /* 0x000fc800078efcff */
[C---:B------:R-:W-:Y:S02]  /*3190*/  LOP3.LUT P6, RZ, R17.reuse, 0x4000, RZ, 0xc0, !PT ;  /* 0x0000400011ff7812 */ /* 0x040fe400078cc0ff */
[----:B------:R-:W-:Y:S01]  /*31a0*/  LOP3.LUT P3, RZ, R17, 0x40000000, RZ, 0xc0, !PT ;  /* 0x4000000011ff7812 */ /* 0x000fe2000786c0ff */
[----:B------:R-:W-:-:S10]  /*31b0*/  @P5 IMAD R0, R121, c[0x0][0x1dc], R0 ;  /* 0x0000770079005a24 */ /* 0x000fd400078e0200 */
[----:B------:R0:W5:Y:S04]  /*31c0*/  @P6 LDG.E R54, [R66.64] ;  /* 0x0000001042366981 */ /* 0x000168000c1e1900 */
[----:B------:R1:W5:Y:S01]  /*31d0*/  @P6 LDG.E R96, [R50.64] ;  /* 0x0000001032606981 */ /* 0x000362000c1e1900 */
[----:B------:R-:W-:-:S03]  /*31e0*/  LOP3.LUT P4, RZ, R17, 0x20000000, RZ, 0xc0, !PT ;  /* 0x2000000011ff7812 */ /* 0x000fc6000788c0ff */
[----:B------:R3:W5:Y:S01]  /*31f0*/  @P3 LDG.E R92, [R64.64] ;  /* 0x00000010405c3981 */ /* 0x000762000c1e1900 */
[----:B0-----:R-:W-:Y:S02]  /*3200*/  @P5 MOV R66, R26 ;  /* 0x0000001a00425202 */ /* 0x001fe40000000f00 */
[----:B------:R-:W-:Y:S01]  /*3210*/  @P5 MOV R67, R29 ;  /* 0x0000001d00435202 */ /* 0x000fe20000000f00 */
[----:B-1----:R-:W-:-:S04]  /*3220*/  CS2R R50, SRZ ;  /* 0x0000000000327805 */ /* 0x002fc8000001ff00 */
[----:B------:R-:W-:Y:S02]  /*3230*/  @P5 IMAD.WIDE.U32 R66, R121, c[0x0][0x1d8], R66 ;  /* 0x0000760079425a25 */ /* 0x000fe400078e0042 */
[----:B------:R0:W5:Y:S03]  /*3240*/  @P3 LDG.E R51, [R98.64] ;  /* 0x0000001062333981 */ /* 0x000166000c1e1900 */
[----:B------:R-:W-:Y:S02]  /*3250*/  @P5 IADD3 R0, R67, R0, RZ ;  /* 0x0000000043005210 */ /* 0x000fe40007ffe0ff */
[C---:B---3--:R-:W-:Y:S02]  /*3260*/  @P5 SHF.L.U32 R78, R66.reuse, 0x1, RZ ;  /* 0x00000001424e5819 */ /* 0x048fe400000006ff */
[----:B------:R-:W-:Y:S01]  /*3270*/  @P5 SHF.L.U64.HI R0, R66, 0x1, R0 ;  /* 0x0000000142005819 */ /* 0x000fe20000010200 */
[----:B0-----:R-:W3:Y:S01]  /*3280*/  LDL R98, [R1+0x40] ;  /* 0x0000400001627983 */ /* 0x001ee20000100800 */
[----:B------:R-:W-:-:S04]  /*3290*/  @P5 IADD3 R66, P0, R78, c[0x0][0x180], RZ ;  /* 0x000060004e425a10 */ /* 0x000fc80007f1e0ff */
[----:B------:R-:W-:Y:S02]  /*32a0*/  @P5 IADD3.X R67, R0, c[0x0][0x184], RZ, P0, !PT ;  /* 0x0000610000435a10 */ /* 0x000fe400007fe4ff */
[----:B------:R-:W-:Y:S02]  /*32b0*/  @P5 IADD3 R78, P0, R78, c[0x0][0x178], RZ ;  /* 0x00005e004e4e5a10 */ /* 0x000fe40007f1e0ff */
[----:B------:R-:W-:Y:S02]  /*32c0*/  @P4 MOV R2, R26 ;  /* 0x0000001a00024202 */ /* 0x000fe40000000f00 */
[----:B------:R-:W-:Y:S02]  /*32d0*/  @P5 IADD3.X R79, R0, c[0x0][0x17c], RZ, P0, !PT ;  /* 0x00005f00004f5a10 */ /* 0x000fe400007fe4ff */
[----:B------:R-:W-:Y:S02]  /*32e0*/  @P4 MOV R3, R29 ;  /* 0x0000001d00034202 */ /* 0x000fe40000000f00 */
[----:B------:R-:W-:-:S03]  /*32f0*/  LOP3.LUT R17, R17, 0xff7fffff, RZ, 0xc0, !PT ;  /* 0xff7fffff11117812 */ /* 0x000fc600078ec0ff */
[----:B------:R-:W-:Y:S01]  /*3300*/  @P4 IMAD.WIDE.U32 R2, R120, c[0x0][0x1d8], R2 ;  /* 0x0000760078024a25 */ /* 0x000fe200078e0002 */
[----:B------:R-:W-:-:S04]  /*3310*/  @P5 LOP3.LUT R17, R17, 0x800000, RZ, 0xfc, !PT ;  /* 0x0080000011115812 */ /* 0x000fc800078efcff */
[----:B------:R-:W-:Y:S02]  /*3320*/  @P4 SHF.L.U32 R64, R2, 0x1, RZ ;  /* 0x0000000102404819 */ /* 0x000fe400000006ff */
[----:B------:R-:W-:Y:S01]  /*3330*/  LOP3.LUT P3, RZ, R17, 0x10000000, RZ, 0xc0, !PT ;  /* 0x1000000011ff7812 */ /* 0x000fe2000786c0ff */
[----:B--2---:R-:W-:-:S04]  /*3340*/  @P4 IMAD R0, R76, c[0x0][0x1d8], RZ ;  /* 0x000076004c004a24 */ /* 0x004fc800078e02ff */
[----:B------:R-:W-:-:S05]  /*3350*/  @P4 IMAD R0, R120, c[0x0][0x1dc], R0 ;  /* 0x0000770078004a24 */ /* 0x000fca00078e0200 */
[----:B------:R-:W-:-:S04]  /*3360*/  @P4 IADD3 R0, R3, R0, RZ ;  /* 0x0000000003004210 */ /* 0x000fc80007ffe0ff */
[----:B------:R-:W-:Y:S02]  /*3370*/  @P4 SHF.L.U64.HI R0, R2, 0x1, R0 ;  /* 0x0000000102004819 */ /* 0x000fe40000010200 */
[----:B------:R-:W-:-:S04]  /*3380*/  @P4 IADD3 R2, P0, R64, c[0x0][0x180], RZ ;  /* 0x0000600040024a10 */ /* 0x000fc80007f1e0ff */
[----:B------:R-:W-:Y:S02]  /*3390*/  @P4 IADD3.X R3, R0, c[0x0][0x184], RZ, P0, !PT ;  /* 0x0000610000034a10 */ /* 0x000fe400007fe4ff */
[----:B------:R-:W-:-:S04]  /*33a0*/  @P4 IADD3 R64, P0, R64, c[0x0][0x178], RZ ;  /* 0x00005e0040404a10 */ /* 0x000fc80007f1e0ff */
[----:B------:R-:W-:Y:S01]  /*33b0*/  @P4 IADD3.X R65, R0, c[0x0][0x17c], RZ, P0, !PT ;  /* 0x00005f0000414a10 */ /* 0x000fe200007fe4ff */
[----:B----4-:R-:W-:Y:S02]  /*33c0*/  @P3 IMAD R0, R63, c[0x0][0x1d8], RZ ;  /* 0x000076003f003a24 */ /* 0x010fe400078e02ff */
[----:B------:R-:W2:Y:S01]  /*33d0*/  LDL R63, [R1+0x3c] ;  /* 0x00003c00013f7983 */ /* 0x000ea20000100800 */
[----:B------:R-:W-:Y:S01]  /*33e0*/  LOP3.LUT P5, RZ, R17, 0x400, RZ, 0xc0, !PT ;  /* 0x0000040011ff7812 */ /* 0x000fe200078ac0ff */
[----:B------:R-:W-:Y:S01]  /*33f0*/  @P3 IMAD R0, R119, c[0x0][0x1dc], R0 ;  /* 0x0000770077003a24 */ /* 0x000fe200078e0200 */
[C---:B------:R-:W-:Y:S02]  /*3400*/  LOP3.LUT P6, RZ, R17.reuse, 0x200, RZ, 0xc0, !PT ;  /* 0x0000020011ff7812 */ /* 0x040fe400078cc0ff */
[----:B------:R-:W-:-:S09]  /*3410*/  LOP3.LUT R17, R17, 0xfeffffff, RZ, 0xc0, !PT ;  /* 0xfeffffff11117812 */ /* 0x000fd200078ec0ff */
[----:B------:R0:W5:Y:S01]  /*3420*/  @P5 LDG.E R50, [R40.64] ;  /* 0x0000001028325981 */ /* 0x000162000c1e1900 */
[----:B------:R-:W-:Y:S01]  /*3430*/  CS2R R48, SRZ ;  /* 0x0000000000307805 */ /* 0x000fe2000001ff00 */
[----:B------:R-:W-:Y:S02]  /*3440*/  @P4 LOP3.LUT R17, R17, 0x1000000, RZ, 0xfc, !PT ;  /* 0x0100000011114812 */ /* 0x000fe400078efcff */
[----:B0-----:R-:W-:-:S03]  /*3450*/  @P3 MOV R40, R26 ;  /* 0x0000001a00283202 */ /* 0x001fc60000000f00 */
[----:B------:R0:W5:Y:S01]  /*3460*/  @P2 LDG.E R49, [R94.64] ;  /* 0x000000105e312981 */ /* 0x000162000c1e1900 */
[----:B------:R-:W-:-:S05]  /*3470*/  @P3 MOV R41, R29 ;  /* 0x0000001d00293202 */ /* 0x000fca0000000f00 */
[----:B------:R-:W-:Y:S01]  /*3480*/  @P3 IMAD.WIDE.U32 R40, R119, c[0x0][0x1d8], R40 ;  /* 0x0000760077283a25 */ /* 0x000fe200078e0028 */
[----:B------:R-:W-:-:S04]  /*3490*/  LOP3.LUT P1, RZ, R17, 0x8000000, RZ, 0xc0, !PT ;  /* 0x0800000011ff7812 */ /* 0x000fc8000782c0ff */
[----:B------:R-:W-:Y:S02]  /*34a0*/  @P3 IADD3 R0, R41, R0, RZ ;  /* 0x0000000029003210 */ /* 0x000fe40007ffe0ff */
[----:B------:R-:W-:Y:S02]  /*34b0*/  LOP3.LUT P2, RZ, R17, 0x4000000, RZ, 0xc0, !PT ;  /* 0x0400000011ff7812 */ /* 0x000fe4000784c0ff */
[C---:B------:R-:W-:Y:S02]  /*34c0*/  @P3 SHF.L.U64.HI R0, R40.reuse, 0x1, R0 ;  /* 0x0000000128003819 */ /* 0x040fe40000010200 */
[----:B------:R-:W-:Y:S01]  /*34d0*/  @P3 SHF.L.U32 R40, R40, 0x1, RZ ;  /* 0x0000000128283819 */ /* 0x000fe200000006ff */
[----:B------:R-:W-:Y:S02]  /*34e0*/  HFMA2.MMA R76, -RZ, RZ, 0, 0 ;  /* 0x00000000ff4c7435 */ /* 0x000fe400000001ff */
[----:B------:R1:W5:Y:S01]  /*34f0*/  @P1 LDG.E R48, [R30.64] ;  /* 0x000000101e301981 */ /* 0x000362000c1e1900 */
[----:B------:R-:W-:-:S04]  /*3500*/  @P3 IADD3 R42, P0, R40, c[0x0][0x180], RZ ;  /* 0x00006000282a3a10 */ /* 0x000fc80007f1e0ff */
[----:B------:R-:W-:Y:S02]  /*3510*/  @P3 IADD3.X R43, R0, c[0x0][0x184], RZ, P0, !PT ;  /* 0x00006100002b3a10 */ /* 0x000fe400007fe4ff */
[----:B------:R-:W-:Y:S01]  /*3520*/  @P3 IADD3 R40, P0, R40, c[0x0][0x178], RZ ;  /* 0x00005e0028283a10 */ /* 0x000fe20007f1e0ff */
[----:B------:R4:W5:Y:S01]  /*3530*/  @P5 LDG.E R76, [R46.64] ;  /* 0x000000102e4c5981 */ /* 0x000962000c1e1900 */
[----:B-1----:R-:W-:Y:S02]  /*3540*/  @P2 MOV R30, R26 ;  /* 0x0000001a001e2202 */ /* 0x002fe40000000f00 */
[----:B------:R-:W-:Y:S01]  /*3550*/  @P3 IADD3.X R41, R0, c[0x0][0x17c], RZ, P0, !PT ;  /* 0x00005f0000293a10 */ /* 0x000fe200007fe4ff */
[----:B---3--:R-:W-:Y:S01]  /*3560*/  @P2 IMAD R0, R98, c[0x0][0x1d8], RZ ;  /* 0x0000760062002a24 */ /* 0x008fe200078e02ff */
[----:B------:R-:W-:-:S03]  /*3570*/  @P2 MOV R31, R29 ;  /* 0x0000001d001f2202 */ /* 0x000fc60000000f00 */
[C---:B------:R-:W-:Y:S01]  /*3580*/  @P2 IMAD R0, R118.reuse, c[0x0][0x1dc], R0 ;  /* 0x0000770076002a24 */ /* 0x040fe200078e0200 */
[----:B----4-:R-:W-:Y:S01]  /*3590*/  CS2R R46, SRZ ;  /* 0x00000000002e7805 */ /* 0x010fe2000001ff00 */
[----:B------:R-:W-:-:S05]  /*35a0*/  @P2 IMAD.WIDE.U32 R30, R118, c[0x0][0x1d8], R30 ;  /* 0x00007600761e2a25 */ /* 0x000fca00078e001e */
[----:B------:R-:W-:Y:S01]  /*35b0*/  @P2 IADD3 R0, R31, R0, RZ ;  /* 0x000000001f002210 */ /* 0x000fe20007ffe0ff */
[----:B------:R1:W5:Y:S03]  /*35c0*/  @P6 LDG.E R47, [R74.64] ;  /* 0x000000104a2f6981 */ /* 0x000366000c1e1900 */
[C---:B------:R-:W-:Y:S02]  /*35d0*/  @P2 SHF.L.U64.HI R0, R30.reuse, 0x1, R0 ;  /* 0x000000011e002819 */ /* 0x040fe40000010200 */
[----:B------:R-:W-:Y:S01]  /*35e0*/  @P2 SHF.L.U32 R30, R30, 0x1, RZ ;  /* 0x000000011e1e2819 */ /* 0x000fe200000006ff */
[----:B-1----:R-:W-:-:S06]  /*35f0*/  CS2R R74, SRZ ;  /* 0x00000000004a7805 */ /* 0x002fcc000001ff00 */
[----:B------:R1:W5:Y:S01]  /*3600*/  @P6 LDG.E R75, [R38.64] ;  /* 0x00000010264b6981 */ /* 0x000362000c1e1900 */
[----:B------:R-:W-:-:S03]  /*3610*/  LOP3.LUT P4, RZ, R17, 0x40, RZ, 0xc0, !PT ;  /* 0x0000004011ff7812 */ /* 0x000fc6000788c0ff */
[----:B------:R3:W5:Y:S01]  /*3620*/  @P1 LDG.E R74, [R44.64] ;  /* 0x000000102c4a1981 */ /* 0x000762000c1e1900 */
[----:B-1----:R-:W-:-:S04]  /*3630*/  @P2 IADD3 R38, P0, R30, c[0x0][0x180], RZ ;  /* 0x000060001e262a10 */ /* 0x002fc80007f1e0ff */
[----:B------:R-:W-:-:S05]  /*3640*/  @P2 IADD3.X R39, R0, c[0x0][0x184], RZ, P0, !PT ;  /* 0x0000610000272a10 */ /* 0x000fca00007fe4ff */
[----:B------:R1:W5:Y:S01]  /*3650*/  @P4 LDG.E R46, [R34.64] ;  /* 0x00000010222e4981 */ /* 0x000362000c1e1900 */
[----:B------:R-:W-:Y:S02]  /*3660*/  @P2 IADD3 R30, P0, R30, c[0x0][0x178], RZ ;  /* 0x00005e001e1e2a10 */ /* 0x000fe40007f1e0ff */
[C---:B------:R-:W-:Y:S02]  /*3670*/  LOP3.LUT P1, RZ, R17.reuse, 0x2000000, RZ, 0xc0, !PT ;  /* 0x0200000011ff7812 */ /* 0x040fe4000782c0ff */
[----:B------:R-:W-:Y:S02]  /*3680*/  @P2 IADD3.X R31, R0, c[0x0][0x17c], RZ, P0, !PT ;  /* 0x00005f00001f2a10 */ /* 0x000fe400007fe4ff */
[----:B------:R-:W-:Y:S01]  /*3690*/  LOP3.LUT P0, RZ, R17, 0x80, RZ, 0xc0, !PT ;  /* 0x0000008011ff7812 */ /* 0x000fe2000780c0ff */
[----:B---3--:R-:W-:-:S08]  /*36a0*/  HFMA2.MMA R44, -RZ, RZ, 0, 0 ;  /* 0x00000000ff2c7435 */ /* 0x008fd000000001ff */
[----:B-1----:R-:W-:Y:S02]  /*36b0*/  @P1 MOV R34, R26 ;  /* 0x0000001a00221202 */ /* 0x002fe40000000f00 */
[----:B------:R-:W-:Y:S02]  /*36c0*/  @P1 MOV R35, R29 ;  /* 0x0000001d00231202 */ /* 0x000fe40000000f00 */
[----:B------:R1:W5:Y:S03]  /*36d0*/  @P0 LDG.E R44, [R72.64] ;  /* 0x00000010482c0981 */ /* 0x000366000c1e1900 */
[----:B------:R-:W-:Y:S01]  /*36e0*/  @P1 IMAD.WIDE.U32 R34, R117, c[0x0][0x1d8], R34 ;  /* 0x0000760075221a25 */ /* 0x000fe200078e0022 */
[----:B-1----:R-:W-:Y:S01]  /*36f0*/  CS2R R72, SRZ ;  /* 0x0000000000487805 */ /* 0x002fe2000001ff00 */
[----:B------:R-:W-:-:S05]  /*3700*/  LOP3.LUT P5, RZ, R17, 0x20, RZ, 0xc0, !PT ;  /* 0x0000002011ff7812 */ /* 0x000fca00078ac0ff */
[----:B------:R1:W5:Y:S01]  /*3710*/  @P0 LDG.E R73, [R36.64] ;  /* 0x0000001024490981 */ /* 0x000362000c1e1900 */
[----:B------:R-:W-:-:S03]  /*3720*/  LOP3.LUT P6, RZ, R17, 0x10, RZ, 0xc0, !PT ;  /* 0x0000001011ff7812 */ /* 0x000fc600078cc0ff */
[----:B------:R3:W5:Y:S01]  /*3730*/  @P4 LDG.E R72, [R8.64] ;  /* 0x0000001008484981 */ /* 0x000762000c1e1900 */
[----:B-1----:R-:W-:Y:S01]  /*3740*/  @P1 SHF.L.U32 R36, R34, 0x1, RZ ;  /* 0x0000000122241819 */ /* 0x002fe200000006ff */
[----:B---3--:R-:W-:-:S06]  /*3750*/  CS2R R8, SRZ ;  /* 0x0000000000087805 */ /* 0x008fcc000001ff00 */
[----:B------:R1:W5:Y:S04]  /*3760*/  @P5 LDG.E R9, [R70.64] ;  /* 0x0000001046095981 */ /* 0x000368000c1e1900 */
[----:B------:R0:W5:Y:S01]  /*3770*/  @P6 LDG.E R8, [R84.64] ;  /* 0x0000001054086981 */ /* 0x000162000c1e1900 */
[----:B-1----:R-:W-:-:S06]  /*3780*/  CS2R R70, SRZ ;  /* 0x0000000000467805 */ /* 0x002fcc000001ff00 */
[----:B------:R1:W5:Y:S01]  /*3790*/  @P6 LDG.E R70, [R6.64] ;  /* 0x0000001006466981 */ /* 0x000362000c1e1900 */
[C---:B------:R-:W-:Y:S02]  /*37a0*/  LOP3.LUT P6, RZ, R17.reuse, 0x400000, RZ, 0xc0, !PT ;  /* 0x0040000011ff7812 */ /* 0x040fe400078cc0ff */
[C---:B------:R-:W-:Y:S01]  /*37b0*/  LOP3.LUT P4, RZ, R17.reuse, 0x1000000, RZ, 0xc0, !PT ;  /* 0x0100000011ff7812 */ /* 0x040fe2000788c0ff */
[----:B------:R0:W5:Y:S01]  /*37c0*/  @P5 LDG.E R71, [R86.64] ;  /* 0x0000001056475981 */ /* 0x000162000c1e1900 */
[----:B-1----:R-:W-:Y:S01]  /*37d0*/  CS2R R6, SRZ ;  /* 0x0000000000067805 */ /* 0x002fe2000001ff00 */
[----:B------:R-:W-:-:S08]  /*37e0*/  LOP3.LUT P5, RZ, R17, 0x800000, RZ, 0xc0, !PT ;  /* 0x0080000011ff7812 */ /* 0x000fd000078ac0ff */
[----:B------:R0:W5:Y:S01]  /*37f0*/  @P6 LDG.E R6, [R80.64] ;  /* 0x0000001050066981 */ /* 0x000162000c1e1900 */
[----:B--2---:R-:W-:-:S04]  /*3800*/  @P1 IMAD R0, R63, c[0x0][0x1d8], RZ ;  /* 0x000076003f001a24 */ /* 0x004fc800078e02ff */
[----:B------:R-:W-:-:S05]  /*3810*/  @P1 IMAD R0, R117, c[0x0][0x1dc], R0 ;  /* 0x0000770075001a24 */ /* 0x000fca00078e0200 */
[----:B------:R-:W-:-:S04]  /*3820*/  @P1 IADD3 R0, R35, R0, RZ ;  /* 0x0000000023001210 */ /* 0x000fc80007ffe0ff */
[----:B------:R-:W-:Y:S02]  /*3830*/  @P1 SHF.L.U64.HI R0, R34, 0x1, R0 ;  /* 0x0000000122001819 */ /* 0x000fe40000010200 */
[----:B------:R-:W-:-:S04]  /*3840*/  @P1 IADD3 R34, P0, R36, c[0x0][0x180], RZ ;  /* 0x0000600024221a10 */ /* 0x000fc80007f1e0ff */
[----:B------:R-:W-:Y:S02]  /*3850*/  @P1 IADD3.X R35, R0, c[0x0][0x184], RZ, P0, !PT ;  /* 0x0000610000231a10 */ /* 0x000fe400007fe4ff */
[----:B------:R-:W-:-:S04]  /*3860*/  @P1 IADD3 R36, P0, R36, c[0x0][0x178], RZ ;  /* 0x00005e0024241a10 */ /* 0x000fc80007f1e0ff */
[----:B------:R-:W-:Y:S02]  /*3870*/  @P1 IADD3.X R37, R0, c[0x0][0x17c], RZ, P0, !PT ;  /* 0x00005f0000251a10 */ /* 0x000fe400007fe4ff */
[----:B------:R-:W-:Y:S01]  /*3880*/  LOP3.LUT P0, RZ, R17, 0x8, RZ, 0xc0, !PT ;  /* 0x0000000811ff7812 */ /* 0x000fe2000780c0ff */
[----:B------:R-:W-:Y:S01]  /*3890*/  HFMA2.MMA R0, -RZ, RZ, 0, 0 ;  /* 0x00000000ff007435 */ /* 0x000fe200000001ff */
[----:B------:R-:W-:-:S06]  /*38a0*/  MOV R63, RZ ;  /* 0x000000ff003f7202 */ /* 0x000fcc0000000f00 */
[----:B------:R0:W5:Y:S04]  /*38b0*/  @P1 LDG.E R63, [R36.64] ;  /* 0x00000010243f1981 */ /* 0x000168000c1e1900 */
[----:B------:R0:W5:Y:S04]  /*38c0*/  @P1 LDG.E R0, [R34.64] ;  /* 0x0000001022001981 */ /* 0x000168000c1e1900 */
[----:B------:R1:W5:Y:S02]  /*38d0*/  @P0 LDG.E R7, [R68.64] ;  /* 0x0000001044070981 */ /* 0x000364000c1e1900 */
[----:B-1----:R-:W-:-:S06]  /*38e0*/  CS2R R68, SRZ ;  /* 0x0000000000447805 */ /* 0x002fcc000001ff00 */
[----:B------:R1:W5:Y:S04]  /*38f0*/  @P6 LDG.E R68, [R4.64] ;  /* 0x0000001004446981 */ /* 0x000368000c1e1900 */
[----:B------:R0:W5:Y:S01]  /*3900*/  @P0 LDG.E R69, [R82.64] ;  /* 0x0000001052450981 */ /* 0x000162000c1e1900 */
[----:B-1----:R-:W-:-:S06]  /*3910*/  CS2R R4, SRZ ;  /* 0x0000000000047805 */ /* 0x002fcc000001ff00 */
[----:B------:R1:W5:Y:S04]  /*3920*/  @P5 LDG.E R5, [R66.64] ;  /* 0x0000001042055981 */ /* 0x000368000c1e1900 */
[----:B------:R2:W5:Y:S01]  /*3930*/  @P4 LDG.E R4, [R2.64] ;  /* 0x0000001002044981 */ /* 0x000562000c1e1900 */
[----:B-1----:R-:W-:Y:S01]  /*3940*/  CS2R R66, SRZ ;  /* 0x0000000000427805 */ /* 0x002fe2000001ff00 */
[----:B--2---:R-:W-:-:S05]  /*3950*/  CS2R R2, SRZ ;  /* 0x0000000000027805 */ /* 0x004fca000001ff00 */
[----:B------:R0:W5:Y:S04]  /*3960*/  @P5 LDG.E R67, [R78.64] ;  /* 0x000000104e435981 */ /* 0x000168000c1e1900 */
[----:B------:R0:W5:Y:S04]  /*3970*/  @P3 LDG.E R3, [R42.64] ;  /* 0x000000102a033981 */ /* 0x000168000c1e1900 */
[----:B------:R0:W5:Y:S01]  /*3980*/  @P2 LDG.E R2, [R38.64] ;  /* 0x0000001026022981 */ /* 0x000162000c1e1900 */
[----:B------:R-:W-:-:S03]  /*3990*/  ISETP.GT.U32.AND P0, PT, R25, 0x1ff, PT ;  /* 0x000001ff1900780c */ /* 0x000fc60003f04070 */
[----:B------:R1:W5:Y:S01]  /*39a0*/  @P4 LDG.E R66, [R64.64] ;  /* 0x0000001040424981 */ /* 0x000362000c1e1900 */
[----:B------:R-:W-:Y:S01]  /*39b0*/  BSSY B0, `(.L_x_192) ;  /* 0x0000010000007945 */ /* 0x000fe20003800000 */
[----:B-1----:R-:W-:-:S06]  /*39c0*/  CS2R R64, SRZ ;  /* 0x0000000000407805 */ /* 0x002fcc000001ff00 */
[----:B------:R1:W5:Y:S04]  /*39d0*/  @P3 LDG.E R65, [R40.64] ;  /* 0x0000001028413981 */ /* 0x000368000c1e1900 */
[----:B------:R2:W5:Y:S01]  /*39e0*/  @P2 LDG.E R64, [R30.64] ;  /* 0x000000101e402981 */ /* 0x000562000c1e1900 */
[----:B-1----:R-:W-:Y:S01]  /*39f0*/  CS2R R40, SRZ ;  /* 0x0000000000287805 */ /* 0x002fe2000001ff00 */
[----:B--2---:R-:W-:Y:S01]  /*3a00*/  CS2R R30, SRZ ;  /* 0x00000000001e7805 */ /* 0x004fe2000001ff00 */
[----:B------:R-:W-:Y:S05]  /*3a10*/  @P0 BRA `(.L_x_193) ;  /* 0x0000009000000947 */ /* 0x000fea0003800000 */
[----:B0-----:R-:W-:Y:S02]  /*3a20*/  ISETP.NE.AND P0, PT, RZ, UR19, PT ;  /* 0x00000013ff007c0c */ /* 0x001fe4000bf05270 */
[C---:B------:R-:W-:Y:S02]  /*3a30*/  SHF.L.U64.HI R33, R32.reuse, 0x2, R33 ;  /* 0x0000000220217819 */ /* 0x040fe40000010221 */
[----:B------:R-:W-:-:S09]  /*3a40*/  SHF.L.U32 R32, R32, 0x2, RZ ;  /* 0x0000000220207819 */ /* 0x000fd200000006ff */
[----:B------:R-:W-:-:S04]  /*3a50*/  @P0 IADD3 R30, P6, R32, c[0x0][0x190], RZ ;  /* 0x00006400201e0a10 */ /* 0x000fc80007fde0ff */
[----:B------:R-:W-:-:S05]  /*3a60*/  @P0 IADD3.X R31, R33, c[0x0][0x194], RZ, P6, !PT ;  /* 0x00006500211f0a10 */ /* 0x000fca00037fe4ff */
[----:B------:R0:W5:Y:S02]  /*3a70*/  @P0 LDG.E.64 R40, [R30.64] ;  /* 0x000000101e280981 */ /* 0x000164000c1e1b00 */
[----:B0-----:R-:W-:-:S04]  /*3a80*/  IADD3 R30, P0, R32, c[0x0][0x188], RZ ;  /* 0x00006200201e7a10 */ /* 0x001fc80007f1e0ff */
[----:B------:R-:W-:-:S06]  /*3a90*/  IADD3.X R31, R33, c[0x0][0x18c], RZ, P0, !PT ;  /* 0x00006300211f7a10 */ /* 0x000fcc00007fe4ff */
[----:B------:R-:W5:Y:S03]  /*3aa0*/  LDG.E.64 R30, [R30.64] ;  /* 0x000000101e1e7981 */ /* 0x000f66000c1e1b00 */
.L_x_193:
[----:B0-----:R-:W-:Y:S05]  /*3ab0*/  BSYNC B0 ;  /* 0x0000000000007941 */ /* 0x001fea0003800000 */
.L_x_192:
[----:B------:R-:W-:Y:S02]  /*3ac0*/  ISETP.NE.AND P0, PT, RZ, UR19, PT ;  /* 0x00000013ff007c0c */ /* 0x000fe4000bf05270 */
[--C-:B-----5:R-:W-:Y:S02]  /*3ad0*/  PRMT R43, RZ, 0x5410, R59.reuse ;  /* 0x00005410ff2b7816 */ /* 0x120fe4000000003b */
[----:B------:R-:W-:Y:S02]  /*3ae0*/  PRMT R34, RZ, 0x7610, R59 ;  /* 0x00007610ff227816 */ /* 0x000fe4000000003b */
[----:B------:R-:W-:Y:S01]  /*3af0*/  LOP3.LUT R17, R17, 0xfffffffb, RZ, 0xc0, !PT ;  /* 0xfffffffb11117812 */ /* 0x000fe200078ec0ff */
[----:B------:R-:W-:Y:S01]  /*3b00*/  FADD.FTZ R43, R43, -UR22 ;  /* 0x800000162b2b7e21 */ /* 0x000fe20008010000 */
[--C-:B------:R-:W-:Y:S01]  /*3b10*/  PRMT R39, RZ, 0x5410, R77.reuse ;  /* 0x00005410ff277816 */ /* 0x100fe2000000004d */
[----:B------:R-:W-:Y:S01]  /*3b20*/  FADD.FTZ R34, R34, -UR22 ;  /* 0x8000001622227e21 */ /* 0x000fe20008010000 */
[----:B------:R-:W-:Y:S01]  /*3b30*/  PRMT R33, RZ, 0x7610, R77 ;  /* 0x00007610ff217816 */ /* 0x000fe2000000004d */
[----:B------:R-:W-:-:S02]  /*3b40*/  FMUL.FTZ R43, R43, UR23 ;  /* 0x000000172b2b7c20 */ /* 0x000fc40008410000 */
[----:B------:R-:W-:Y:S01]  /*3b50*/  FMUL.FTZ R34, R34, UR23 ;  /* 0x0000001722227c20 */ /* 0x000fe20008410000 */
[----:B------:R-:W-:Y:S01]  /*3b60*/  @P0 LOP3.LUT R17, R17, 0x4, RZ, 0xfc, !PT ;  /* 0x0000000411110812 */ /* 0x000fe200078efcff */
        /* <DEDUP_REMOVED lines=19> */
.L_x_194:
[----:B------:R-:W-:Y:S01]  /*3ca0*/  FMUL.FTZ R32, R39, R30 ;  /* 0x0000001e27207220 */ /* 0x000fe20000410000 */
[--C-:B------:R-:W-:Y:S01]  /*3cb0*/  PRMT R42, RZ, 0x5410, R60.reuse ;  /* 0x00005410ff2a7816 */ /* 0x100fe2000000003c */
[----:B------:R-:W-:Y:S01]  /*3cc0*/  FMUL.FTZ R38, R33, R31 ;  /* 0x0000001f21267220 */ /* 0x000fe20000410000 */
[----:B------:R-:W-:Y:S01]  /*3cd0*/  PRMT R37, RZ, 0x7610, R60 ;  /* 0x00007610ff257816 */ /* 0x000fe2000000003c */
[----:B------:R-:W-:Y:S01]  /*3ce0*/  FFMA.FTZ R35, R43, R32, RZ ;  /* 0x000000202b237223 */ /* 0x000fe200000100ff */
[----:B------:R-:W-:Y:S01]  /*3cf0*/  PRMT R36, RZ, 0x7610, R89 ;  /* 0x00007610ff247816 */ /* 0x000fe20000000059 */
[----:B------:R-:W-:Y:S02]  /*3d00*/  FADD.FTZ R32, RZ, R32 ;  /* 0x00000020ff207221 */ /* 0x000fe40000010000 */
[----:B------:R-:W-:Y:S02]  /*3d10*/  FADD.FTZ R42, R42, -UR22 ;  /* 0x800000162a2a7e21 */ /* 0x000fe40008010000 */
[----:B------:R-:W-:-:S02]  /*3d20*/  FADD.FTZ R37, R37, -UR22 ;  /* 0x8000001625257e21 */ /* 0x000fc40008010000 */
[----:B------:R-:W-:Y:S02]  /*3d30*/  FFMA.FTZ R35, R34, R38, R35 ;  /* 0x0000002622237223 */ /* 0x000fe40000010023 */
[----:B------:R-:W-:Y:S01]  /*3d40*/  FADD.FTZ R38, R38, R32 ;  /* 0x0000002026267221 */ /* 0x000fe20000010000 */
[----:B------:R-:W-:Y:S01]  /*3d50*/  PRMT R32, RZ, 0x5410, R89 ;  /* 0x00005410ff207816 */ /* 0x000fe20000000059 */
[----:B------:R-:W-:Y:S02]  /*3d60*/  FMUL.FTZ R42, R42, UR23 ;  /* 0x000000172a2a7c20 */ /* 0x000fe40008410000 */
[----:B------:R-:W-:Y:S02]  /*3d70*/  FMUL.FTZ R37, R37, UR23 ;  /* 0x0000001725257c20 */ /* 0x000fe40008410000 */
[----:B------:R-:W-:Y:S01]  /*3d80*/  FFMA.FTZ R43, R43, R39, RZ ;  /* 0x000000272b2b7223 */ /* 0x000fe200000100ff */
        /* <DEDUP_REMOVED lines=19> */
.L_x_195:
[----:B------:R-:W-:Y:S02]  /*3ec0*/  FMUL.FTZ R45, R32, R30 ;  /* 0x0000001e202d7220 */ /* 0x000fe40000410000 */
[----:B------:R-:W-:Y:S02]  /*3ed0*/  FADD.FTZ R78, RZ, R39 ;  /* 0x00000027ff4e7221 */ /* 0x000fe40000010000 */
[C---:B------:R-:W-:Y:S02]  /*3ee0*/  FFMA.FTZ R39, R42.reuse, R32, R43 ;  /* 0x000000202a277223 */ /* 0x040fe4000001002b */
[----:B------:R-:W-:Y:S02]  /*3ef0*/  FFMA.FTZ R35, R42, R45, R35 ;  /* 0x0000002d2a237223 */ /* 0x000fe40000010023 */
[----:B------:R-:W-:Y:S02]  /*3f00*/  FFMA.FTZ R34, R34, R33, RZ ;  /* 0x0000002122227223 */ /* 0x000fe400000100ff */
[----:B------:R-:W-:-:S02]  /*3f10*/  FADD.FTZ R42, RZ, R33 ;  /* 0x00000021ff2a7221 */ /* 0x000fc40000010000 */
[----:B------:R-:W-:Y:S02]  /*3f20*/  FMUL.FTZ R33, R36, R31 ;  /* 0x0000001f24217220 */ /* 0x000fe40000410000 */
[C---:B------:R-:W-:Y:S02]  /*3f30*/  FFMA.FTZ R34, R37.reuse, R36, R34 ;  /* 0x0000002425227223 */ /* 0x040fe40000010022 */
[----:B------:R-:W-:Y:S01]  /*3f40*/  FADD.FTZ R36, R42, R36 ;  /* 0x000000242a247221 */ /* 0x000fe20000010000 */
[----:B------:R-:W-:Y:S01]  /*3f50*/  PRMT R42, RZ, 0x5410, R57 ;  /* 0x00005410ff2a7816 */ /* 0x000fe20000000039 */
[----:B------:R-:W-:Y:S01]  /*3f60*/  FFMA.FTZ R37, R37, R33, R35 ;  /* 0x0000002125257223 */ /* 0x000fe20000010023 */
[----:B------:R-:W-:Y:S01]  /*3f70*/  PRMT R35, RZ, 0x7610, R57 ;  /* 0x00007610ff237816 */ /* 0x000fe20000000039 */
[----:B------:R-:W-:Y:S01]  /*3f80*/  FADD.FTZ R38, R38, R45 ;  /* 0x0000002d26267221 */ /* 0x000fe20000010000 */
[----:B------:R-:W-:Y:S01]  /*3f90*/  PRMT R45, RZ, 0x5410, R91 ;  /* 0x00005410ff2d7816 */ /* 0x000fe2000000005b */
[----:B------:R-:W-:-:S02]  /*3fa0*/  FADD.FTZ R42, R42, -UR22 ;  /* 0x800000162a2a7e21 */ /* 0x000fc40008010000 */
[----:B------:R-:W-:Y:S02]  /*3fb0*/  FADD.FTZ R35, R35, -UR22 ;  /* 0x8000001623237e21 */ /* 0x000fe40008010000 */
[----:B------:R-:W-:Y:S01]  /*3fc0*/  FADD.FTZ R38, R33, R38 ;  /* 0x0000002621267221 */ /* 0x000fe20000010000 */
[----:B------:R-:W-:Y:S01]  /*3fd0*/  PRMT R33, RZ, 0x7610, R91 ;  /* 0x00007610ff217816 */ /* 0x000fe2000000005b */
[----:B------:R-:W-:Y:S02]  /*3fe0*/  FADD.FTZ R32, R78, R32 ;  /* 0x000000204e207221 */ /* 0x000fe40000010000 */
[----:B------:R-:W-:Y:S02]  /*3ff0*/  FMUL.FTZ R42, R42, UR23 ;  /* 0x000000172a2a7c20 */ /* 0x000fe40008410000 */
[----:B------:R-:W-:Y:S01]  /*4000*/  FMUL.FTZ R35, R35, UR23 ;  /* 0x0000001723237c20 */ /* 0x000fe20008410000 */
        /* <DEDUP_REMOVED lines=19> */
.L_x_196:
[----:B------:R-:W-:Y:S02]  /*4140*/  FMUL.FTZ R43, R45, R30 ;  /* 0x0000001e2d2b7220 */ /* 0x000fe40000410000 */
[C---:B------:R-:W-:Y:S02]  /*4150*/  FFMA.FTZ R39, R42.reuse, R45, R39 ;  /* 0x0000002d2a277223 */ /* 0x040fe40000010027 */
[----:B------:R-:W-:Y:S02]  /*4160*/  FFMA.FTZ R37, R42, R43, R37 ;  /* 0x0000002b2a257223 */ /* 0x000fe40000010025 */
[----:B------:R-:W-:Y:S02]  /*4170*/  FADD.FTZ R38, R38, R43 ;  /* 0x0000002b26267221 */ /* 0x000fe40000010000 */
[----:B------:R-:W-:Y:S02]  /*4180*/  FMUL.FTZ R42, R33, R31 ;  /* 0x0000001f212a7220 */ /* 0x000fe40000410000 */
[----:B------:R-:W-:-:S02]  /*4190*/  FFMA.FTZ R34, R35, R33, R34 ;  /* 0x0000002123227223 */ /* 0x000fc40000010022 */
[----:B------:R-:W-:Y:S01]  /*41a0*/  FFMA.FTZ R35, R35, R42, R37 ;  /* 0x0000002a23237223 */ /* 0x000fe20000010025 */
[----:B------:R-:W-:Y:S01]  /*41b0*/  PRMT R37, RZ, 0x7610, R58 ;  /* 0x00007610ff257816 */ /* 0x000fe2000000003a */
[----:B------:R-:W-:Y:S01]  /*41c0*/  FADD.FTZ R38, R42, R38 ;  /* 0x000000262a267221 */ /* 0x000fe20000010000 */
[----:B------:R-:W-:Y:S01]  /*41d0*/  PRMT R42, RZ, 0x5410, R58 ;  /* 0x00005410ff2a7816 */ /* 0x000fe2000000003a */
[----:B------:R-:W-:Y:S01]  /*41e0*/  FADD.FTZ R32, R32, R45 ;  /* 0x0000002d20207221 */ /* 0x000fe20000010000 */
[----:B------:R-:W-:Y:S01]  /*41f0*/  PRMT R45, RZ, 0x5410, R93 ;  /* 0x00005410ff2d7816 */ /* 0x000fe2000000005d */
[----:B------:R-:W-:Y:S02]  /*4200*/  FADD.FTZ R37, R37, -UR22 ;  /* 0x8000001625257e21 */ /* 0x000fe40008010000 */
[----:B------:R-:W-:Y:S02]  /*4210*/  FADD.FTZ R42, R42, -UR22 ;  /* 0x800000162a2a7e21 */ /* 0x000fe40008010000 */
[----:B------:R-:W-:Y:S01]  /*4220*/  FADD.FTZ R36, R36, R33 ;  /* 0x0000002124247221 */ /* 0x000fe20000010000 */
[----:B------:R-:W-:Y:S01]  /*4230*/  PRMT R33, RZ, 0x7610, R93 ;  /* 0x00007610ff217816 */ /* 0x000fe2000000005d */
[----:B------:R-:W-:-:S02]  /*4240*/  FMUL.FTZ R42, R42, UR23 ;  /* 0x000000172a2a7c20 */ /* 0x000fc40008410000 */
        /* <DEDUP_REMOVED lines=20> */
.L_x_197:
[----:B------:R-:W-:Y:S02]  /*4390*/  FMUL.FTZ R43, R45, R30 ;  /* 0x0000001e2d2b7220 */ /* 0x000fe40000410000 */
[C---:B------:R-:W-:Y:S02]  /*43a0*/  FFMA.FTZ R39, R42.reuse, R45, R39 ;  /* 0x0000002d2a277223 */ /* 0x040fe40000010027 */
[----:B------:R-:W-:Y:S02]  /*43b0*/  FFMA.FTZ R35, R42, R43, R35 ;  /* 0x0000002b2a237223 */ /* 0x000fe40000010023 */
[----:B------:R-:W-:Y:S02]  /*43c0*/  FADD.FTZ R38, R38, R43 ;  /* 0x0000002b26267221 */ /* 0x000fe40000010000 */
[----:B------:R-:W-:Y:S02]  /*43d0*/  FMUL.FTZ R42, R33, R31 ;  /* 0x0000001f212a7220 */ /* 0x000fe40000410000 */
[----:B------:R-:W-:-:S02]  /*43e0*/  FFMA.FTZ R34, R37, R33, R34 ;  /* 0x0000002125227223 */ /* 0x000fc40000010022 */
[----:B------:R-:W-:Y:S01]  /*43f0*/  FFMA.FTZ R37, R37, R42, R35 ;  /* 0x0000002a25257223 */ /* 0x000fe20000010023 */
[--C-:B------:R-:W-:Y:S01]  /*4400*/  PRMT R35, RZ, 0x7610, R55.reuse ;  /* 0x00007610ff237816 */ /* 0x100fe20000000037 */
        /* <DEDUP_REMOVED lines=29> */
.L_x_198:
        /* <DEDUP_REMOVED lines=37> */
.L_x_199:
        /* <DEDUP_REMOVED lines=11> */
[--C-:B------:R-:W-:Y:S01]  /*48e0*/  PRMT R45, RZ, 0x5410, R100.reuse ;  /* 0x00005410ff2d7816 */ /* 0x100fe20000000064 */
        /* <DEDUP_REMOVED lines=25> */
.L_x_200:
        /* <DEDUP_REMOVED lines=37> */
.L_x_201:
        /* <DEDUP_REMOVED lines=37> */
.L_x_202:
        /* <DEDUP_REMOVED lines=37> */
.L_x_203:
        /* <DEDUP_REMOVED lines=37> */
.L_x_204:
        /* <DEDUP_REMOVED lines=37> */
.L_x_205:
        /* <DEDUP_REMOVED lines=37> */
.L_x_206:
        /* <DEDUP_REMOVED lines=37> */
.L_x_207:
        /* <DEDUP_REMOVED lines=37> */
.L_x_208:
        /* <DEDUP_REMOVED lines=37> */
.L_x_209:
        /* <DEDUP_REMOVED lines=37> */
.L_x_210:
        /* <DEDUP_REMOVED lines=37> */
.L_x_211:
        /* <DEDUP_REMOVED lines=37> */
.L_x_212:
        /* <DEDUP_REMOVED lines=37> */
.L_x_213:
        /* <DEDUP_REMOVED lines=37> */
.L_x_214:
        /* <DEDUP_REMOVED lines=37> */
.L_x_215:
        /* <DEDUP_REMOVED lines=37> */
.L_x_216:
        /* <DEDUP_REMOVED lines=37> */
.L_x_217:
        /* <DEDUP_REMOVED lines=37> */
.L_x_218:
        /* <DEDUP_REMOVED lines=37> */
.L_x_219:
        /* <DEDUP_REMOVED lines=37> */
.L_x_220:
        /* <DEDUP_REMOVED lines=37> */
.L_x_221:
[----:B------:R-:W-:Y:S02]  /*7b10*/  FMUL.FTZ R43, R45, R30 ;  /* 0x0000001e2d2b7220 */ /* 0x000fe40000410000 */
[C---:B------:R-:W-:Y:S02]  /*7b20*/  FFMA.FTZ R39, R42.reuse, R45, R39 ;  /* 0x0000002d2a277223 */ /* 0x040fe40000010027 */
[----:B------:R-:W-:Y:S02]  /*7b30*/  FFMA.FTZ R35, R42, R43, R35 ;  /* 0x0000002b2a237223 */ /* 0x000fe40000010023 */
[----:B------:R-:W-:Y:S02]  /*7b40*/  FADD.FTZ R38, R38, R43 ;  /* 0x0000002b26267221 */ /* 0x000fe40000010000 */
[----:B------:R-:W-:Y:S02]  /*7b50*/  FMUL.FTZ R42, R33, R31 ;  /* 0x0000001f212a7220 */ /* 0x000fe40000410000 */
[----:B------:R-:W-:-:S02]  /*7b60*/  FFMA.FTZ R34, R37, R33, R34 ;  /* 0x0000002125227223 */ /* 0x000fc40000010022 */
[----:B------:R-:W-:Y:S01]  /*7b70*/  FADD.FTZ R36, R36, R33 ;  /* 0x0000002124247221 */ /* 0x000fe20000010000 */
[----:B------:R-:W-:Y:S01]  /*7b80*/  PRMT R33, RZ, 0x7610, R12 ;  /* 0x00007610ff217816 */ /* 0x000fe2000000000c */
[----:B------:R-:W-:Y:S01]  /*7b90*/  FFMA.FTZ R37, R37, R42, R35 ;  /* 0x0000002a25257223 */ /* 0x000fe20000010023 */
[----:B------:R-:W-:Y:S01]  /*7ba0*/  PRMT R35, RZ, 0x7610, R106 ;  /* 0x00007610ff237816 */ /* 0x000fe2000000006a */
[----:B------:R-:W-:Y:S01]  /*7bb0*/  FADD.FTZ R38, R42, R38 ;  /* 0x000000262a267221 */ /* 0x000fe20000010000 */
[----:B------:R-:W-:Y:S01]  /*7bc0*/  PRMT R42, RZ, 0x5410, R12 ;  /* 0x00005410ff2a7816 */ /* 0x000fe2000000000c */
[----:B------:R-:W-:Y:S02]  /*7bd0*/  FADD.FTZ R33, R33, -UR22 ;  /* 0x8000001621217e21 */ /* 0x000fe40008010000 */
[----:B------:R-:W-:Y:S01]  /*7be0*/  FADD.FTZ R32, R32, R45 ;  /* 0x0000002d20207221 */ /* 0x000fe20000010000 */
[----:B------:R-:W-:Y:S01]  /*7bf0*/  PRMT R45, RZ, 0x5410, R106 ;  /* 0x00005410ff2d7816 */ /* 0x000fe2000000006a */
[----:B------:R-:W-:-:S02]  /*7c00*/  FADD.FTZ R42, R42, -UR22 ;  /* 0x800000162a2a7e21 */ /* 0x000fc40008010000 */
        /* <DEDUP_REMOVED lines=21> */
.L_x_222:
[----:B------:R-:W-:Y:S02]  /*7d60*/  FMUL.FTZ R43, R45, R30 ;  /* 0x0000001e2d2b7220 */ /* 0x000fe40000410000 */
[C---:B------:R-:W-:Y:S02]  /*7d70*/  FFMA.FTZ R39, R42.reuse, R45, R39 ;  /* 0x0000002d2a277223 */ /* 0x040fe40000010027 */
[----:B------:R-:W-:Y:S02]  /*7d80*/  FFMA.FTZ R37, R42, R43, R37 ;  /* 0x0000002b2a257223 */ /* 0x000fe40000010025 */
[----:B------:R-:W-:Y:S02]  /*7d90*/  FMUL.FTZ R42, R35, R31 ;  /* 0x0000001f232a7220 */ /* 0x000fe40000410000 */
[----:B------:R-:W-:Y:S02]  /*7da0*/  FADD.FTZ R36, R36, R35 ;  /* 0x0000002324247221 */ /* 0x000fe40000010000 */
[----:B------:R-:W-:-:S02]  /*7db0*/  FFMA.FTZ R34, R33, R35, R34 ;  /* 0x0000002321227223 */ /* 0x000fc40000010022 */
[----:B------:R-:W-:Y:S01]  /*7dc0*/  FADD.FTZ R38, R38, R43 ;  /* 0x0000002b26267221 */ /* 0x000fe20000010000 */
[----:B------:R-:W-:Y:S01]  /*7dd0*/  PRMT R43, RZ, 0x5410, R11 ;  /* 0x00005410ff2b7816 */ /* 0x000fe2000000000b */
[----:B------:R-:W-:Y:S01]  /*7de0*/  FFMA.FTZ R35, R33, R42, R37 ;  /* 0x0000002a21237223 */ /* 0x000fe20000010025 */
[----:B------:R-:W-:Y:S01]  /*7df0*/  PRMT R33, RZ, 0x7610, R11 ;  /* 0x00007610ff217816 */ /* 0x000fe2000000000b */
[----:B------:R-:W-:Y:S01]  /*7e00*/  FADD.FTZ R42, R42, R38 ;  /* 0x000000262a2a7221 */ /* 0x000fe20000010000 */
[--C-:B------:R-:W-:Y:S01]  /*7e10*/  PRMT R37, RZ, 0x5410, R105.reuse ;  /* 0x00005410ff257816 */ /* 0x100fe20000000069 */
[----:B------:R-:W-:Y:S01]  /*7e20*/  FADD.FTZ R43, R43, -UR22 ;  /* 0x800000162b2b7e21 */ /* 0x000fe20008010000 */
[----:B------:R-:W-:Y:S01]  /*7e30*/  PRMT R38, RZ, 0x7610, R105 ;  /* 0x00007610ff267816 */ /* 0x000fe20000000069 */
[----:B------:R-:W-:Y:S02]  /*7e40*/  FADD.FTZ R33, R33, -UR22 ;  /* 0x8000001621217e21 */ /* 0x000fe40008010000 */
[----:B------:R-:W-:-:S02]  /*7e50*/  FADD.FTZ R32, R32, R45 ;  /* 0x0000002d20207221 */ /* 0x000fc40000010000 */
        /* <DEDUP_REMOVED lines=21> */
.L_x_223:
[----:B------:R-:W-:Y:S01]  /*7fb0*/  FMUL.FTZ R45, R37, R30 ;  /* 0x0000001e252d7220 */ /* 0x000fe20000410000 */
[--C-:B------:R-:W-:Y:S01]  /*7fc0*/  PRMT R78, RZ, 0x5410, R10.reuse ;  /* 0x00005410ff4e7816 */ /* 0x100fe2000000000a */
[C---:B------:R-:W-:Y:S01]  /*7fd0*/  FFMA.FTZ R39, R43.reuse, R37, R39 ;  /* 0x000000252b277223 */ /* 0x040fe20000010027 */
[----:B------:R-:W-:Y:S01]  /*7fe0*/  PRMT R79, RZ, 0x7610, R10 ;  /* 0x00007610ff4f7816 */ /* 0x000fe2000000000a */
[----:B------:R-:W-:Y:S01]  /*7ff0*/  FFMA.FTZ R35, R43, R45, R35 ;  /* 0x0000002d2b237223 */ /* 0x000fe20000010023 */
[--C-:B------:R-:W-:Y:S01]  /*8000*/  PRMT R80, RZ, 0x5410, R104.reuse ;  /* 0x00005410ff507816 */ /* 0x100fe20000000068 */
[----:B------:R-:W-:Y:S01]  /*8010*/  FADD.FTZ R42, R42, R45 ;  /* 0x0000002d2a2a7221 */ /* 0x000fe20000010000 */
[----:B------:R-:W-:Y:S01]  /*8020*/  PRMT R81, RZ, 0x7610, R104 ;  /* 0x00007610ff517816 */ /* 0x000fe20000000068 */
[----:B------:R-:W-:Y:S02]  /*8030*/  FMUL.FTZ R43, R38, R31 ;  /* 0x0000001f262b7220 */ /* 0x000fe40000410000 */
[----:B------:R-:W-:-:S02]  /*8040*/  FADD.FTZ R78, R78, -UR22 ;  /* 0x800000164e4e7e21 */ /* 0x000fc40008010000 */
[----:B------:R-:W-:Y:S02]  /*8050*/  FADD.FTZ R79, R79, -UR22 ;  /* 0x800000164f4f7e21 */ /* 0x000fe40008010000 */
[C---:B------:R-:W-:Y:S02]  /*8060*/  FFMA.FTZ R45, R33.reuse, R38, R34 ;  /* 0x00000026212d7223 */ /* 0x040fe40000010022 */
[----:B------:R-:W-:Y:S02]  /*8070*/  FFMA.FTZ R33, R33, R43, R35 ;  /* 0x0000002b21217223 */ /* 0x000fe40000010023 */
        /* <DEDUP_REMOVED lines=22> */
.L_x_224:
[----:B------:R-:W-:Y:S01]  /*81e0*/  FMUL.FTZ R35, R80, R30 ;  /* 0x0000001e50237220 */ /* 0x000fe20000410000 */
[----:B------:R-:W-:Y:S01]  /*81f0*/  PRMT R82, RZ, 0x5410, R16 ;  /* 0x00005410ff527816 */ /* 0x000fe20000000010 */
[----:B------:R-:W-:Y:S02]  /*8200*/  FMUL.FTZ R43, R81, R31 ;  /* 0x0000001f512b7220 */ /* 0x000fe40000410000 */
[----:B------:R-:W-:Y:S02]  /*8210*/  FFMA.FTZ R33, R78, R35, R33 ;  /* 0x000000234e217223 */ /* 0x000fe40000010021 */
[----:B------:R-:W-:Y:S01]  /*8220*/  FADD.FTZ R34, R34, R35 ;  /* 0x0000002322227221 */ /* 0x000fe20000010000 */
[----:B------:R-:W-:Y:S01]  /*8230*/  PRMT R35, RZ, 0x7610, R62 ;  /* 0x00007610ff237816 */ /* 0x000fe2000000003e */
[----:B------:R-:W-:Y:S01]  /*8240*/  FFMA.FTZ R42, R79, R43, R33 ;  /* 0x0000002b4f2a7223 */ /* 0x000fe20000010021 */
[----:B------:R-:W-:Y:S01]  /*8250*/  PRMT R33, RZ, 0x7610, R16 ;  /* 0x00007610ff217816 */ /* 0x000fe20000000010 */
[----:B------:R-:W-:-:S02]  /*8260*/  FADD.FTZ R82, R82, -UR22 ;  /* 0x8000001652527e21 */ /* 0x000fc40008010000 */
[----:B------:R-:W-:Y:S01]  /*8270*/  FADD.FTZ R43, R43, R34 ;  /* 0x000000222b2b7221 */ /* 0x000fe20000010000 */
[----:B------:R-:W-:Y:S01]  /*8280*/  PRMT R34, RZ, 0x5410, R62 ;  /* 0x00005410ff227816 */ /* 0x000fe2000000003e */
[----:B------:R-:W-:Y:S02]  /*8290*/  FADD.FTZ R33, R33, -UR22 ;  /* 0x8000001621217e21 */ /* 0x000fe40008010000 */
        /* <DEDUP_REMOVED lines=21> */
.L_x_225:
[----:B------:R-:W2:Y:S01]  /*83f0*/  LDL R85, [R1+0xa4] ;  /* 0x0000a40001557983 */ /* 0x000ea20000100800 */
[----:B------:R-:W-:Y:S01]  /*8400*/  FMUL.FTZ R83, R34, R30 ;  /* 0x0000001e22537220 */ /* 0x000fe20000410000 */
[----:B------:R-:W-:Y:S01]  /*8410*/  BSSY B0, `(.L_x_226) ;  /* 0x0000057000007945 */ /* 0x000fe20003800000 */
[----:B------:R-:W-:Y:S01]  /*8420*/  FADD.FTZ R32, R32, R37 ;  /* 0x0000002520207221 */ /* 0x000fe20000010000 */
[----:B------:R-:W0:Y:S01]  /*8430*/  S2R R86, SR_LANEID ;  /* 0x0000000000567919 */ /* 0x000e220000000000 */
[----:B------:R-:W-:Y:S02]  /*8440*/  FFMA.FTZ R42, R82, R83, R42 ;  /* 0x00000053522a7223 */ /* 0x000fe4000001002a */
[----:B------:R-:W-:Y:S02]  /*8450*/  FADD.FTZ R43, R43, R83 ;  /* 0x000000532b2b7221 */ /* 0x000fe40000010000 */
[----:B------:R-:W-:Y:S02]  /*8460*/  FMUL.FTZ R83, R35, R31 ;  /* 0x0000001f23537220 */ /* 0x000fe40000410000 */
[----:B------:R-:W-:-:S02]  /*8470*/  FADD.FTZ R36, R36, R38 ;  /* 0x0000002624247221 */ /* 0x000fc40000010000 */
[----:B------:R-:W-:Y:S02]  /*8480*/  FFMA.FTZ R42, R33, R83, R42 ;  /* 0x00000053212a7223 */ /* 0x000fe4000001002a */
[----:B------:R-:W-:Y:S02]  /*8490*/  FADD.FTZ R43, R83, R43 ;  /* 0x0000002b532b7221 */ /* 0x000fe40000010000 */
[----:B------:R-:W-:Y:S01]  /*84a0*/  FFMA.FTZ R39, R78, R80, R39 ;  /* 0x000000504e277223 */ /* 0x000fe20000010027 */
[----:B------:R-:W1:Y:S01]  /*84b0*/  SHFL.DOWN PT, R83, R42, 0x1, 0x1f ;  /* 0x08201f002a537f89 */ /* 0x000e6200000e0000 */
[----:B------:R-:W-:Y:S02]  /*84c0*/  FFMA.FTZ R45, R79, R81, R45 ;  /* 0x000000514f2d7223 */ /* 0x000fe4000001002d */
[----:B------:R-:W-:Y:S01]  /*84d0*/  FADD.FTZ R80, R32, R80 ;  /* 0x0000005020507221 */ /* 0x000fe20000010000 */
[----:B------:R-:W3:Y:S01]  /*84e0*/  SHFL.DOWN PT, R84, R43, 0x1, 0x1f ;  /* 0x08201f002b547f89 */ /* 0x000ee200000e0000 */
[----:B------:R-:W-:-:S02]  /*84f0*/  FADD.FTZ R36, R36, R81 ;  /* 0x0000005124247221 */ /* 0x000fc40000010000 */
[----:B------:R-:W-:Y:S02]  /*8500*/  FFMA.FTZ R32, R82, R34, R39 ;  /* 0x0000002252207223 */ /* 0x000fe40000010027 */
[----:B------:R-:W-:Y:S01]  /*8510*/  FFMA.FTZ R33, R33, R35, R45 ;  /* 0x0000002321217223 */ /* 0x000fe2000001002d */
[----:B0-----:R-:W-:Y:S01]  /*8520*/  ISETP.GT.AND P0, PT, R86, 0x1e, PT ;  /* 0x0000001e5600780c */ /* 0x001fe20003f04270 */
[----:B------:R-:W-:Y:S01]  /*8530*/  FADD.FTZ R34, R80, R34 ;  /* 0x0000002250227221 */ /* 0x000fe20000010000 */
[----:B------:R-:W-:Y:S01]  /*8540*/  SHF.L.U32 R45, R25, 0x4, RZ ;  /* 0x00000004192d7819 */ /* 0x000fe200000006ff */
[----:B------:R-:W-:-:S05]  /*8550*/  FADD.FTZ R35, R36, R35 ;  /* 0x0000002324237221 */ /* 0x000fca0000010000 */
[----:B------:R-:W-:Y:S05]  /*8560*/  STS.128 [R25.X16+0xa0], R32 ;  /* 0x0000a02019007388 */ /* 0x000fea000000cc00 */
[----:B-1----:R-:W-:Y:S02]  /*8570*/  @!P0 FADD.FTZ R42, R42, R83 ;  /* 0x000000532a2a8221 */ /* 0x002fe40000010000 */
[----:B---3--:R-:W-:-:S03]  /*8580*/  @!P0 FADD.FTZ R43, R43, R84 ;  /* 0x000000542b2b8221 */ /* 0x008fc60000010000 */
        /* <DEDUP_REMOVED lines=21> */
[----:B--2---:R0:W-:Y:S04]  /*86e0*/  @!P0 STS.64 [R85.X8+0x10], R42 ;  /* 0x0000102a55008388 */ /* 0x0041e80000008a00 */
[----:B------:R-:W-:Y:S01]  /*86f0*/  BAR.SYNC.DEFER_BLOCKING 0x0 ;  /* 0x0000000000007b1d */ /* 0x000fe20000010000 */
[----:B------:R-:W-:-:S13]  /*8700*/  ISETP.NE.AND P0, PT, R25, RZ, PT ;  /* 0x000000ff1900720c */ /* 0x000fda0003f05270 */
[----:B------:R-:W-:Y:S05]  /*8710*/  @P0 BRA `(.L_x_227) ;  /* 0x0000026000000947 */ /* 0x000fea0003800000 */
[----:B0-----:R-:W0:Y:S02]  /*8720*/  LDS.64 R36, [0x18] ;  /* 0x00001800ff247984 */ /* 0x001e240000000a00 */
[----:B0-----:R-:W-:Y:S02]  /*8730*/  FADD.FTZ R42, R42, R36 ;  /* 0x000000242a2a7221 */ /* 0x001fe40000010000 */
[----:B------:R-:W-:Y:S02]  /*8740*/  FADD.FTZ R43, R43, R37 ;  /* 0x000000252b2b7221 */ /* 0x000fe40000010000 */
[----:B------:R-:W0:Y:S02]  /*8750*/  LDS.128 R36, [0x20] ;  /* 0x00002000ff247984 */ /* 0x000e240000000c00 */
[----:B0-----:R-:W-:Y:S02]  /*8760*/  FADD.FTZ R42, R42, R36 ;  /* 0x000000242a2a7221 */ /* 0x001fe40000010000 */
[----:B------:R-:W-:-:S02]  /*8770*/  FADD.FTZ R43, R43, R37 ;  /* 0x000000252b2b7221 */ /* 0x000fc40000010000 */
[----:B------:R-:W-:Y:S02]  /*8780*/  FADD.FTZ R42, R42, R38 ;  /* 0x000000262a2a7221 */ /* 0x000fe40000010000 */
[----:B------:R-:W-:Y:S02]  /*8790*/  FADD.FTZ R43, R43, R39 ;  /* 0x000000272b2b7221 */ /* 0x000fe40000010000 */
[----:B------:R-:W0:Y:S02]  /*87a0*/  LDS.128 R36, [0x30] ;  /* 0x00003000ff247984 */ /* 0x000e240000000c00 */
[----:B0-----:R-:W-:Y:S02]  /*87b0*/  FADD.FTZ R42, R42, R36 ;  /* 0x000000242a2a7221 */ /* 0x001fe40000010000 */
[----:B------:R-:W-:Y:S02]  /*87c0*/  FADD.FTZ R43, R43, R37 ;  /* 0x000000252b2b7221 */ /* 0x000fe40000010000 */
[----:B------:R-:W-:-:S02]  /*87d0*/  FADD.FTZ R42, R42, R38 ;  /* 0x000000262a2a7221 */ /* 0x000fc40000010000 */
[----:B------:R-:W-:Y:S02]  /*87e0*/  FADD.FTZ R43, R43, R39 ;  /* 0x000000272b2b7221 */ /* 0x000fe40000010000 */
[----:B------:R-:W0:Y:S02]  /*87f0*/  LDS.128 R36, [0x40] ;  /* 0x00004000ff247984 */ /* 0x000e240000000c00 */
[----:B0-----:R-:W-:Y:S02]  /*8800*/  FADD.FTZ R42, R42, R36 ;  /* 0x000000242a2a7221 */ /* 0x001fe40000010000 */
[----:B------:R-:W-:Y:S02]  /*8810*/  FADD.FTZ R43, R43, R37 ;  /* 0x000000252b2b7221 */ /* 0x000fe40000010000 */
[----:B------:R-:W-:Y:S02]  /*8820*/  FADD.FTZ R42, R42, R38 ;  /* 0x000000262a2a7221 */ /* 0x000fe40000010000 */
[----:B------:R-:W-:-:S02]  /*8830*/  FADD.FTZ R43, R43, R39 ;  /* 0x000000272b2b7221 */ /* 0x000fc40000010000 */
[----:B------:R-:W0:Y:S02]  /*8840*/  LDS.128 R36, [0x50] ;  /* 0x00005000ff247984 */ /* 0x000e240000000c00 */
[----:B0-----:R-:W-:Y:S02]  /*8850*/  FADD.FTZ R42, R42, R36 ;  /* 0x000000242a2a7221 */ /* 0x001fe40000010000 */
[----:B------:R-:W-:Y:S02]  /*8860*/  FADD.FTZ R43, R43, R37 ;  /* 0x000000252b2b7221 */ /* 0x000fe40000010000 */
[----:B------:R-:W-:Y:S02]  /*8870*/  FADD.FTZ R42, R42, R38 ;  /* 0x000000262a2a7221 */ /* 0x000fe40000010000 */
[----:B------:R-:W-:Y:S02]  /*8880*/  FADD.FTZ R43, R43, R39 ;  /* 0x000000272b2b7221 */ /* 0x000fe40000010000 */
[----:B------:R-:W0:Y:S02]  /*8890*/  LDS.128 R36, [0x60] ;  /* 0x00006000ff247984 */ /* 0x000e240000000c00 */
[----:B0-----:R-:W-:-:S02]  /*88a0*/  FADD.FTZ R42, R42, R36 ;  /* 0x000000242a2a7221 */ /* 0x001fc40000010000 */
[----:B------:R-:W-:Y:S02]  /*88b0*/  FADD.FTZ R43, R43, R37 ;  /* 0x000000252b2b7221 */ /* 0x000fe40000010000 */
[----:B------:R-:W-:Y:S02]  /*88c0*/  FADD.FTZ R42, R42, R38 ;  /* 0x000000262a2a7221 */ /* 0x000fe40000010000 */
        /* <DEDUP_REMOVED lines=11> */
.L_x_227:
[----:B0-----:R-:W-:Y:S05]  /*8980*/  BSYNC B0 ;  /* 0x0000000000007941 */ /* 0x001fea0003800000 */
.L_x_226:
[----:B------:R-:W-:Y:S01]  /*8990*/  BAR.SYNC.DEFER_BLOCKING 0x0 ;  /* 0x0000000000007b1d */ /* 0x000fe20000010000 */
[----:B------:R-:W-:Y:S02]  /*89a0*/  ISETP.GT.U32.AND P6, PT, R25, 0x1f, PT ;  /* 0x0000001f1900780c */ /* 0x000fe40003fc4070 */
[----:B------:R-:W-:-:S03]  /*89b0*/  LOP3.LUT R17, R17, 0xfffffffe, RZ, 0xc0, !PT ;  /* 0xfffffffe11117812 */ /* 0x000fc600078ec0ff */
[----:B------:R-:W-:Y:S08]  /*89c0*/  BSSY B0, `(.L_x_228) ;  /* 0x000004e000007945 */ /* 0x000ff00003800000 */
[----:B------:R-:W-:Y:S01]  /*89d0*/  @P6 LOP3.LUT R17, R17, 0x1, RZ, 0xfc, !PT ;  /* 0x0000000111116812 */ /* 0x000fe200078efcff */
[----:B------:R-:W-:Y:S05]  /*89e0*/  @P6 BRA `(.L_x_229) ;  /* 0x000004b000006947 */ /* 0x000fea0003800000 */
[----:B------:R-:W0:Y:S02]  /*89f0*/  LDS.128 R36, [R45+0x2a0] ;  /* 0x0002a0002d247984 */ /* 0x000e240000000c00 */
[----:B0-----:R-:W-:-:S02]  /*8a00*/  FADD.FTZ R36, R32, R36 ;  /* 0x0000002420247221 */ /* 0x001fc40000010000 */
[----:B------:R-:W-:Y:S02]  /*8a10*/  FADD.FTZ R37, R33, R37 ;  /* 0x0000002521257221 */ /* 0x000fe40000010000 */
[----:B------:R-:W-:Y:S02]  /*8a20*/  FADD.FTZ R38, R34, R38 ;  /* 0x0000002622267221 */ /* 0x000fe40000010000 */
[----:B------:R-:W-:Y:S02]  /*8a30*/  FADD.FTZ R39, R35, R39 ;  /* 0x0000002723277221 */ /* 0x000fe40000010000 */
[----:B------:R-:W0:Y:S02]  /*8a40*/  LDS.128 R32, [R45+0x4a0] ;  /* 0x0004a0002d207984 */ /* 0x000e240000000c00 */
[----:B0-----:R-:W-:Y:S02]  /*8a50*/  FADD.FTZ R36, R36, R32 ;  /* 0x0000002024247221 */ /* 0x001fe40000010000 */
[----:B------:R-:W-:-:S02]  /*8a60*/  FADD.FTZ R37, R37, R33 ;  /* 0x0000002125257221 */ /* 0x000fc40000010000 */
[----:B------:R-:W-:Y:S02]  /*8a70*/  FADD.FTZ R38, R38, R34 ;  /* 0x0000002226267221 */ /* 0x000fe40000010000 */
[----:B------:R-:W-:Y:S02]  /*8a80*/  FADD.FTZ R39, R39, R35 ;  /* 0x0000002327277221 */ /* 0x000fe40000010000 */
[----:B------:R-:W0:Y:S02]  /*8a90*/  LDS.128 R32, [R45+0x6a0] ;  /* 0x0006a0002d207984 */ /* 0x000e240000000c00 */
[----:B0-----:R-:W-:Y:S02]  /*8aa0*/  FADD.FTZ R36, R36, R32 ;  /* 0x0000002024247221 */ /* 0x001fe40000010000 */
[----:B------:R-:W-:Y:S02]  /*8ab0*/  FADD.FTZ R37, R37, R33 ;  /* 0x0000002125257221 */ /* 0x000fe40000010000 */
[----:B------:R-:W-:-:S02]  /*8ac0*/  FADD.FTZ R38, R38, R34 ;  /* 0x0000002226267221 */ /* 0x000fc40000010000 */
[----:B------:R-:W-:Y:S02]  /*8ad0*/  FADD.FTZ R39, R39, R35 ;  /* 0x0000002327277221 */ /* 0x000fe40000010000 */
[----:B------:R-:W0:Y:S02]  /*8ae0*/  LDS.128 R32, [R45+0x8a0] ;  /* 0x0008a0002d207984 */ /* 0x000e240000000c00 */
[----:B0-----:R-:W-:Y:S02]  /*8af0*/  FADD.FTZ R36, R36, R32 ;  /* 0x0000002024247221 */ /* 0x001fe40000010000 */
[----:B------:R-:W-:Y:S02]  /*8b00*/  FADD.FTZ R37, R37, R33 ;  /* 0x0000002125257221 */ /* 0x000fe40000010000 */
[----:B------:R-:W-:Y:S02]  /*8b10*/  FADD.FTZ R38, R38, R34 ;  /* 0x0000002226267221 */ /* 0x000fe40000010000 */
[----:B------:R-:W-:-:S02]  /*8b20*/  FADD.FTZ R39, R39, R35 ;  /* 0x0000002327277221 */ /* 0x000fc40000010000 */
[----:B------:R-:W0:Y:S02]  /*8b30*/  LDS.128 R32, [R45+0xaa0] ;  /* 0x000aa0002d207984 */ /* 0x000e240000000c00 */
[----:B0-----:R-:W-:Y:S02]  /*8b40*/  FADD.FTZ R36, R36, R32 ;  /* 0x0000002024247221 */ /* 0x001fe40000010000 */
[----:B------:R-:W-:Y:S02]  /*8b50*/  FADD.FTZ R37, R37, R33 ;  /* 0x0000002125257221 */ /* 0x000fe40000010000 */
[----:B------:R-:W-:Y:S02]  /*8b60*/  FADD.FTZ R38, R38, R34 ;  /* 0x0000002226267221 */ /* 0x000fe40000010000 */
[----:B------:R-:W-:Y:S02]  /*8b70*/  FADD.FTZ R39, R39, R35 ;  /* 0x0000002327277221 */ /* 0x000fe40000010000 */
        /* <DEDUP_REMOVED lines=50> */
.L_x_229:
[----:B------:R-:W-:Y:S05]  /*8ea0*/  BSYNC B0 ;  /* 0x0000000000007941 */ /* 0x000fea0003800000 */
.L_x_228:
[----:B------:R-:W-:Y:S01]  /*8eb0*/  MOV R36, UR13 ;  /* 0x0000000d00247c02 */ /* 0x000fe20008000f00 */
[----:B------:R-:W-:Y:S01]  /*8ec0*/  UMOV UR14, 0x4 ;  /* 0x00000004000e7882 */ /* 0x000fe20000000000 */
[----:B------:R-:W-:Y:S01]  /*8ed0*/  BSSY B0, `(.L_x_230) ;  /* 0x0000014000007945 */ /* 0x000fe20003800000 */
[----:B------:R-:W-:Y:S01]  /*8ee0*/  ULDC UR21, c[0x0][0xc] ;  /* 0x0000030000157ab9 */ /* 0x000fe20000000800 */
[----:B------:R-:W-:Y:S01]  /*8ef0*/  LEA R36, R36, R25, 0x5 ;  /* 0x0000001924247211 */ /* 0x000fe200078e28ff */
[----:B------:R-:W-:Y:S05]  /*8f00*/  @P6 BRA `(.L_x_231) ;  /* 0x0000010000006947 */ /* 0x000fea0003800000 */
[----:B------:R-:W-:Y:S02]  /*8f10*/  MOV R37, UR14 ;  /* 0x0000000e00257c02 */ /* 0x000fe40008000f00 */
[----:B------:R-:W-:-:S03]  /*8f20*/  MOV R38, UR9 ;  /* 0x0000000900267c02 */ /* 0x000fc60008000f00 */
[----:B------:R-:W-:-:S05]  /*8f30*/  IMAD.WIDE R36, R36, R37, c[0x0][0x1b8] ;  /* 0x00006e0024247625 */ /* 0x000fca00078e0225 */
[----:B------:R-:W-:Y:S01]  /*8f40*/  LEA R38, P6, R38, R36, 0x2 ;  /* 0x0000002426267211 */ /* 0x000fe200078c10ff */
[----:B------:R-:W-:Y:S03]  /*8f50*/  RED.E.ADD.F32.FTZ.RN.STRONG.GPU [R36.64], R32 ;  /* 0x000000202400798e */ /* 0x000fe6000c10e790 */
[----:B------:R-:W-:-:S05]  /*8f60*/  IADD3.X R39, R37, UR11, RZ, P6, !PT ;  /* 0x0000000b25277c10 */ /* 0x000fca000b7fe4ff */
[----:B------:R0:W-:Y:S02]  /*8f70*/  RED.E.ADD.F32.FTZ.RN.STRONG.GPU [R38.64], R33 ;  /* 0x000000212600798e */ /* 0x0001e4000c10e790 */
[----:B0-----:R-:W-:Y:S02]  /*8f80*/  MOV R33, c[0x0][0x1d8] ;  /* 0x0000760000217a02 */ /* 0x001fe40000000f00 */
[----:B------:R-:W-:Y:S02]  /*8f90*/  MOV R38, c[0x0][0x1dc] ;  /* 0x0000770000267a02 */ /* 0x000fe40000000f00 */
[----:B------:R-:W-:-:S04]  /*8fa0*/  LEA R32, P6, R33, R36, 0x2 ;  /* 0x0000002421207211 */ /* 0x000fc800078c10ff */
[----:B------:R-:W-:Y:S02]  /*8fb0*/  LEA.HI.X R33, R33, R37, R38, 0x2, P6 ;  /* 0x0000002521217211 */ /* 0x000fe400030f1426 */
[----:B------:R-:W-:-:S03]  /*8fc0*/  MOV R38, UR10 ;  /* 0x0000000a00267c02 */ /* 0x000fc60008000f00 */
[----:B------:R0:W-:Y:S01]  /*8fd0*/  RED.E.ADD.F32.FTZ.RN.STRONG.GPU [R32.64], R34 ;  /* 0x000000222000798e */ /* 0x0001e2000c10e790 */
[----:B------:R-:W-:-:S04]  /*8fe0*/  LEA R36, P6, R38, R36, 0x2 ;  /* 0x0000002426247211 */ /* 0x000fc800078c10ff */
[----:B------:R-:W-:-:S05]  /*8ff0*/  IADD3.X R37, R37, UR12, RZ, P6, !PT ;  /* 0x0000000c25257c10 */ /* 0x000fca000b7fe4ff */
[----:B------:R0:W-:Y:S04]  /*9000*/  RED.E.ADD.F32.FTZ.RN.STRONG.GPU [R36.64], R35 ;  /* 0x000000232400798e */ /* 0x0001e8000c10e790 */
.L_x_231:
[----:B------:R-:W-:Y:S05]  /*9010*/  BSYNC B0 ;  /* 0x0000000000007941 */ /* 0x000fea0003800000 */
.L_x_230:
[----:B------:R-:W-:-:S06]  /*9020*/  UISETP.GE.U32.AND UP0, UPT, UR21, 0x2, UPT ;  /* 0x000000021500788c */ /* 0x000fcc000bf06070 */
[----:B------:R-:W-:-:S13]  /*9030*/  PLOP3.LUT P6, PT, PT, PT, UP0, 0x40, 0x0 ;  /* 0x000000000000781c */ /* 0x000fda0003fce808 */
[----:B------:R-:W-:Y:S05]  /*9040*/  @P6 BRA `(.L_x_232) ;  /* 0x0000195000006947 */ /* 0x000fea0003800000 */
[----:B------:R-:W-:Y:S01]  /*9050*/  ULOP3.LUT UR5, UR4, 0x1, URZ, 0xc0, !UPT ;  /* 0x0000000104057892 */ /* 0x000fe2000f8ec03f */
[----:B0-----:R-:W-:Y:S01]  /*9060*/  MOV R32, UR14 ;  /* 0x0000000e00207c02 */ /* 0x001fe20008000f00 */
[----:B------:R-:W-:Y:S02]  /*9070*/  ULDC UR6, c[0x0][0x10] ;  /* 0x0000040000067ab9 */ /* 0x000fe40000000800 */
[----:B------:R-:W-:-:S03]  /*9080*/  UIMAD UR5, UR5, UR6, URZ ;  /* 0x00000006050572a4 */ /* 0x000fc6000f8e023f */
[----:B------:R-:W-:Y:S02]  /*9090*/  ULDC UR6, c[0x0][0xc] ;  /* 0x0000030000067ab9 */ /* 0x000fe40000000800 */
[----:B------:R-:W-:Y:S01]  /*90a0*/  UIMAD UR6, UR5, UR6, URZ ;  /* 0x00000006050672a4 */ /* 0x000fe2000f8e023f */
[----:B------:R-:W-:-:S03]  /*90b0*/  IADD3 R33, R24, UR5, RZ ;  /* 0x0000000518217c10 */ /* 0x000fc6000fffe0ff */
[----:B------:R-:W-:Y:S02]  /*90c0*/  USHF.L.U32 UR13, UR6, 0x1, URZ ;  /* 0x00000001060d7899 */ /* 0x000fe4000800063f */
[----:B------:R-:W-:Y:S01]  /*90d0*/  IMAD.WIDE.U32 R32, R33, R32, c[0x0][0x1a8] ;  /* 0x00006a0021207625 */ /* 0x000fe200078e0020 */
[----:B------:R-:W-:Y:S02]  /*90e0*/  ULDC.64 UR6, c[0x0][0x1b0] ;  /* 0x00006c0000067ab9 */ /* 0x000fe40000000a00 */
[----:B------:R-:W-:Y:S01]  /*90f0*/  UIMAD.WIDE UR6, UR13, UR14, UR6 ;  /* 0x0000000e0d0672a5 */ /* 0x000fe2000f8e0206 */
[----:B------:R-:W-:Y:S05]  /*9100*/  @P0 BRA `(.L_x_233) ;  /* 0x000001f000000947 */ /* 0x000fea0003800000 */
[----:B------:R-:W0:Y:S01]  /*9110*/  S2UR UR5, SR_CTAID.Y ;  /* 0x00000000000579c3 */ /* 0x000e220000002600 */
[----:B------:R-:W1:Y:S01]  /*9120*/  S2R R36, SR_LANEID ;  /* 0x0000000000247919 */ /* 0x000e620000000000 */
[----:B------:R-:W-:Y:S01]  /*9130*/  ULOP3.LUT UP0, URZ, UR4, 0x2, URZ, 0xc0, !UPT ;  /* 0x00000002043f7892 */ /* 0x000fe2000f80c03f */
[----:B0-----:R-:W-:Y:S01]  /*9140*/  MOV R24, UR5 ;  /* 0x0000000500187c02 */ /* 0x001fe20008000f00 */
[----:B------:R-:W-:-:S04]  /*9150*/  ULDC UR5, c[0x0][0x10] ;  /* 0x0000040000057ab9 */ /* 0x000fc80000000800 */
[----:B------:R-:W0:Y:S02]  /*9160*/  R2UR UR14, R24 ;  /* 0x00000000180e73c2 */ /* 0x000e2400000e0000 */
[----:B0-----:R-:W-:-:S03]  /*9170*/  UIMAD UR14, UR18, UR5, UR14 ;  /* 0x00000005120e72a4 */ /* 0x001fc6000f8e020e */
[----:B------:R-:W-:Y:S02]  /*9180*/  UMOV UR5, 0x1 ;  /* 0x0000000100057882 */ /* 0x000fe40000000000 */
[----:B------:R-:W-:-:S06]  /*9190*/  UIMAD.WIDE.U32 UR14, UR14, 0x8, UR6 ;  /* 0x000000080e0e78a5 */ /* 0x000fcc000f8e0006 */
[----:B------:R-:W-:Y:S01]  /*91a0*/  MOV R34, UR14 ;  /* 0x0000000e00227c02 */ /* 0x000fe20008000f00 */
[----:B------:R-:W-:Y:S01]  /*91b0*/  USEL UR14, UR5, 0xffffffff, !UP0 ;  /* 0xffffffff050e7887 */ /* 0x000fe2000c000000 */
[----:B------:R-:W-:-:S05]  /*91c0*/  MOV R35, UR15 ;  /* 0x0000000f00237c02 */ /* 0x000fca0008000f00 */
[----:B------:R0:W-:Y:S01]  /*91d0*/  STG.E.64 [R34.64], R42 ;  /* 0x0000002a22007986 */ /* 0x0001e2000c101b10 */
[----:B------:R-:W-:Y:S06]  /*91e0*/  MEMBAR.ALL.GPU ;  /* 0x0000000000007992 */ /* 0x000fec000000a000 */
[----:B-1----:R-:W-:Y:S01]  /*91f0*/  VOTEU.ANY UR5, UPT, PT ;  /* 0x0000000000057886 */ /* 0x002fe200038e0100 */
[----:B------:R-:W-:-:S00]  /*9200*/  ERRBAR ;  /* 0x00000000000079ab */ /* 0x000fc00000000000 */
[----:B------:R-:W-:Y:S02]  /*9210*/  UPOPC UR13, UR5 ;  /* 0x00000005000d72bf */ /* 0x000fe40008000000 */
[----:B------:R-:W-:Y:S02]  /*9220*/  UFLO.U32 UR5, UR5 ;  /* 0x00000005000572bd */ /* 0x000fe400080e0000 */
[----:B------:R-:W-:-:S04]  /*9230*/  UIMAD UR13, UR14, UR13, URZ ;  /* 0x0000000d0e0d72a4 */ /* 0x000fc8000f8e023f */
[----:B------:R-:W-:Y:S02]  /*9240*/  ISETP.EQ.U32.AND P6, PT, R36, UR5, PT ;  /* 0x0000000524007c0c */ /* 0x000fe4000bfc2070 */
[----:B0-----:R-:W-:-:S11]  /*9250*/  MOV R34, UR13 ;  /* 0x0000000d00227c02 */ /* 0x001fd60008000f00 */
[----:B------:R0:W-:Y:S01]  /*9260*/  @P6 RED.E.ADD.S32.STRONG.GPU [R32.64], R34 ;  /* 0x000000222000698e */ /* 0x0001e2000c10e390 */
[----:B------:R-:W-:-:S04]  /*9270*/  PLOP3.LUT P6, PT, PT, PT, UP0, 0x40, 0x0 ;  /* 0x000000000000781c */ /* 0x000fc80003fce808 */
[----:B0-----:R-:W-:-:S04]  /*9280*/  SEL R34, RZ, c[0x0][0xc], !P6 ;  /* 0x00000300ff227a07 */ /* 0x001fc80007000000 */
[----:B------:R-:W-:-:S13]  /*9290*/  ISETP.NE.AND P6, PT, R34, -0x1, PT ;  /* 0xffffffff2200780c */ /* 0x000fda0003fc5270 */
[----:B------:R-:W-:Y:S05]  /*92a0*/  @!P6 BRA `(.L_x_233) ;  /* 0x000000500000e947 */ /* 0x000fea0003800000 */
.L_x_234:
[----:B------:R-:W2:Y:S01]  /*92b0*/  LDG.E.STRONG.GPU R35, [R32.64] ;  /* 0x0000001020237981 */ /* 0x000ea2000c1ef900 */
[----:B------:R-:W-:Y:S01]  /*92c0*/  YIELD ;  /* 0x0000000000007946 */ /* 0x000fe20003800000 */
[----:B--2---:R-:W-:Y:S01]  /*92d0*/  ISETP.NE.AND P6, PT, R35, R34, PT ;  /* 0x000000222300720c */ /* 0x004fe20003fc5270 */
[----:B------:R-:W-:-:S12]  /*92e0*/  CCTL.IVALL ;  /* 0x00000000ff00798f */ /* 0x000fd80002000000 */
[----:B------:R-:W-:Y:S05]  /*92f0*/  @P6 BRA `(.L_x_234) ;  /* 0xffffffb000006947 */ /* 0x000fea000383ffff */
.L_x_233:
[----:B------:R-:W-:Y:S01]  /*9300*/  ISETP.NE.AND P6, PT, RZ, c[0x0][0xc], PT ;  /* 0x00000300ff007a0c */ /* 0x000fe20003fc5270 */
[----:B------:R-:W-:Y:S01]  /*9310*/  WARPSYNC 0xffffffff ;  /* 0xffffffff00007948 */ /* 0x000fe20003800000 */
[----:B------:R-:W-:Y:S11]  /*9320*/  BAR.SYNC.DEFER_BLOCKING 0x0 ;  /* 0x0000000000007b1d */ /* 0x000ff60000010000 */
[----:B------:R-:W-:Y:S05]  /*9330*/  @!P6 BRA `(.L_x_232) ;  /* 0x000016600000e947 */ /* 0x000fea0003800000 */
[----:B------:R-:W-:-:S04]  /*9340*/  UIADD3 UR5, UR21, -0x1, URZ ;  /* 0xffffffff15057890 */ /* 0x000fc8000fffe03f */
[----:B------:R-:W-:-:S03]  /*9350*/  UISETP.GE.U32.AND UP0, UPT, UR5, 0x3, UPT ;  /* 0x000000030500788c */ /* 0x000fc6000bf06070 */
[----:B------:R-:W-:-:S03]  /*9360*/  UMOV UR5, URZ ;  /* 0x0000003f00057c82 */ /* 0x000fc60008000000 */
[----:B------:R-:W-:-:S13]  /*9370*/  PLOP3.LUT P6, PT, PT, PT, UP0, 0x40, 0x0 ;  /* 0x000000000000781c */ /* 0x000fda0003fce808 */
[----:B------:R-:W-:Y:S05]  /*9380*/  @P6 BRA `(.L_x_235) ;  /* 0x000013d000006947 */ /* 0x000fea0003800000 */
[----:B------:R-:W-:Y:S02]  /*9390*/  ULOP3.LUT UR5, UR21, 0x3, URZ, 0xc0, !UPT ;  /* 0x0000000315057892 */ /* 0x000fe4000f8ec03f */
[----:B------:R-:W-:Y:S02]  /*93a0*/  ULDC UR13, c[0x0][0xc] ;  /* 0x00000300000d7ab9 */ /* 0x000fe40000000800 */
[----:B------:R-:W-:-:S03]  /*93b0*/  UIADD3 UR13, -UR5, UR13, URZ ;  /* 0x0000000d050d7290 */ /* 0x000fc6000fffe13f */
[----:B------:R-:W-:-:S03]  /*93c0*/  UMOV UR5, URZ ;  /* 0x0000003f00057c82 */ /* 0x000fc60008000000 */
[----:B------:R-:W-:-:S13]  /*93d0*/  ISETP.LT.AND P6, PT, RZ, UR13, PT ;  /* 0x0000000dff007c0c */ /* 0x000fda000bfc1270 */
[----:B------:R-:W-:Y:S05]  /*93e0*/  @!P6 BRA `(.L_x_236) ;  /* 0x000010b00000e947 */ /* 0x000fea0003800000 */
[----:B------:R-:W-:Y:S01]  /*93f0*/  LOP3.LUT R17, R17, 0xffbfffff, RZ, 0xc0, !PT ;  /* 0xffbfffff11117812 */ /* 0x000fe200078ec0ff */
[----:B------:R-:W-:-:S03]  /*9400*/  UISETP.GT.AND UP0, UPT, UR13, 0xc, UPT ;  /* 0x0000000c0d00788c */ /* 0x000fc6000bf04270 */
[----:B------:R-:W-:Y:S02]  /*9410*/  @P0 LOP3.LUT R17, R17, 0x400000, RZ, 0xfc, !PT ;  /* 0x0040000011110812 */ /* 0x000fe400078efcff */
[----:B------:R-:W-:Y:S02]  /*9420*/  PLOP3.LUT P0, PT, PT, PT, PT, 0x80, 0x0 ;  /* 0x000000000000781c */ /* 0x000fe40003f0f070 */
[----:B------:R-:W-:Y:S02]  /*9430*/  PLOP3.LUT P6, PT, PT, PT, UP0, 0x40, 0x0 ;  /* 0x000000000000781c */ /* 0x000fe40003fce808 */
[----:B------:R-:W-:-:S09]  /*9440*/  LOP3.LUT R17, R17, 0xfffffffe, RZ, 0xc0, !PT ;  /* 0xfffffffe11117812 */ /* 0x000fd200078ec0ff */
[----:B------:R-:W-:-:S04]  /*9450*/  @P0 LOP3.LUT R17, R17, 0x1, RZ, 0xfc, !PT ;  /* 0x0000000111110812 */ /* 0x000fc800078efcff */
[----:B------:R-:W-:Y:S01]  /*9460*/  LOP3.LUT P0, RZ, R17, 0x400000, RZ, 0xc0, !PT ;  /* 0x0040000011ff7812 */ /* 0x000fe2000780c0ff */
[----:B------:R-:W-:Y:S05]  /*9470*/  @P6 BRA `(.L_x_237) ;  /* 0x00000a7000006947 */ /* 0x000fea0003800000 */
[----:B------:R-:W-:Y:S02]  /*9480*/  PLOP3.LUT P6, PT, PT, PT, PT, 0x8, 0x0 ;  /* 0x000000000000781c */ /* 0x000fe40003fce170 */
[----:B------:R-:W-:-:S11]  /*9490*/  LOP3.LUT R17, R17, 0xfffffffe, RZ, 0xc0, !PT ;  /* 0xfffffffe11117812 */ /* 0x000fd600078ec0ff */
[----:B------:R-:W-:Y:S02]  /*94a0*/  @P6 LOP3.LUT R17, R17, 0x1, RZ, 0xfc, !PT ;  /* 0x0000000111116812 */ /* 0x000fe400078efcff */
.L_x_238:
[----:B------:R-:W-:Y:S01]  /*94b0*/  MOV R32, UR5 ;  /* 0x0000000500207c02 */ /* 0x000fe20008000f00 */
[----:B------:R-:W-:Y:S01]  /*94c0*/  HFMA2.MMA R34, -RZ, RZ, 0, 4.76837158203125e-07 ;  /* 0x00000008ff227435 */ /* 0x000fe200000001ff */
[----:B------:R-:W-:Y:S02]  /*94d0*/  MOV R33, UR5 ;  /* 0x0000000500217c02 */ /* 0x000fe40008000f00 */
[----:B------:R-:W-:-:S13]  /*94e0*/  ISETP.EQ.OR P6, PT, R32, UR18, P0 ;  /* 0x0000001220007c0c */ /* 0x000fda00087c2670 */
[----:B------:R-:W-:-:S04]  /*94f0*/  @!P6 IMAD R33, R33, c[0x0][0x10], R24 ;  /* 0x000004002121ea24 */ /* 0x000fc800078e0218 */
[----:B------:R-:W-:-:S06]  /*9500*/  @!P6 IMAD.WIDE.U32 R32, R33, R34, UR6 ;  /* 0x000000062120ee25 */ /* 0x000fcc000f8e0022 */
[----:B------:R-:W2:Y:S01]  /*9510*/  @!P6 LDG.E.64 R32, [R32.64] ;  /* 0x000000102020e981 */ /* 0x000ea2000c1e1b00 */
[----:B------:R-:W-:-:S06]  /*9520*/  UIADD3 UR14, UR5, 0x1, URZ ;  /* 0x00000001050e7890 */ /* 0x000fcc000fffe03f */
[----:B------:R-:W-:Y:S01]  /*9530*/  MOV R34, UR14 ;  /* 0x0000000e00227c02 */ /* 0x000fe20008000f00 */
[----:B--2---:R-:W-:Y:S01]  /*9540*/  @!P6 FADD.FTZ R42, R42, R32 ;  /* 0x000000202a2ae221 */ /* 0x004fe20000010000 */
[----:B------:R-:W-:Y:S01]  /*9550*/  MOV R32, UR14 ;  /* 0x0000000e00207c02 */ /* 0x000fe20008000f00 */
[----:B------:R-:W-:Y:S01]  /*9560*/  @!P6 FADD.FTZ R43, R43, R33 ;  /* 0x000000212b2be221 */ /* 0x000fe20000010000 */
[----:B------:R-:W-:Y:S02]  /*9570*/  MOV R33, 0x8 ;  /* 0x0000000800217802 */ /* 0x000fe40000000f00 */
        /* <DEDUP_REMOVED lines=9> */
[----:B------:R-:W-:Y:S02]  /*9610*/  HFMA2.MMA R33, -RZ, RZ, 0, 4.76837158203125e-07 ;  /* 0x00000008ff217435 */ /* 0x000fe400000001ff */
        /* <DEDUP_REMOVED lines=134> */
[----:B------:R-:W-:Y:S02]  /*9e80*/  UIADD3 UR13, UR13, -0x10, URZ ;  /* 0xfffffff00d0d7890 */ /* 0x000fe4000fffe03f */
[----:B------:R-:W-:Y:S02]  /*9e90*/  UIADD3 UR5, UR5, 0x10, URZ ;  /* 0x0000001005057890 */ /* 0x000fe4000fffe03f */
[----:B------:R-:W-:Y:S01]  /*9ea0*/  UISETP.GT.AND UP0, UPT, UR13, 0xc, UPT ;  /* 0x0000000c0d00788c */ /* 0x000fe2000bf04270 */
[----:B--2---:R-:W-:Y:S02]  /*9eb0*/  @!P6 FADD.FTZ R42, R42, R32 ;  /* 0x000000202a2ae221 */ /* 0x004fe40000010000 */
[----:B------:R-:W-:-:S03]  /*9ec0*/  @!P6 FADD.FTZ R43, R43, R33 ;  /* 0x000000212b2be221 */ /* 0x000fc60000010000 */
[----:B------:R-:W-:-:S13]  /*9ed0*/  PLOP3.LUT P6, PT, PT, PT, UP0, 0x80, 0x0 ;  /* 0x000000000000781c */ /* 0x000fda0003fcf008 */
[----:B------:R-:W-:Y:S05]  /*9ee0*/  @P6 BRA `(.L_x_238) ;  /* 0xfffff5c000006947 */ /* 0x000fea000383ffff */
.L_x_237:
[----:B------:R-:W-:-:S06]  /*9ef0*/  UISETP.GT.AND UP0, UPT, UR13, 0x4, UPT ;  /* 0x000000040d00788c */ /* 0x000fcc000bf04270 */
[----:B------:R-:W-:-:S13]  /*9f00*/  PLOP3.LUT P6, PT, PT, PT, UP0, 0x40, 0x0 ;  /* 0x000000000000781c */ /* 0x000fda0003fce808 */
[----:B------:R-:W-:Y:S05]  /*9f10*/  @P6 BRA `(.L_x_239) ;  /* 0x0000055000006947 */ /* 0x000fea0003800000 */
[----:B------:R-:W-:Y:S02]  /*9f20*/  MOV R32, UR5 ;  /* 0x0000000500207c02 */ /* 0x000fe40008000f00 */
[----:B------:R-:W-:Y:S02]  /*9f30*/  MOV R33, UR5 ;  /* 0x0000000500217c02 */ /* 0x000fe40008000f00 */
[----:B------:R-:W-:Y:S01]  /*9f40*/  ISETP.EQ.OR P6, PT, R32, UR18, P0 ;  /* 0x0000001220007c0c */ /* 0x000fe200087c2670 */
[----:B------:R-:W-:-:S12]  /*9f50*/  HFMA2.MMA R32, -RZ, RZ, 0, 4.76837158203125e-07 ;  /* 0x00000008ff207435 */ /* 0x000fd800000001ff */
[----:B------:R-:W-:-:S04]  /*9f60*/  @!P6 IMAD R33, R33, c[0x0][0x10], R24 ;  /* 0x000004002121ea24 */ /* 0x000fc800078e0218 */
[----:B------:R-:W-:-:S06]  /*9f70*/  @!P6 IMAD.WIDE.U32 R32, R33, R32, UR6 ;  /* 0x000000062120ee25 */ /* 0x000fcc000f8e0020 */
[----:B------:R-:W2:Y:S01]  /*9f80*/  @!P6 LDG.E.64 R32, [R32.64] ;  /* 0x000000102020e981 */ /* 0x000ea2000c1e1b00 */
[----:B------:R-:W-:Y:S01]  /*9f90*/  UIADD3 UR14, UR5, 0x1, URZ ;  /* 0x00000001050e7890 */ /* 0x000fe2000fffe03f */
[----:B--2---:R-:W-:-:S05]  /*9fa0*/  @!P6 FADD.FTZ R42, R42, R32 ;  /* 0x000000202a2ae221 */ /* 0x004fca0000010000 */
[----:B------:R-:W-:Y:S01]  /*9fb0*/  MOV R32, UR14 ;  /* 0x0000000e00207c02 */ /* 0x000fe20008000f00 */
[----:B------:R-:W-:Y:S01]  /*9fc0*/  @!P6 FADD.FTZ R43, R43, R33 ;  /* 0x000000212b2be221 */ /* 0x000fe20000010000 */
[----:B------:R-:W-:Y:S02]  /*9fd0*/  MOV R33, UR14 ;  /* 0x0000000e00217c02 */ /* 0x000fe40008000f00 */
[----:B------:R-:W-:Y:S02]  /*9fe0*/  ISETP.EQ.OR P6, PT, R32, UR18, P0 ;  /* 0x0000001220007c0c */ /* 0x000fe400087c2670 */
[----:B------:R-:W-:-:S11]  /*9ff0*/  MOV R32, 0x8 ;  /* 0x0000000800207802 */ /* 0x000fd60000000f00 */
        /* <DEDUP_REMOVED lines=63> */
[----:B------:R-:W-:Y:S01]  /*a3f0*/  LOP3.LUT R17, R17, 0xfffffffe, RZ, 0xc0, !PT ;  /* 0xfffffffe11117812 */ /* 0x000fe200078ec0ff */
[----:B------:R-:W-:Y:S02]  /*a400*/  UIADD3 UR13, UR13, -0x4, URZ ;  /* 0xfffffffc0d0d7890 */ /* 0x000fe4000fffe03f */
[----:B------:R-:W-:Y:S02]  /*a410*/  UIADD3 UR5, UR5, 0x4, URZ ;  /* 0x0000000405057890 */ /* 0x000fe4000fffe03f */
[----:B------:R-:W-:Y:S01]  /*a420*/  UIADD3 UR13, UR13, -0x4, URZ ;  /* 0xfffffffc0d0d7890 */ /* 0x000fe2000fffe03f */
[----:B--2---:R-:W-:Y:S02]  /*a430*/  @!P6 FADD.FTZ R42, R42, R32 ;  /* 0x000000202a2ae221 */ /* 0x004fe40000010000 */
[----:B------:R-:W-:Y:S01]  /*a440*/  @!P6 FADD.FTZ R43, R43, R33 ;  /* 0x000000212b2be221 */ /* 0x000fe20000010000 */
[----:B------:R-:W-:-:S13]  /*a450*/  PLOP3.LUT P6, PT, PT, PT, PT, 0x8, 0x0 ;  /* 0x000000000000781c */ /* 0x000fda0003fce170 */
[----:B------:R-:W-:-:S04]  /*a460*/  @P6 LOP3.LUT R17, R17, 0x1, RZ, 0xfc, !PT ;  /* 0x0000000111116812 */ /* 0x000fc800078efcff */
.L_x_239:
[----:B------:R-:W-:-:S04]  /*a470*/  LOP3.LUT P6, RZ, R17, 0x1, RZ, 0xc0, !PT ;  /* 0x0000000111ff7812 */ /* 0x000fc800078cc0ff */
[----:B------:R-:W-:-:S13]  /*a480*/  ISETP.NE.OR P6, PT, RZ, UR13, P6 ;  /* 0x0000000dff007c0c */ /* 0x000fda000b7c5670 */
[----:B------:R-:W-:Y:S05]  /*a490*/  @!P6 BRA `(.L_x_235) ;  /* 0x000002c00000e947 */ /* 0x000fea0003800000 */
.L_x_236:
        /* <DEDUP_REMOVED lines=37> */
[----:B------:R-:W-:Y:S02]  /*a6f0*/  UIADD3 UR13, UR13, -0x4, URZ ;  /* 0xfffffffc0d0d7890 */ /* 0x000fe4000fffe03f */
[----:B------:R-:W-:Y:S02]  /*a700*/  UIADD3 UR5, UR5, 0x4, URZ ;  /* 0x0000000405057890 */ /* 0x000fe4000fffe03f */
[----:B------:R-:W-:Y:S01]  /*a710*/  UISETP.NE.AND UP0, UPT, UR13, URZ, UPT ;  /* 0x0000003f0d00728c */ /* 0x000fe2000bf05270 */
[----:B--2---:R-:W-:Y:S02]  /*a720*/  @!P6 FADD.FTZ R42, R42, R32 ;  /* 0x000000202a2ae221 */ /* 0x004fe40000010000 */
[----:B------:R-:W-:-:S03]  /*a730*/  @!P6 FADD.FTZ R43, R43, R33 ;  /* 0x000000212b2be221 */ /* 0x000fc60000010000 */
[----:B------:R-:W-:-:S13]  /*a740*/  PLOP3.LUT P6, PT, PT, PT, UP0, 0x80, 0x0 ;  /* 0x000000000000781c */ /* 0x000fda0003fcf008 */
[----:B------:R-:W-:Y:S05]  /*a750*/  @P6 BRA `(.L_x_236) ;  /* 0xfffffd4000006947 */ /* 0x000fea000383ffff */
.L_x_235:
[----:B------:R-:W-:-:S04]  /*a760*/  MOV R34, c[0x0][0xc] ;  /* 0x0000030000227a02 */ /* 0x000fc80000000f00 */
[----:B------:R-:W-:-:S13]  /*a770*/  LOP3.LUT P6, R34, R34, 0x3, RZ, 0xc0, !PT ;  /* 0x0000000322227812 */ /* 0x000fda00078cc0ff */
[----:B------:R-:W-:Y:S05]  /*a780*/  @!P6 BRA `(.L_x_232) ;  /* 0x000002100000e947 */ /* 0x000fea0003800000 */
[----:B------:R-:W-:Y:S01]  /*a790*/  MOV R32, UR5 ;  /* 0x0000000500207c02 */ /* 0x000fe20008000f00 */
[----:B------:R-:W-:Y:S03]  /*a7a0*/  BSSY B0, `(.L_x_240) ;  /* 0x000000a000007945 */ /* 0x000fe60003800000 */
[----:B------:R-:W-:-:S13]  /*a7b0*/  ISETP.EQ.OR P6, PT, R32, UR18, P0 ;  /* 0x0000001220007c0c */ /* 0x000fda00087c2670 */
[----:B------:R-:W-:Y:S05]  /*a7c0*/  @P6 BRA `(.L_x_241) ;  /* 0x0000007000006947 */ /* 0x000fea0003800000 */
[----:B------:R-:W-:Y:S01]  /*a7d0*/  HFMA2.MMA R33, -RZ, RZ, 0, 4.76837158203125e-07 ;  /* 0x00000008ff217435 */ /* 0x000fe200000001ff */
[----:B------:R-:W-:-:S05]  /*a7e0*/  MOV R32, UR5 ;  /* 0x0000000500207c02 */ /* 0x000fca0008000f00 */
[----:B------:R-:W-:-:S04]  /*a7f0*/  IMAD R32, R32, c[0x0][0x10], R24 ;  /* 0x0000040020207a24 */ /* 0x000fc800078e0218 */
[----:B------:R-:W-:-:S06]  /*a800*/  IMAD.WIDE.U32 R32, R32, R33, UR6 ;  /* 0x0000000620207e25 */ /* 0x000fcc000f8e0021 */
[----:B------:R-:W2:Y:S02]  /*a810*/  LDG.E.64 R32, [R32.64] ;  /* 0x0000001020207981 */ /* 0x000ea4000c1e1b00 */
[----:B--2---:R-:W-:Y:S02]  /*a820*/  FADD.FTZ R42, R42, R32 ;  /* 0x000000202a2a7221 */ /* 0x004fe40000010000 */
[----:B------:R-:W-:Y:S02]  /*a830*/  FADD.FTZ R43, R43, R33 ;  /* 0x000000212b2b7221 */ /* 0x000fe40000010000 */
.L_x_241:
[----:B------:R-:W-:Y:S05]  /*a840*/  BSYNC B0 ;  /* 0x0000000000007941 */ /* 0x000fea0003800000 */
.L_x_240:
[----:B------:R-:W-:-:S13]  /*a850*/  ISETP.NE.AND P6, PT, R34, 0x1, PT ;  /* 0x000000012200780c */ /* 0x000fda0003fc5270 */
[----:B------:R-:W-:Y:S05]  /*a860*/  @!P6 BRA `(.L_x_232) ;  /* 0x000001300000e947 */ /* 0x000fea0003800000 */
[----:B------:R-:W-:Y:S01]  /*a870*/  UIADD3 UR13, UR5, 0x1, URZ ;  /* 0x00000001050d7890 */ /* 0x000fe2000fffe03f */
[----:B------:R-:W-:-:S05]  /*a880*/  MOV R33, 0x8 ;  /* 0x0000000800217802 */ /* 0x000fca0000000f00 */
[----:B------:R-:W-:-:S04]  /*a890*/  MOV R32, UR13 ;  /* 0x0000000d00207c02 */ /* 0x000fc80008000f00 */
[----:B------:R-:W-:-:S13]  /*a8a0*/  ISETP.EQ.OR P6, PT, R32, UR18, P0 ;  /* 0x0000001220007c0c */ /* 0x000fda00087c2670 */
[----:B------:R-:W-:-:S04]  /*a8b0*/  @!P6 IMAD R32, R32, c[0x0][0x10], R24 ;  /* 0x000004002020ea24 */ /* 0x000fc800078e0218 */
[----:B------:R-:W-:-:S06]  /*a8c0*/  @!P6 IMAD.WIDE.U32 R32, R32, R33, UR6 ;  /* 0x000000062020ee25 */ /* 0x000fcc000f8e0021 */
[----:B------:R-:W2:Y:S01]  /*a8d0*/  @!P6 LDG.E.64 R32, [R32.64] ;  /* 0x000000102020e981 */ /* 0x000ea2000c1e1b00 */
[----:B------:R-:W-:Y:S01]  /*a8e0*/  UIADD3 UR5, UR5, 0x2, URZ ;  /* 0x0000000205057890 */ /* 0x000fe2000fffe03f */
[----:B--2---:R-:W-:-:S05]  /*a8f0*/  @!P6 FADD.FTZ R42, R42, R32 ;  /* 0x000000202a2ae221 */ /* 0x004fca0000010000 */
[----:B------:R-:W-:Y:S01]  /*a900*/  MOV R32, UR5 ;  /* 0x0000000500207c02 */ /* 0x000fe20008000f00 */
[----:B------:R-:W-:Y:S01]  /*a910*/  @!P6 FADD.FTZ R43, R43, R33 ;  /* 0x000000212b2be221 */ /* 0x000fe20000010000 */
[----:B------:R-:W-:Y:S02]  /*a920*/  HFMA2.MMA R33, -RZ, RZ, 0, 4.76837158203125e-07 ;  /* 0x00000008ff217435 */ /* 0x000fe400000001ff */
[----:B------:R-:W-:-:S04]  /*a930*/  ISETP.EQ.OR P6, PT, R32, UR18, P0 ;  /* 0x0000001220007c0c */ /* 0x000fc800087c2670 */
[----:B------:R-:W-:-:S13]  /*a940*/  ISETP.EQ.OR P6, PT, R34, 0x2, P6 ;  /* 0x000000022200780c */ /* 0x000fda00037c2670 */
[----:B------:R-:W-:-:S04]  /*a950*/  @!P6 IMAD R32, R32, c[0x0][0x10], R24 ;  /* 0x000004002020ea24 */ /* 0x000fc800078e0218 */
[----:B------:R-:W-:-:S06]  /*a960*/  @!P6 IMAD.WIDE.U32 R32, R32, R33, UR6 ;  /* 0x000000062020ee25 */ /* 0x000fcc000f8e0021 */
[----:B------:R-:W2:Y:S02]  /*a970*/  @!P6 LDG.E.64 R32, [R32.64] ;  /* 0x000000102020e981 */ /* 0x000ea4000c1e1b00 */
[----:B--2---:R-:W-:Y:S02]  /*a980*/  @!P6 FADD.FTZ R42, R42, R32 ;  /* 0x000000202a2ae221 */ /* 0x004fe40000010000 */
[----:B------:R-:W-:-:S05]  /*a990*/  @!P6 FADD.FTZ R43, R43, R33 ;  /* 0x000000212b2be221 */ /* 0x000fca0000010000 */
.L_x_232:
[----:B------:R-:W-:Y:S04]  /*a9a0*/  @!P0 STS.64 [0x98], R42 ;  /* 0x0000982aff008388 */ /* 0x000fe80000000a00 */
[----:B------:R-:W-:Y:S01]  /*a9b0*/  BAR.SYNC.DEFER_BLOCKING 0x0 ;  /* 0x0000000000007b1d */ /* 0x000fe20000010000 */
[----:B------:R-:W-:Y:S02]  /*a9c0*/  ISETP.NE.AND P6, PT, RZ, UR19, PT ;  /* 0x00000013ff007c0c */ /* 0x000fe4000bfc5270 */
[----:B0-----:R-:W-:-:S05]  /*a9d0*/  PRMT R34, RZ, 0x5410, R59 ;  /* 0x00005410ff227816 */ /* 0x001fca000000003b */
[----:B------:R-:W-:-:S04]  /*a9e0*/  FADD.FTZ R34, R34, -UR22 ;  /* 0x8000001622227e21 */ /* 0x000fc80008010000 */
[----:B------:R-:W-:Y:S01]  /*a9f0*/  FMUL.FTZ R34, R34, UR23 ;  /* 0x0000001722227c20 */ /* 0x000fe20008410000 */
[----:B------:R-:W0:Y:S02]  /*aa00*/  LDS.64 R32, [0x98] ;  /* 0x00009800ff207984 */ /* 0x000e240000000a00 */
[----:B0-----:R-:W-:Y:S02]  /*aa10*/  FMUL.FTZ R33, R33, c[0x0][0x20c] ;  /* 0x0000830021217a20 */ /* 0x001fe40000410000 */
[----:B------:R-:W-:Y:S02]  /*aa20*/  FMUL.FTZ R32, R32, c[0x0][0x20c] ;  /* 0x0000830020207a20 */ /* 0x000fe40000410000 */
[----:B------:R0:W1:Y:S02]  /*aa30*/  R2UR UR6, R33 ;  /* 0x00000000210673c2 */ /* 0x00006400000e0000 */
[----:B0-----:R-:W-:-:S06]  /*aa40*/  PRMT R33, RZ, 0x7610, R59 ;  /* 0x00007610ff217816 */ /* 0x001fcc000000003b */
[----:B------:R0:W2:Y:S01]  /*aa50*/  R2UR UR5, R32 ;  /* 0x00000000200573c2 */ /* 0x0000a200000e0000 */
[----:B------:R-:W-:Y:S01]  /*aa60*/  FADD.FTZ R33, R33, -UR22 ;  /* 0x8000001621217e21 */ /* 0x000fe20008010000 */
[----:B0-----:R-:W-:-:S03]  /*aa70*/  PRMT R32, RZ, 0x5410, R77 ;  /* 0x00005410ff207816 */ /* 0x001fc6000000004d */
[----:B------:R-:W-:Y:S01]  /*aa80*/  FMUL.FTZ R33, R33, UR23 ;  /* 0x0000001721217c20 */ /* 0x000fe20008410000 */
[----:B------:R-:W-:Y:S01]  /*aa90*/  PRMT R77, RZ, 0x7610, R77 ;  /* 0x00007610ff4d7816 */ /* 0x000fe2000000004d */
        /* <DEDUP_REMOVED lines=19> */
.L_x_242:
[----:B------:R-:W-:Y:S01]  /*abd0*/  LOP3.LUT P0, RZ, R17, 0x200000, RZ, 0xc0, !PT ;  /* 0x0020000011ff7812 */ /* 0x000fe2000780c0ff */
[----:B------:R-:W-:-:S12]  /*abe0*/  BSSY B0, `(.L_x_243) ;  /* 0x0000015000007945 */ /* 0x000fd80003800000 */
[----:B------:R-:W-:Y:S05]  /*abf0*/  @!P0 BRA `(.L_x_244) ;  /* 0x0000013000008947 */ /* 0x000fea0003800000 */
[----:B------:R-:W3:Y:S01]  /*ac00*/  LDL R37, [R1+0x9c] ;  /* 0x00009c0001257983 */ /* 0x000ee20000100800 */
[----:B--2---:R-:W-:-:S05]  /*ac10*/  MOV R35, UR5 ;  /* 0x0000000500237c02 */ /* 0x004fca0008000f00 */
[----:B-1----:R-:W-:-:S04]  /*ac20*/  FFMA.FTZ R35, R34, R35, UR6 ;  /* 0x0000000622237e23 */ /* 0x002fc80008010023 */
[----:B------:R-:W-:Y:S01]  /*ac30*/  FFMA.FTZ R35, R32, R30, -R35 ;  /* 0x0000001e20237223 */ /* 0x000fe20000010823 */
[----:B------:R-:W-:-:S03]  /*ac40*/  MOV R32, UR5 ;  /* 0x0000000500207c02 */ /* 0x000fc60008000f00 */
[----:B------:R-:W-:Y:S02]  /*ac50*/  FMUL.FTZ R35, R35, UR23 ;  /* 0x0000001723237c20 */ /* 0x000fe40008410000 */
[----:B------:R-:W-:Y:S01]  /*ac60*/  FFMA.FTZ R32, R33, R32, UR6 ;  /* 0x0000000621207e23 */ /* 0x000fe20008010020 */
[----:B------:R-:W-:-:S03]  /*ac70*/  MOV R33, R29 ;  /* 0x0000001d00217202 */ /* 0x000fc60000000f00 */
[----:B------:R-:W-:-:S04]  /*ac80*/  FFMA.FTZ R32, R77, R31, -R32 ;  /* 0x0000001f4d207223 */ /* 0x000fc80000010820 */
[----:B------:R-:W-:-:S05]  /*ac90*/  FMUL.FTZ R32, R32, UR23 ;  /* 0x0000001720207c20 */ /* 0x000fca0008410000 */
[----:B------:R-:W-:Y:S02]  /*aca0*/  F2FP.BF16.PACK_AB R36, R32, R35 ;  /* 0x000000232024723e */ /* 0x000fe400000010ff */
[----:B------:R-:W-:-:S05]  /*acb0*/  MOV R32, R26 ;  /* 0x0000001a00207202 */ /* 0x000fca0000000f00 */
[----:B------:R-:W-:-:S04]  /*acc0*/  IMAD.WIDE.U32 R32, R61, c[0x0][0x1d8], R32 ;  /* 0x000076003d207a25 */ /* 0x000fc800078e0020 */
[----:B---3--:R-:W-:-:S04]  /*acd0*/  IMAD R34, R37, c[0x0][0x1d8], RZ ;  /* 0x0000760025227a24 */ /* 0x008fc800078e02ff */
[----:B------:R-:W-:-:S05]  /*ace0*/  IMAD R34, R61, c[0x0][0x1dc], R34 ;  /* 0x000077003d227a24 */ /* 0x000fca00078e0222 */
[----:B------:R-:W-:Y:S02]  /*acf0*/  IADD3 R33, R33, R34, RZ ;  /* 0x0000002221217210 */ /* 0x000fe40007ffe0ff */
[----:B------:R-:W-:-:S04]  /*ad00*/  LEA R34, P0, R32, c[0x0][0x160], 0x1 ;  /* 0x0000580020227a11 */ /* 0x000fc800078008ff */
[----:B------:R-:W-:-:S05]  /*ad10*/  LEA.HI.X R35, R32, c[0x0][0x164], R33, 0x1, P0 ;  /* 0x0000590020237a11 */ /* 0x000fca00000f0c21 */
[----:B------:R0:W-:Y:S04]  /*ad20*/  STG.E [R34.64], R36 ;  /* 0x0000002422007986 */ /* 0x0001e8000c101910 */
.L_x_244:
[----:B------:R-:W-:Y:S05]  /*ad30*/  BSYNC B0 ;  /* 0x0000000000007941 */ /* 0x000fea0003800000 */
.L_x_243:
[----:B------:R-:W-:Y:S02]  /*ad40*/  ISETP.NE.AND P0, PT, RZ, UR19, PT ;  /* 0x00000013ff007c0c */ /* 0x000fe4000bf05270 */
[--C-:B0-----:R-:W-:Y:S02]  /*ad50*/  PRMT R34, RZ, 0x5410, R60.reuse ;  /* 0x00005410ff227816 */ /* 0x101fe4000000003c */
[----:B------:R-:W-:Y:S02]  /*ad60*/  PRMT R33, RZ, 0x7610, R60 ;  /* 0x00007610ff217816 */ /* 0x000fe4000000003c */
[--C-:B------:R-:W-:Y:S01]  /*ad70*/  PRMT R32, RZ, 0x5410, R89.reuse ;  /* 0x00005410ff207816 */ /* 0x100fe20000000059 */
[----:B------:R-:W-:Y:S01]  /*ad80*/  FADD.FTZ R34, R34, -UR22 ;  /* 0x8000001622227e21 */ /* 0x000fe20008010000 */
[----:B------:R-:W-:Y:S01]  /*ad90*/  PRMT R89, RZ, 0x7610, R89 ;  /* 0x00007610ff597816 */ /* 0x000fe20000000059 */
[----:B------:R-:W-:Y:S02]  /*ada0*/  FADD.FTZ R33, R33, -UR22 ;  /* 0x8000001621217e21 */ /* 0x000fe40008010000 */
        /* <DEDUP_REMOVED lines=21> */
.L_x_245:
[----:B------:R-:W-:Y:S01]  /*af00*/  LOP3.LUT P0, RZ, R17, 0x100000, RZ, 0xc0, !PT ;  /* 0x0010000011ff7812 */ /* 0x000fe2000780c0ff */
[----:B------:R-:W-:-:S12]  /*af10*/  BSSY B0, `(.L_x_246) ;  /* 0x0000016000007945 */ /* 0x000fd80003800000 */
[----:B------:R-:W-:Y:S05]  /*af20*/  @!P0 BRA `(.L_x_247) ;  /* 0x0000014000008947 */ /* 0x000fea0003800000 */
[----:B------:R-:W3:Y:S04]  /*af30*/  LDL R38, [R1+0x98] ;  /* 0x0000980001267983 */ /* 0x000ee80000100800 */
[----:B------:R-:W4:Y:S01]  /*af40*/  LDL R37, [R1+0x38] ;  /* 0x0000380001257983 */ /* 0x000f220000100800 */
        /* <DEDUP_REMOVED lines=10> */
[----:B------:R-:W-:Y:S01]  /*aff0*/  MOV R32, R26 ;  /* 0x0000001a00207202 */ /* 0x000fe20000000f00 */
[----:B---3--:R-:W-:-:S04]  /*b000*/  IMAD R34, R38, c[0x0][0x1d8], RZ ;  /* 0x0000760026227a24 */ /* 0x008fc800078e02ff */
[----:B----4-:R-:W-:-:S04]  /*b010*/  IMAD.WIDE.U32 R32, R37, c[0x0][0x1d8], R32 ;  /* 0x0000760025207a25 */ /* 0x010fc800078e0020 */
[----:B------:R-:W-:-:S05]  /*b020*/  IMAD R34, R37, c[0x0][0x1dc], R34 ;  /* 0x0000770025227a24 */ /* 0x000fca00078e0222 */
[----:B------:R-:W-:Y:S02]  /*b030*/  IADD3 R33, R33, R34, RZ ;  /* 0x0000002221217210 */ /* 0x000fe40007ffe0ff */
[----:B------:R-:W-:-:S04]  /*b040*/  LEA R34, P0, R32, c[0x0][0x160], 0x1 ;  /* 0x0000580020227a11 */ /* 0x000fc800078008ff */
[----:B------:R-:W-:-:S05]  /*b050*/  LEA.HI.X R35, R32, c[0x0][0x164], R33, 0x1, P0 ;  /* 0x0000590020237a11 */ /* 0x000fca00000f0c21 */
[----:B------:R0:W-:Y:S04]  /*b060*/  STG.E [R34.64], R36 ;  /* 0x0000002422007986 */ /* 0x0001e8000c101910 */
.L_x_247:
[----:B------:R-:W-:Y:S05]  /*b070*/  BSYNC B0 ;  /* 0x0000000000007941 */ /* 0x000fea0003800000 */
.L_x_246:
        /* <DEDUP_REMOVED lines=28> */
.L_x_248:
        /* <DEDUP_REMOVED lines=23> */
.L_x_250:
[----:B------:R-:W-:Y:S05]  /*b3b0*/  BSYNC B0 ;  /* 0x0000000000007941 */ /* 0x000fea0003800000 */
.L_x_249:
        /* <DEDUP_REMOVED lines=28> */
.L_x_251:
        /* <DEDUP_REMOVED lines=23> */
.L_x_253:
[----:B------:R-:W-:Y:S05]  /*b6f0*/  BSYNC B0 ;  /* 0x0000000000007941 */ /* 0x000fea0003800000 */
.L_x_252:
        /* <DEDUP_REMOVED lines=28> */
.L_x_254:
        /* <DEDUP_REMOVED lines=23> */
.L_x_256:
[----:B------:R-:W-:Y:S05]  /*ba30*/  BSYNC B0 ;  /* 0x0000000000007941 */ /* 0x000fea0003800000 */
.L_x_255:
        /* <DEDUP_REMOVED lines=28> */
.L_x_257:
        /* <DEDUP_REMOVED lines=23> */
.L_x_259:
[----:B------:R-:W-:Y:S05]  /*bd70*/  BSYNC B0 ;  /* 0x0000000000007941 */ /* 0x000fea0003800000 */
.L_x_258:
        /* <DEDUP_REMOVED lines=28> */
.L_x_260:
        /* <DEDUP_REMOVED lines=23> */
.L_x_262:
[----:B------:R-:W-:Y:S05]  /*c0b0*/  BSYNC B0 ;  /* 0x0000000000007941 */ /* 0x000fea0003800000 */
.L_x_261:
[----:B------:R-:W-:Y:S02]  /*c0c0*/  ISETP.NE.AND P0, PT, RZ, UR19, PT ;  /* 0x00000013ff007c0c */ /* 0x000fe4000bf05270 */
[--C-:B0-----:R-:W-:Y:S02]  /*c0d0*/  PRMT R34, RZ, 0x5410, R54.reuse ;  /* 0x00005410ff227816 */ /* 0x101fe40000000036 */
[----:B------:R-:W-:Y:S02]  /*c0e0*/  PRMT R33, RZ, 0x7610, R54 ;  /* 0x00007610ff217816 */ /* 0x000fe40000000036 */
[--C-:B------:R-:W-:Y:S01]  /*c0f0*/  PRMT R32, RZ, 0x5410, R96.reuse ;  /* 0x00005410ff207816 */ /* 0x100fe20000000060 */
[----:B------:R-:W-:Y:S01]  /*c100*/  FADD.FTZ R34, R34, -UR22 ;  /* 0x8000001622227e21 */ /* 0x000fe20008010000 */
[--C-:B------:R-:W-:Y:S01]  /*c110*/  PRMT R36, RZ, 0x5410, R51.reuse ;  /* 0x00005410ff247816 */ /* 0x100fe20000000033 */
[----:B------:R-:W-:Y:S01]  /*c120*/  FADD.FTZ R33, R33, -UR22 ;  /* 0x8000001621217e21 */ /* 0x000fe20008010000 */
[----:B------:R-:W-:Y:S01]  /*c130*/  PRMT R96, RZ, 0x7610, R96 ;  /* 0x00007610ff607816 */ /* 0x000fe20000000060 */
[----:B------:R-:W-:Y:S01]  /*c140*/  FMUL.FTZ R34, R34, UR23 ;  /* 0x0000001722227c20 */ /* 0x000fe20008410000 */
[----:B------:R-:W-:Y:S01]  /*c150*/  PRMT R51, RZ, 0x7610, R51 ;  /* 0x00007610ff337816 */ /* 0x000fe20000000033 */
        /* <DEDUP_REMOVED lines=20> */
.L_x_263:
        /* <DEDUP_REMOVED lines=23> */
.L_x_265:
[----:B------:R-:W-:Y:S05]  /*c410*/  BSYNC B0 ;  /* 0x0000000000007941 */ /* 0x000fea0003800000 */
.L_x_264:
[----:B------:R-:W-:Y:S01]  /*c420*/  ISETP.NE.AND P0, PT, RZ, UR19, PT ;  /* 0x00000013ff007c0c */ /* 0x000fe2000bf05270 */
[----:B0-----:R-:W-:Y:S01]  /*c430*/  FADD.FTZ R34, R36, -UR22 ;  /* 0x8000001624227e21 */ /* 0x001fe20008010000 */
[----:B------:R-:W-:Y:S01]  /*c440*/  PRMT R32, RZ, 0x5410, R92 ;  /* 0x00005410ff207816 */ /* 0x000fe2000000005c */
[----:B------:R-:W-:Y:S01]  /*c450*/  FADD.FTZ R33, R51, -UR22 ;  /* 0x8000001633217e21 */ /* 0x000fe20008010000 */
[----:B------:R-:W-:Y:S01]  /*c460*/  PRMT R36, RZ, 0x5410, R52 ;  /* 0x00005410ff247816 */ /* 0x000fe20000000034 */
[----:B------:R-:W-:Y:S01]  /*c470*/  FMUL.FTZ R34, R34, UR23 ;  /* 0x0000001722227c20 */ /* 0x000fe20008410000 */
[----:B------:R-:W-:Y:S01]  /*c480*/  PRMT R92, RZ, 0x7610, R92 ;  /* 0x00007610ff5c7816 */ /* 0x000fe2000000005c */
[----:B------:R-:W-:Y:S01]  /*c490*/  FMUL.FTZ R33, R33, UR23 ;  /* 0x0000001721217c20 */ /* 0x000fe20008410000 */
[----:B------:R-:W-:-:S05]  /*c4a0*/  PRMT R52, RZ, 0x7610, R52 ;  /* 0x00007610ff347816 */ /* 0x000fca0000000034 */
        /* <DEDUP_REMOVED lines=19> */
.L_x_266:
        /* <DEDUP_REMOVED lines=23> */
.L_x_268:
[----:B------:R-:W-:Y:S05]  /*c750*/  BSYNC B0 ;  /* 0x0000000000007941 */ /* 0x000fea0003800000 */
.L_x_267:
[----:B------:R-:W-:Y:S01]  /*c760*/  ISETP.NE.AND P0, PT, RZ, UR19, PT ;  /* 0x00000013ff007c0c */ /* 0x000fe2000bf05270 */
[----:B0-----:R-:W-:Y:S01]  /*c770*/  FADD.FTZ R34, R36, -UR22 ;  /* 0x8000001624227e21 */ /* 0x001fe20008010000 */
[--C-:B------:R-:W-:Y:S01]  /*c780*/  PRMT R32, RZ, 0x5410, R90.reuse ;  /* 0x00005410ff207816 */ /* 0x100fe2000000005a */
[----:B------:R-:W-:Y:S01]  /*c790*/  FADD.FTZ R33, R52, -UR22 ;  /* 0x8000001634217e21 */ /* 0x000fe20008010000 */
[--C-:B------:R-:W-:Y:S01]  /*c7a0*/  PRMT R36, RZ, 0x5410, R49.reuse ;  /* 0x00005410ff247816 */ /* 0x100fe20000000031 */
        /* <DEDUP_REMOVED lines=23> */
.L_x_269:
        /* <DEDUP_REMOVED lines=8> */
[----:B------:R-:W-:-:S05]  /*c9a0*/  MOV R32, UR5 ;  /* 0x0000000500207c02 */ /* 0x000fca0008000f00 */
[----:B------:R-:W-:Y:S01]  /*c9b0*/  FFMA.FTZ R32, R33, R32, UR6 ;  /* 0x0000000621207e23 */ /* 0x000fe20008010020 */
[----:B------:R-:W-:-:S03]  /*c9c0*/  MOV R33, R29 ;  /* 0x0000001d00217202 */ /* 0x000fc60000000f00 */
[----:B------:R-:W-:Y:S02]  /*c9d0*/  FFMA.FTZ R37, R90, R31, -R32 ;  /* 0x0000001f5a257223 */ /* 0x000fe40000010820 */
[----:B------:R-:W-:Y:S02]  /*c9e0*/  FMUL.FTZ R32, R35, UR23 ;  /* 0x0000001723207c20 */ /* 0x000fe40008410000 */
        /* <DEDUP_REMOVED lines=10> */
.L_x_271:
[----:B------:R-:W-:Y:S05]  /*ca90*/  BSYNC B0 ;  /* 0x0000000000007941 */ /* 0x000fea0003800000 */
.L_x_270:
[----:B------:R-:W-:Y:S01]  /*caa0*/  ISETP.NE.AND P0, PT, RZ, UR19, PT ;  /* 0x00000013ff007c0c */ /* 0x000fe2000bf05270 */
[----:B------:R-:W-:Y:S01]  /*cab0*/  FADD.FTZ R32, R36, -UR22 ;  /* 0x8000001624207e21 */ /* 0x000fe20008010000 */
[----:B------:R-:W-:Y:S01]  /*cac0*/  PRMT R36, RZ, 0x5410, R50 ;  /* 0x00005410ff247816 */ /* 0x000fe20000000032 */
[----:B------:R-:W-:Y:S01]  /*cad0*/  FADD.FTZ R49, R49, -UR22 ;  /* 0x8000001631317e21 */ /* 0x000fe20008010000 */
[--C-:B0-----:R-:W-:Y:S01]  /*cae0*/  PRMT R37, RZ, 0x5410, R88.reuse ;  /* 0x00005410ff257816 */ /* 0x101fe20000000058 */
        /* <DEDUP_REMOVED lines=23> */
.L_x_272:
[----:B------:R-:W-:Y:S01]  /*cc60*/  LOP3.LUT P0, RZ, R17, 0x800, RZ, 0xc0, !PT ;  /* 0x0000080011ff7812 */ /* 0x000fe2000780c0ff */
[----:B------:R-:W-:-:S12]  /*cc70*/  BSSY B0, `(.L_x_273) ;  /* 0x0000015000007945 */ /* 0x000fd80003800000 */
[----:B------:R-:W-:Y:S05]  /*cc80*/  @!P0 BRA `(.L_x_274) ;  /* 0x0000013000008947 */ /* 0x000fea0003800000 */
[----:B------:R-:W3:Y:S04]  /*cc90*/  LDL R34, [R1+0x74] ;  /* 0x0000740001227983 */ /* 0x000ee80000100800 */
[----:B------:R-:W4:Y:S01]  /*cca0*/  LDL R35, [R1+0x14] ;  /* 0x0000140001237983 */ /* 0x000f220000100800 */
[----:B--2---:R-:W-:-:S05]  /*ccb0*/  MOV R32, UR5 ;  /* 0x0000000500207c02 */ /* 0x004fca0008000f00 */
[-C--:B-1----:R-:W-:Y:S02]  /*ccc0*/  FFMA.FTZ R33, R33, R32.reuse, UR6 ;  /* 0x0000000621217e23 */ /* 0x082fe40008010020 */
[----:B------:R-:W-:Y:S01]  /*ccd0*/  FFMA.FTZ R49, R49, R32, UR6 ;  /* 0x0000000631317e23 */ /* 0x000fe20008010020 */
[----:B------:R-:W-:Y:S01]  /*cce0*/  MOV R32, R26 ;  /* 0x0000001a00207202 */ /* 0x000fe20000000f00 */
[----:B------:R-:W-:Y:S01]  /*ccf0*/  FFMA.FTZ R37, R37, R30, -R33 ;  /* 0x0000001e25257223 */ /* 0x000fe20000010821 */
[----:B------:R-:W-:Y:S01]  /*cd00*/  MOV R33, R29 ;  /* 0x0000001d00217202 */ /* 0x000fe20000000f00 */
[----:B------:R-:W-:-:S04]  /*cd10*/  FFMA.FTZ R38, R38, R31, -R49 ;  /* 0x0000001f26267223 */ /* 0x000fc80000010831 */
[----:B------:R-:W-:Y:S02]  /*cd20*/  FMUL.FTZ R38, R38, UR23 ;  /* 0x0000001726267c20 */ /* 0x000fe40008410000 */
[----:B---3--:R-:W-:Y:S02]  /*cd30*/  IMAD R34, R34, c[0x0][0x1d8], RZ ;  /* 0x0000760022227a24 */ /* 0x008fe400078e02ff */
[----:B----4-:R-:W-:-:S04]  /*cd40*/  IMAD.WIDE.U32 R32, R35, c[0x0][0x1d8], R32 ;  /* 0x0000760023207a25 */ /* 0x010fc800078e0020 */
[----:B------:R-:W-:Y:S01]  /*cd50*/  IMAD R35, R35, c[0x0][0x1dc], R34 ;  /* 0x0000770023237a24 */ /* 0x000fe200078e0222 */
[----:B------:R-:W-:-:S04]  /*cd60*/  LEA R34, P0, R32, c[0x0][0x160], 0x1 ;  /* 0x0000580020227a11 */ /* 0x000fc800078008ff */
[----:B------:R-:W-:-:S04]  /*cd70*/  IADD3 R33, R33, R35, RZ ;  /* 0x0000002321217210 */ /* 0x000fc80007ffe0ff */
[----:B------:R-:W-:Y:S01]  /*cd80*/  LEA.HI.X R35, R32, c[0x0][0x164], R33, 0x1, P0 ;  /* 0x0000590020237a11 */ /* 0x000fe200000f0c21 */
[----:B------:R-:W-:-:S05]  /*cd90*/  FMUL.FTZ R33, R37, UR23 ;  /* 0x0000001725217c20 */ /* 0x000fca0008410000 */
[----:B------:R-:W-:-:S05]  /*cda0*/  F2FP.BF16.PACK_AB R33, R38, R33 ;  /* 0x000000212621723e */ /* 0x000fca00000010ff */
[----:B------:R0:W-:Y:S02]  /*cdb0*/  STG.E [R34.64], R33 ;  /* 0x0000002122007986 */ /* 0x0001e4000c101910 */
.L_x_274:
[----:B------:R-:W-:Y:S05]  /*cdc0*/  BSYNC B0 ;  /* 0x0000000000007941 */ /* 0x000fea0003800000 */
.L_x_273:
[----:B------:R-:W-:Y:S01]  /*cdd0*/  ISETP.NE.AND P0, PT, RZ, UR19, PT ;  /* 0x00000013ff007c0c */ /* 0x000fe2000bf05270 */
[----:B------:R-:W-:Y:S01]  /*cde0*/  FADD.FTZ R39, R36, -UR22 ;  /* 0x8000001624277e21 */ /* 0x000fe20008010000 */
        /* <DEDUP_REMOVED lines=9> */
[----:B0-----:R-:W-:-:S06]  /*ce80*/  FMUL.FTZ R33, R32, -1.4426950216293334961 ;  /* 0xbfb8aa3b20217820 */ /* 0x001fcc0000410000 */
[----:B------:R-:W0:Y:S02]  /*ce90*/  MUFU.EX2 R33, R33 ;  /* 0x0000002100217308 */ /* 0x000e240000000800 */
[----:B0-----:R-:W-:-:S06]  /*cea0*/  FADD.FTZ R34, R33, 1 ;  /* 0x3f80000021227421 */ /* 0x001fcc0000010000 */
[----:B------:R-:W0:Y:S02]  /*ceb0*/  MUFU.RCP R34, R34 ;  /* 0x0000002200227308 */ /* 0x000e240000001000 */
[----:B0-----:R-:W-:Y:S02]  /*cec0*/  FADD.FTZ R35, -R34, 1 ;  /* 0x3f80000022237421 */ /* 0x001fe40000010100 */
[----:B------:R-:W-:Y:S02]  /*ced0*/  FMUL.FTZ R37, R37, R34 ;  /* 0x0000002225257220 */ /* 0x000fe40000410000 */
        /* <DEDUP_REMOVED lines=11> */
.L_x_275:
[----:B------:R-:W-:Y:S01]  /*cf90*/  LOP3.LUT P0, RZ, R17, 0x400, RZ, 0xc0, !PT ;  /* 0x0000040011ff7812 */ /* 0x000fe2000780c0ff */
[----:B------:R-:W-:-:S12]  /*cfa0*/  BSSY B0, `(.L_x_276) ;  /* 0x0000016000007945 */ /* 0x000fd80003800000 */
[----:B------:R-:W-:Y:S05]  /*cfb0*/  @!P0 BRA `(.L_x_277) ;  /* 0x0000014000008947 */ /* 0x000fea0003800000 */
[----:B0-----:R-:W3:Y:S04]  /*cfc0*/  LDL R33, [R1+0x70] ;  /* 0x0000700001217983 */ /* 0x001ee80000100800 */
[----:B------:R-:W4:Y:S01]  /*cfd0*/  LDL R35, [R1+0x10] ;  /* 0x0000100001237983 */ /* 0x000f220000100800 */
[----:B--2---:R-:W-:-:S05]  /*cfe0*/  MOV R32, UR5 ;  /* 0x0000000500207c02 */ /* 0x004fca0008000f00 */
[----:B-1----:R-:W-:Y:S01]  /*cff0*/  FFMA.FTZ R39, R39, R32, UR6 ;  /* 0x0000000627277e23 */ /* 0x002fe20008010020 */
[----:B------:R-:W-:-:S03]  /*d000*/  MOV R32, R26 ;  /* 0x0000001a00207202 */ /* 0x000fc60000000f00 */
[----:B------:R-:W-:Y:S02]  /*d010*/  FFMA.FTZ R39, R37, R30, -R39 ;  /* 0x0000001e25277223 */ /* 0x000fe40000010827 */
[----:B---3--:R-:W-:Y:S01]  /*d020*/  IMAD R34, R33, c[0x0][0x1d8], RZ ;  /* 0x0000760021227a24 */ /* 0x008fe200078e02ff */
[----:B------:R-:W-:-:S05]  /*d030*/  MOV R33, R29 ;  /* 0x0000001d00217202 */ /* 0x000fca0000000f00 */
[----:B----4-:R-:W-:-:S04]  /*d040*/  IMAD.WIDE.U32 R32, R35, c[0x0][0x1d8], R32 ;  /* 0x0000760023207a25 */ /* 0x010fc800078e0020 */
[----:B------:R-:W-:Y:S01]  /*d050*/  IMAD R35, R35, c[0x0][0x1dc], R34 ;  /* 0x0000770023237a24 */ /* 0x000fe200078e0222 */
[----:B------:R-:W-:-:S04]  /*d060*/  LEA R34, P0, R32, c[0x0][0x160], 0x1 ;  /* 0x0000580020227a11 */ /* 0x000fc800078008ff */
[----:B------:R-:W-:-:S04]  /*d070*/  IADD3 R33, R33, R35, RZ ;  /* 0x0000002321217210 */ /* 0x000fc80007ffe0ff */
[----:B------:R-:W-:Y:S02]  /*d080*/  LEA.HI.X R35, R32, c[0x0][0x164], R33, 0x1, P0 ;  /* 0x0000590020237a11 */ /* 0x000fe400000f0c21 */
[----:B------:R-:W-:-:S05]  /*d090*/  MOV R33, UR5 ;  /* 0x0000000500217c02 */ /* 0x000fca0008000f00 */
[----:B------:R-:W-:Y:S02]  /*d0a0*/  FFMA.FTZ R38, R38, R33, UR6 ;  /* 0x0000000626267e23 */ /* 0x000fe40008010021 */
[----:B------:R-:W-:Y:S02]  /*d0b0*/  FMUL.FTZ R33, R39, UR23 ;  /* 0x0000001727217c20 */ /* 0x000fe40008410000 */
[----:B------:R-:W-:-:S04]  /*d0c0*/  FFMA.FTZ R32, R76, R31, -R38 ;  /* 0x0000001f4c207223 */ /* 0x000fc80000010826 */
[----:B------:R-:W-:-:S05]  /*d0d0*/  FMUL.FTZ R32, R32, UR23 ;  /* 0x0000001720207c20 */ /* 0x000fca0008410000 */
[----:B------:R-:W-:-:S05]  /*d0e0*/  F2FP.BF16.PACK_AB R33, R32, R33 ;  /* 0x000000212021723e */ /* 0x000fca00000010ff */
[----:B------:R0:W-:Y:S02]  /*d0f0*/  STG.E [R34.64], R33 ;  /* 0x0000002122007986 */ /* 0x0001e4000c101910 */
.L_x_277:
[----:B------:R-:W-:Y:S05]  /*d100*/  BSYNC B0 ;  /* 0x0000000000007941 */ /* 0x000fea0003800000 */
.L_x_276:
        /* <DEDUP_REMOVED lines=10> */
[----:B------:R-:W-:Y:S02]  /*d1b0*/  FFMA.FTZ R32, R39, R31, R41 ;  /* 0x0000001f27207223 */ /* 0x000fe40000010029 */
[----:B0-----:R-:W-:Y:S02]  /*d1c0*/  FFMA.FTZ R33, R36, R30, R40 ;  /* 0x0000001e24217223 */ /* 0x001fe40000010028 */
[----:B------:R-:W-:Y:S02]  /*d1d0*/  FMUL.FTZ R35, R32, -1.4426950216293334961 ;  /* 0xbfb8aa3b20237820 */ /* 0x000fe40000410000 */
[----:B------:R-:W-:-:S04]  /*d1e0*/  FMUL.FTZ R43, R33, -1.4426950216293334961 ;  /* 0xbfb8aa3b212b7820 */ /* 0x000fc80000410000 */
[----:B------:R-:W0:Y:S08]  /*d1f0*/  MUFU.EX2 R35, R35 ;  /* 0x0000002300237308 */ /* 0x000e300000000800 */
[----:B------:R-:W3:Y:S01]  /*d200*/  MUFU.EX2 R43, R43 ;  /* 0x0000002b002b7308 */ /* 0x000ee20000000800 */
[----:B0-----:R-:W-:-:S07]  /*d210*/  FADD.FTZ R42, R35, 1 ;  /* 0x3f800000232a7421 */ /* 0x001fce0000010000 */
[----:B------:R-:W0:Y:S01]  /*d220*/  MUFU.RCP R42, R42 ;  /* 0x0000002a002a7308 */ /* 0x000e220000001000 */
[----:B---3--:R-:W-:-:S07]  /*d230*/  FADD.FTZ R45, R43, 1 ;  /* 0x3f8000002b2d7421 */ /* 0x008fce0000010000 */
[----:B------:R-:W3:Y:S01]  /*d240*/  MUFU.RCP R34, R45 ;  /* 0x0000002d00227308 */ /* 0x000ee20000001000 */
[----:B0-----:R-:W-:Y:S02]  /*d250*/  FADD.FTZ R43, -R42, 1 ;  /* 0x3f8000002a2b7421 */ /* 0x001fe40000010100 */
[----:B------:R-:W-:Y:S02]  /*d260*/  FMUL.FTZ R75, R75, R42 ;  /* 0x0000002a4b4b7220 */ /* 0x000fe40000410000 */
[----:B------:R-:W-:Y:S02]  /*d270*/  FFMA.FTZ R32, R32, R43, 1 ;  /* 0x3f80000020207423 */ /* 0x000fe4000001002b */
[----:B---3--:R-:W-:Y:S02]  /*d280*/  FMUL.FTZ R37, R37, R34 ;  /* 0x0000002225257220 */ /* 0x008fe40000410000 */
[----:B------:R-:W-:Y:S02]  /*d290*/  FADD.FTZ R34, -R34, 1 ;  /* 0x3f80000022227421 */ /* 0x000fe40000010100 */
[----:B------:R-:W-:-:S02]  /*d2a0*/  FMUL.FTZ R75, R75, R32 ;  /* 0x000000204b4b7220 */ /* 0x000fc40000410000 */
[----:B------:R-:W-:-:S04]  /*d2b0*/  FFMA.FTZ R34, R33, R34, 1 ;  /* 0x3f80000021227423 */ /* 0x000fc80000010022 */
[----:B------:R-:W-:Y:S02]  /*d2c0*/  FMUL.FTZ R37, R37, R34 ;  /* 0x0000002225257220 */ /* 0x000fe40000410000 */
.L_x_278:
[----:B------:R-:W-:Y:S01]  /*d2d0*/  LOP3.LUT P0, RZ, R17, 0x200, RZ, 0xc0, !PT ;  /* 0x0000020011ff7812 */ /* 0x000fe2000780c0ff */
[----:B------:R-:W-:-:S12]  /*d2e0*/  BSSY B0, `(.L_x_279) ;  /* 0x0000016000007945 */ /* 0x000fd80003800000 */
[----:B------:R-:W-:Y:S05]  /*d2f0*/  @!P0 BRA `(.L_x_280) ;  /* 0x0000014000008947 */ /* 0x000fea0003800000 */
[----:B------:R-:W3:Y:S04]  /*d300*/  LDL R32, [R1+0x6c] ;  /* 0x00006c0001207983 */ /* 0x000ee80000100800 */
[----:B0-----:R-:W4:Y:S01]  /*d310*/  LDL R35, [R1+0xc] ;  /* 0x00000c0001237983 */ /* 0x001f220000100800 */
[----:B------:R-:W-:Y:S01]  /*d320*/  MOV R33, R29 ;  /* 0x0000001d00217202 */ /* 0x000fe20000000f00 */
[----:B---3--:R-:W-:Y:S01]  /*d330*/  IMAD R34, R32, c[0x0][0x1d8], RZ ;  /* 0x0000760020227a24 */ /* 0x008fe200078e02ff */
[----:B------:R-:W-:-:S05]  /*d340*/  MOV R32, R26 ;  /* 0x0000001a00207202 */ /* 0x000fca0000000f00 */
[----:B----4-:R-:W-:-:S04]  /*d350*/  IMAD.WIDE.U32 R32, R35, c[0x0][0x1d8], R32 ;  /* 0x0000760023207a25 */ /* 0x010fc800078e0020 */
[----:B------:R-:W-:Y:S01]  /*d360*/  IMAD R35, R35, c[0x0][0x1dc], R34 ;  /* 0x0000770023237a24 */ /* 0x000fe200078e0222 */
[----:B------:R-:W-:-:S04]  /*d370*/  LEA R34, P0, R32, c[0x0][0x160], 0x1 ;  /* 0x0000580020227a11 */ /* 0x000fc800078008ff */
[----:B------:R-:W-:Y:S02]  /*d380*/  IADD3 R35, R33, R35, RZ ;  /* 0x0000002321237210 */ /* 0x000fe40007ffe0ff */
[----:B--2---:R-:W-:Y:S02]  /*d390*/  MOV R33, UR5 ;  /* 0x0000000500217c02 */ /* 0x004fe40008000f00 */
[----:B------:R-:W-:Y:S02]  /*d3a0*/  LEA.HI.X R35, R32, c[0x0][0x164], R35, 0x1, P0 ;  /* 0x0000590020237a11 */ /* 0x000fe400000f0c23 */
[----:B------:R-:W-:Y:S01]  /*d3b0*/  MOV R32, UR5 ;  /* 0x0000000500207c02 */ /* 0x000fe20008000f00 */
[----:B-1----:R-:W-:-:S04]  /*d3c0*/  FFMA.FTZ R36, R36, R33, UR6 ;  /* 0x0000000624247e23 */ /* 0x002fc80008010021 */
[----:B------:R-:W-:Y:S02]  /*d3d0*/  FFMA.FTZ R32, R39, R32, UR6 ;  /* 0x0000000627207e23 */ /* 0x000fe40008010020 */
[----:B------:R-:W-:Y:S02]  /*d3e0*/  FFMA.FTZ R36, R37, R30, -R36 ;  /* 0x0000001e25247223 */ /* 0x000fe40000010824 */
[----:B------:R-:W-:Y:S02]  /*d3f0*/  FFMA.FTZ R32, R75, R31, -R32 ;  /* 0x0000001f4b207223 */ /* 0x000fe40000010820 */
[----:B------:R-:W-:Y:S02]  /*d400*/  FMUL.FTZ R33, R36, UR23 ;  /* 0x0000001724217c20 */ /* 0x000fe40008410000 */
[----:B------:R-:W-:-:S05]  /*d410*/  FMUL.FTZ R32, R32, UR23 ;  /* 0x0000001720207c20 */ /* 0x000fca0008410000 */
[----:B------:R-:W-:-:S05]  /*d420*/  F2FP.BF16.PACK_AB R33, R32, R33 ;  /* 0x000000212021723e */ /* 0x000fca00000010ff */
[----:B------:R0:W-:Y:S02]  /*d430*/  STG.E [R34.64], R33 ;  /* 0x0000002122007986 */ /* 0x0001e4000c101910 */
.L_x_280:
[----:B------:R-:W-:Y:S05]  /*d440*/  BSYNC B0 ;  /* 0x0000000000007941 */ /* 0x000fea0003800000 */
.L_x_279:
[----:B------:R-:W-:Y:S01]  /*d450*/  ISETP.NE.AND P0, PT, RZ, UR19, PT ;  /* 0x00000013ff007c0c */ /* 0x000fe2000bf05270 */
[----:B------:R-:W-:Y:S01]  /*d460*/  FADD.FTZ R38, R38, -UR22 ;  /* 0x8000001626267e21 */ /* 0x000fe20008010000 */
        /* <DEDUP_REMOVED lines=8> */
[----:B0-----:R-:W-:Y:S02]  /*d4f0*/  FFMA.FTZ R33, R38, R31, R41 ;  /* 0x0000001f26217223 */ /* 0x001fe40000010029 */
[----:B------:R-:W-:Y:S02]  /*d500*/  FFMA.FTZ R32, R39, R30, R40 ;  /* 0x0000001e27207223 */ /* 0x000fe40000010028 */
        /* <DEDUP_REMOVED lines=11> */
[----:B---3--:R-:W-:Y:S02]  /*d5c0*/  FADD.FTZ R47, -R42, 1 ;  /* 0x3f8000002a2f7421 */ /* 0x008fe40000010100 */
[----:B------:R-:W-:Y:S02]  /*d5d0*/  FMUL.FTZ R37, R37, R42 ;  /* 0x0000002a25257220 */ /* 0x000fe40000410000 */
[----:B------:R-:W-:-:S02]  /*d5e0*/  FFMA.FTZ R32, R32, R47, 1 ;  /* 0x3f80000020207423 */ /* 0x000fc4000001002f */
[----:B------:R-:W-:Y:S02]  /*d5f0*/  FMUL.FTZ R74, R74, R33 ;  /* 0x000000214a4a7220 */ /* 0x000fe40000410000 */
[----:B------:R-:W-:Y:S02]  /*d600*/  FMUL.FTZ R37, R37, R32 ;  /* 0x0000002025257220 */ /* 0x000fe40000410000 */
.L_x_281:
        /* <DEDUP_REMOVED lines=23> */
.L_x_283:
[----:B------:R-:W-:Y:S05]  /*d780*/  BSYNC B0 ;  /* 0x0000000000007941 */ /* 0x000fea0003800000 */
.L_x_282:
        /* <DEDUP_REMOVED lines=28> */
.L_x_284:
        /* <DEDUP_REMOVED lines=23> */
.L_x_286:
[----:B------:R-:W-:Y:S05]  /*dac0*/  BSYNC B0 ;  /* 0x0000000000007941 */ /* 0x000fea0003800000 */
.L_x_285:
        /* <DEDUP_REMOVED lines=28> */
.L_x_287:
[----:B------:R-:W-:Y:S01]  /*dc90*/  LOP3.LUT P0, RZ, R17, 0x40, RZ, 0xc0, !PT ;  /* 0x0000004011ff7812 */ /* 0x000fe2000780c0ff */
[----:B------:R-:W-:-:S12]  /*dca0*/  BSSY B0, `(.L_x_288) ;  /* 0x0000016000007945 */ /* 0x000fd80003800000 */
[----:B------:R-:W-:Y:S05]  /*dcb0*/  @!P0 BRA `(.L_x_289) ;  /* 0x0000014000008947 */ /* 0x000fea0003800000 */
[----:B------:R-:W3:Y:S04]  /*dcc0*/  LDL R32, [R1+0x60] ;  /* 0x0000600001207983 */ /* 0x000ee80000100800 */
[----:B0-----:R-:W4:Y:S01]  /*dcd0*/  LDL R35, [R1] ;  /* 0x0000000001237983 */ /* 0x001f220000100800 */
        /* <DEDUP_REMOVED lines=18> */
.L_x_289:
[----:B------:R-:W-:Y:S05]  /*de00*/  BSYNC B0 ;  /* 0x0000000000007941 */ /* 0x000fea0003800000 */
.L_x_288:
[----:B------:R-:W-:Y:S01]  /*de10*/  ISETP.NE.AND P0, PT, RZ, UR19, PT ;  /* 0x00000013ff007c0c */ /* 0x000fe2000bf05270 */
[----:B------:R-:W-:Y:S01]  /*de20*/  FADD.FTZ R37, R36, -UR22 ;  /* 0x8000001624257e21 */ /* 0x000fe20008010000 */
[--C-:B0-----:R-:W-:Y:S01]  /*de30*/  PRMT R35, RZ, 0x5410, R71.reuse ;  /* 0x00005410ff237816 */ /* 0x101fe20000000047 */
[----:B------:R-:W-:Y:S01]  /*de40*/  FADD.FTZ R9, R9, -UR22 ;  /* 0x8000001609097e21 */ /* 0x000fe20008010000 */
[----:B------:R-:W-:Y:S01]  /*de50*/  PRMT R38, RZ, 0x7610, R71 ;  /* 0x00007610ff267816 */ /* 0x000fe20000000047 */
[----:B------:R-:W-:Y:S01]  /*de60*/  FMUL.FTZ R37, R37, UR23 ;  /* 0x0000001725257c20 */ /* 0x000fe20008410000 */
[--C-:B------:R-:W-:Y:S01]  /*de70*/  PRMT R34, RZ, 0x5410, R8.reuse ;  /* 0x00005410ff227816 */ /* 0x100fe20000000008 */
[----:B------:R-:W-:Y:S01]  /*de80*/  FMUL.FTZ R42, R9, UR23 ;  /* 0x00000017092a7c20 */ /* 0x000fe20008410000 */
[----:B------:R-:W-:-:S05]  /*de90*/  PRMT R36, RZ, 0x7610, R8 ;  /* 0x00007610ff247816 */ /* 0x000fca0000000008 */
[----:B------:R-:W-:Y:S05]  /*dea0*/  @!P0 BRA `(.L_x_290) ;  /* 0x0000012000008947 */ /* 0x000fea0003800000 */
[----:B------:R-:W-:Y:S02]  /*deb0*/  FFMA.FTZ R8, R42, R31, R41 ;  /* 0x0000001f2a087223 */ /* 0x000fe40000010029 */
        /* <DEDUP_REMOVED lines=17> */
.L_x_290:
[----:B------:R-:W-:Y:S01]  /*dfd0*/  LOP3.LUT P0, RZ, R17, 0x20, RZ, 0xc0, !PT ;  /* 0x0000002011ff7812 */ /* 0x000fe2000780c0ff */
[----:B------:R-:W-:-:S12]  /*dfe0*/  BSSY B0, `(.L_x_291) ;  /* 0x0000015000007945 */ /* 0x000fd80003800000 */
[----:B------:R-:W-:Y:S05]  /*dff0*/  @!P0 BRA `(.L_x_292) ;  /* 0x0000013000008947 */ /* 0x000fea0003800000 */
[----:B------:R-:W3:Y:S01]  /*e000*/  LDL R8, [R1+0x5c] ;  /* 0x00005c0001087983 */ /* 0x000ee20000100800 */
[----:B------:R-:W-:Y:S01]  /*e010*/  MOV R9, R29 ;  /* 0x0000001d00097202 */ /* 0x000fe20000000f00 */
[----:B---3--:R-:W-:Y:S01]  /*e020*/  IMAD R32, R8, c[0x0][0x1d8], RZ ;  /* 0x0000760008207a24 */ /* 0x008fe200078e02ff */
[----:B------:R-:W-:-:S03]  /*e030*/  MOV R8, R26 ;  /* 0x0000001a00087202 */ /* 0x000fc60000000f00 */
[C---:B------:R-:W-:Y:S02]  /*e040*/  IMAD R33, R125.reuse, c[0x0][0x1dc], R32 ;  /* 0x000077007d217a24 */ /* 0x040fe400078e0220 */
[----:B------:R-:W-:-:S05]  /*e050*/  IMAD.WIDE.U32 R8, R125, c[0x0][0x1d8], R8 ;  /* 0x000076007d087a25 */ /* 0x000fca00078e0008 */
[----:B------:R-:W-:Y:S02]  /*e060*/  IADD3 R33, R9, R33, RZ ;  /* 0x0000002109217210 */ /* 0x000fe40007ffe0ff */
[C---:B------:R-:W-:Y:S02]  /*e070*/  LEA R32, P0, R8.reuse, c[0x0][0x160], 0x1 ;  /* 0x0000580008207a11 */ /* 0x040fe400078008ff */
        /* <DEDUP_REMOVED lines=11> */
.L_x_292:
[----:B------:R-:W-:Y:S05]  /*e130*/  BSYNC B0 ;  /* 0x0000000000007941 */ /* 0x000fea0003800000 */
.L_x_291:
        /* <DEDUP_REMOVED lines=28> */
.L_x_293:
[----:B------:R-:W-:Y:S01]  /*e300*/  LOP3.LUT P0, RZ, R17, 0x10, RZ, 0xc0, !PT ;  /* 0x0000001011ff7812 */ /* 0x000fe2000780c0ff */
[----:B------:R-:W-:-:S12]  /*e310*/  BSSY B0, `(.L_x_294) ;  /* 0x0000015000007945 */ /* 0x000fd80003800000 */
[----:B------:R-:W-:Y:S05]  /*e320*/  @!P0 BRA `(.L_x_295) ;  /* 0x0000013000008947 */ /* 0x000fea0003800000 */
[----:B------:R-:W3:Y:S01]  /*e330*/  LDL R8, [R1+0x58] ;  /* 0x0000580001087983 */ /* 0x000ee20000100800 */
[----:B0-----:R-:W-:Y:S01]  /*e340*/  MOV R9, R29 ;  /* 0x0000001d00097202 */ /* 0x001fe20000000f00 */
        /* <DEDUP_REMOVED lines=17> */
.L_x_295:
[----:B------:R-:W-:Y:S05]  /*e460*/  BSYNC B0 ;  /* 0x0000000000007941 */ /* 0x000fea0003800000 */
.L_x_294:
        /* <DEDUP_REMOVED lines=28> */
.L_x_296:
        /* <DEDUP_REMOVED lines=22> */
.L_x_298:
[----:B------:R-:W-:Y:S05]  /*e790*/  BSYNC B0 ;  /* 0x0000000000007941 */ /* 0x000fea0003800000 */
.L_x_297:
        /* <DEDUP_REMOVED lines=28> */
.L_x_299:
        /* <DEDUP_REMOVED lines=22> */
.L_x_301:
[----:B------:R-:W-:Y:S05]  /*eac0*/  BSYNC B0 ;  /* 0x0000000000007941 */ /* 0x000fea0003800000 */
.L_x_300:
        /* <DEDUP_REMOVED lines=28> */
.L_x_302:
[----:B------:R-:W-:Y:S01]  /*ec90*/  BSSY B0, `(.L_x_303) ;  /* 0x0000015000007945 */ /* 0x000fe20003800000 */
        /* <DEDUP_REMOVED lines=20> */
.L_x_304:
[----:B------:R-:W-:Y:S05]  /*ede0*/  BSYNC B0 ;  /* 0x0000000000007941 */ /* 0x000fea0003800000 */
.L_x_303:
[----:B------:R-:W-:Y:S01]  /*edf0*/  FADD.FTZ R33, R8, -UR22 ;  /* 0x8000001608217e21 */ /* 0x000fe20008010000 */
[--C-:B------:R-:W-:Y:S01]  /*ee00*/  PRMT R9, RZ, 0x5410, R66.reuse ;  /* 0x00005410ff097816 */ /* 0x100fe20000000042 */
[----:B------:R-:W-:Y:S01]  /*ee10*/  FADD.FTZ R32, R32, -UR22 ;  /* 0x8000001620207e21 */ /* 0x000fe20008010000 */
[--C-:B------:R-:W-:Y:S01]  /*ee20*/  PRMT R8, RZ, 0x5410, R3.reuse ;  /* 0x00005410ff087816 */ /* 0x100fe20000000003 */
[----:B------:R-:W-:Y:S01]  /*ee30*/  FMUL.FTZ R33, R33, UR23 ;  /* 0x0000001721217c20 */ /* 0x000fe20008410000 */
[----:B------:R-:W-:Y:S01]  /*ee40*/  PRMT R66, RZ, 0x7610, R66 ;  /* 0x00007610ff427816 */ /* 0x000fe20000000042 */
[----:B------:R-:W-:Y:S01]  /*ee50*/  FMUL.FTZ R32, R32, UR23 ;  /* 0x0000001720207c20 */ /* 0x000fe20008410000 */
[----:B------:R-:W-:Y:S01]  /*ee60*/  PRMT R3, RZ, 0x7610, R3 ;  /* 0x00007610ff037816 */ /* 0x000fe20000000003 */
[----:B------:R-:W-:Y:S05]  /*ee70*/  @!P6 BRA `(.L_x_305) ;  /* 0x000001200000e947 */ /* 0x000fea0003800000 */
[----:B------:R-:W-:Y:S02]  /*ee80*/  FFMA.FTZ R4, R33, R30, R40 ;  /* 0x0000001e21047223 */ /* 0x000fe40000010028 */
[----:B0-----:R-:W-:-:S02]  /*ee90*/  FFMA.FTZ R5, R32, R31, R41 ;  /* 0x0000001f20057223 */ /* 0x001fc40000010029 */
        /* <DEDUP_REMOVED lines=16> */
.L_x_305:
[----:B------:R-:W-:Y:S01]  /*efa0*/  BSSY B0, `(.L_x_306) ;  /* 0x0000015000007945 */ /* 0x000fe20003800000 */
        /* <DEDUP_REMOVED lines=20> */
.L_x_307:
[----:B------:R-:W-:Y:S05]  /*f0f0*/  BSYNC B0 ;  /* 0x0000000000007941 */ /* 0x000fea0003800000 */
.L_x_306:
[----:B------:R-:W-:Y:S01]  /*f100*/  FADD.FTZ R8, R8, -UR22 ;  /* 0x8000001608087e21 */ /* 0x000fe20008010000 */
[--C-:B------:R-:W-:Y:S01]  /*f110*/  PRMT R9, RZ, 0x5410, R65.reuse ;  /* 0x00005410ff097816 */ /* 0x100fe20000000041 */
[----:B------:R-:W-:Y:S01]  /*f120*/  FADD.FTZ R3, R3, -UR22 ;  /* 0x8000001603037e21 */ /* 0x000fe20008010000 */
[----:B------:R-:W-:Y:S01]  /*f130*/  PRMT R32, RZ, 0x7610, R65 ;  /* 0x00007610ff207816 */ /* 0x000fe20000000041 */
[----:B------:R-:W-:Y:S01]  /*f140*/  FMUL.FTZ R33, R8, UR23 ;  /* 0x0000001708217c20 */ /* 0x000fe20008410000 */
[--C-:B0-----:R-:W-:Y:S01]  /*f150*/  PRMT R6, RZ, 0x5410, R2.reuse ;  /* 0x00005410ff067816 */ /* 0x101fe20000000002 */
[----:B------:R-:W-:Y:S01]  /*f160*/  FMUL.FTZ R8, R3, UR23 ;  /* 0x0000001703087c20 */ /* 0x000fe20008410000 */
[----:B------:R-:W-:Y:S01]  /*f170*/  PRMT R7, RZ, 0x7610, R2 ;  /* 0x00007610ff077816 */ /* 0x000fe20000000002 */
[----:B------:R-:W-:Y:S05]  /*f180*/  @!P6 BRA `(.L_x_308) ;  /* 0x000001200000e947 */ /* 0x000fea0003800000 */
[----:B------:R-:W-:Y:S02]  /*f190*/  FFMA.FTZ R2, R33, R30, R40 ;  /* 0x0000001e21027223 */ /* 0x000fe40000010028 */
[----:B------:R-:W-:-:S02]  /*f1a0*/  FFMA.FTZ R3, R8, R31, R41 ;  /* 0x0000001f08037223 */ /* 0x000fc40000010029 */
        /* <DEDUP_REMOVED lines=16> */
.L_x_308:
        /* <DEDUP_REMOVED lines=21> */
.L_x_310:
[----:B------:R-:W-:Y:S05]  /*f400*/  BSYNC B0 ;  /* 0x0000000000007941 */ /* 0x000fea0003800000 */
.L_x_309:
[----:B------:R-:W-:Y:S01]  /*f410*/  FADD.FTZ R2, R6, -UR22 ;  /* 0x8000001606027e21 */ /* 0x000fe20008010000 */
[----:B------:R-:W-:Y:S01]  /*f420*/  PRMT R9, RZ, 0x5410, R64 ;  /* 0x00005410ff097816 */ /* 0x000fe20000000040 */
[----:B------:R-:W-:Y:S01]  /*f430*/  FADD.FTZ R8, R7, -UR22 ;  /* 0x8000001607087e21 */ /* 0x000fe20008010000 */
[----:B------:R-:W-:Y:S01]  /*f440*/  PRMT R6, RZ, 0x5410, R0 ;  /* 0x00005410ff067816 */ /* 0x000fe20000000000 */
        /* <DEDUP_REMOVED lines=23> */
.L_x_311:
        /* <DEDUP_REMOVED lines=21> */
.L_x_313:
[----:B------:R-:W-:Y:S05]  /*f710*/  BSYNC B0 ;  /* 0x0000000000007941 */ /* 0x000fea0003800000 */
.L_x_312:
[--C-:B0-----:R-:W-:Y:S01]  /*f720*/  PRMT R4, RZ, 0x5410, R15.reuse ;  /* 0x00005410ff047816 */ /* 0x101fe2000000000f */
[----:B------:R-:W-:Y:S01]  /*f730*/  FADD.FTZ R2, R6, -UR22 ;  /* 0x8000001606027e21 */ /* 0x000fe20008010000 */
[----:B------:R-:W-:Y:S01]  /*f740*/  PRMT R15, RZ, 0x7610, R15 ;  /* 0x00007610ff0f7816 */ /* 0x000fe2000000000f */
[----:B------:R-:W-:Y:S01]  /*f750*/  FADD.FTZ R3, R0, -UR22 ;  /* 0x8000001600037e21 */ /* 0x000fe20008010000 */
[--C-:B------:R-:W-:Y:S01]  /*f760*/  PRMT R7, RZ, 0x5410, R63.reuse ;  /* 0x00005410ff077816 */ /* 0x100fe2000000003f */
[----:B------:R-:W-:Y:S01]  /*f770*/  FADD.FTZ R6, R4, -UR22 ;  /* 0x8000001604067e21 */ /* 0x000fe20008010000 */
[----:B------:R-:W-:Y:S01]  /*f780*/  PRMT R8, RZ, 0x7610, R63 ;  /* 0x00007610ff087816 */ /* 0x000fe2000000003f */
[----:B------:R-:W-:Y:S02]  /*f790*/  FADD.FTZ R0, R15, -UR22 ;  /* 0x800000160f007e21 */ /* 0x000fe40008010000 */
[----:B------:R-:W-:Y:S02]  /*f7a0*/  FMUL.FTZ R35, R2, UR23 ;  /* 0x0000001702237c20 */ /* 0x000fe40008410000 */
[----:B------:R-:W-:Y:S01]  /*f7b0*/  FMUL.FTZ R36, R3, UR23 ;  /* 0x0000001703247c20 */ /* 0x000fe20008410000 */
        /* <DEDUP_REMOVED lines=19> */
.L_x_314:
        /* <DEDUP_REMOVED lines=16> */
[----:B------:R-:W-:-:S04]  /*f9f0*/  FFMA.FTZ R2, R7, R30, -R2 ;  /* 0x0000001e07027223 */ /* 0x000fc80000010802 */
[----:B------:R-:W-:Y:S02]  /*fa00*/  FMUL.FTZ R3, R2, UR23 ;  /* 0x0000001702037c20 */ /* 0x000fe40008410000 */
[----:B------:R-:W-:-:S05]  /*fa10*/  FMUL.FTZ R2, R8, UR23 ;  /* 0x0000001708027c20 */ /* 0x000fca0008410000 */
[----:B------:R-:W-:-:S05]  /*fa20*/  F2FP.BF16.PACK_AB R3, R2, R3 ;  /* 0x000000030203723e */ /* 0x000fca00000010ff */
[----:B------:R0:W-:Y:S02]  /*fa30*/  STG.E [R4.64], R3 ;  /* 0x0000000304007986 */ /* 0x0001e4000c101910 */
.L_x_316:
[----:B------:R-:W-:Y:S05]  /*fa40*/  BSYNC B0 ;  /* 0x0000000000007941 */ /* 0x000fea0003800000 */
.L_x_315:
[--C-:B------:R-:W-:Y:S01]  /*fa50*/  PRMT R7, RZ, 0x5410, R109.reuse ;  /* 0x00005410ff077816 */ /* 0x100fe2000000006d */
[----:B------:R-:W-:Y:S01]  /*fa60*/  FMUL.FTZ R35, R6, UR23 ;  /* 0x0000001706237c20 */ /* 0x000fe20008410000 */
[----:B------:R-:W-:Y:S01]  /*fa70*/  PRMT R8, RZ, 0x7610, R109 ;  /* 0x00007610ff087816 */ /* 0x000fe2000000006d */
[----:B------:R-:W-:Y:S01]  /*fa80*/  FMUL.FTZ R32, R0, UR23 ;  /* 0x0000001700207c20 */ /* 0x000fe20008410000 */
[----:B------:R-:W-:Y:S05]  /*fa90*/  @!P6 BRA `(.L_x_317) ;  /* 0x000001200000e947 */ /* 0x000fea0003800000 */
[----:B------:R-:W-:Y:S02]  /*faa0*/  FFMA.FTZ R0, R35, R30, R40 ;  /* 0x0000001e23007223 */ /* 0x000fe40000010028 */
[----:B------:R-:W-:Y:S02]  /*fab0*/  FFMA.FTZ R2, R32, R31, R41 ;  /* 0x0000001f20027223 */ /* 0x000fe40000010029 */
[----:B0-----:R-:W-:Y:S02]  /*fac0*/  FMUL.FTZ R3, R0, -1.4426950216293334961 ;  /* 0xbfb8aa3b00037820 */ /* 0x001fe40000410000 */
        /* <DEDUP_REMOVED lines=15> */
.L_x_317:
[----:B------:R-:W-:Y:S01]  /*fbc0*/  ISETP.GE.U32.AND P0, PT, R23, c[0x0][0x1e0], PT ;  /* 0x0000780017007a0c */ /* 0x000fe20003f06070 */
[----:B------:R-:W-:Y:S01]  /*fbd0*/  BSSY B0, `(.L_x_318) ;  /* 0x000001a000007945 */ /* 0x000fe20003800000 */
[--C-:B------:R-:W-:Y:S02]  /*fbe0*/  PRMT R0, RZ, 0x5410, R14.reuse ;  /* 0x00005410ff007816 */ /* 0x100fe4000000000e */
[----:B------:R-:W-:Y:S02]  /*fbf0*/  ISETP.GE.AND.EX P0, PT, R116, c[0x0][0x1e4], PT, P0 ;  /* 0x0000790074007a0c */ /* 0x000fe40003f06300 */
[----:B------:R-:W-:Y:S01]  /*fc00*/  PRMT R14, RZ, 0x7610, R14 ;  /* 0x00007610ff0e7816 */ /* 0x000fe2000000000e */
[----:B------:R-:W-:Y:S01]  /*fc10*/  FADD.FTZ R6, R0, -UR22 ;  /* 0x8000001600067e21 */ /* 0x000fe20008010000 */
[----:B------:R-:W-:-:S03]  /*fc20*/  ISETP.LT.U32.AND P0, PT, R25, 0x200, !P0 ;  /* 0x000002001900780c */ /* 0x000fc60004701070 */
[----:B------:R-:W-:-:S10]  /*fc30*/  FADD.FTZ R14, R14, -UR22 ;  /* 0x800000160e0e7e21 */ /* 0x000fd40008010000 */
[----:B------:R-:W-:Y:S05]  /*fc40*/  @!P0 BRA `(.L_x_319) ;  /* 0x0000012000008947 */ /* 0x000fea0003800000 */
[----:B------:R-:W-:Y:S01]  /*fc50*/  MOV R2, R26 ;  /* 0x0000001a00027202 */ /* 0x000fe20000000f00 */
[----:B------:R-:W-:Y:S01]  /*fc60*/  IMAD R0, R116, c[0x0][0x1d8], RZ ;  /* 0x0000760074007a24 */ /* 0x000fe200078e02ff */
[----:B0-----:R-:W-:-:S03]  /*fc70*/  MOV R3, R29 ;  /* 0x0000001d00037202 */ /* 0x001fc60000000f00 */
[C---:B------:R-:W-:Y:S01]  /*fc80*/  IMAD R5, R23.reuse, c[0x0][0x1dc], R0 ;  /* 0x0000770017057a24 */ /* 0x040fe200078e0200 */
[----:B--2---:R-:W-:Y:S01]  /*fc90*/  MOV R0, UR5 ;  /* 0x0000000500007c02 */ /* 0x004fe20008000f00 */
[----:B------:R-:W-:-:S04]  /*fca0*/  IMAD.WIDE.U32 R2, R23, c[0x0][0x1d8], R2 ;  /* 0x0000760017027a25 */ /* 0x000fc800078e0002 */
[----:B-1----:R-:W-:Y:S01]  /*fcb0*/  FFMA.FTZ R0, R35, R0, UR6 ;  /* 0x0000000623007e23 */ /* 0x002fe20008010000 */
[----:B------:R-:W-:Y:S02]  /*fcc0*/  IADD3 R5, R3, R5, RZ ;  /* 0x0000000503057210 */ /* 0x000fe40007ffe0ff */
[C---:B------:R-:W-:Y:S01]  /*fcd0*/  LEA R4, P0, R2.reuse, c[0x0][0x160], 0x1 ;  /* 0x0000580002047a11 */ /* 0x040fe200078008ff */
[----:B------:R-:W-:Y:S01]  /*fce0*/  FFMA.FTZ R0, R7, R30, -R0 ;  /* 0x0000001e07007223 */ /* 0x000fe20000010800 */
[----:B------:R-:W-:Y:S02]  /*fcf0*/  MOV R3, UR5 ;  /* 0x0000000500037c02 */ /* 0x000fe40008000f00 */
[----:B------:R-:W-:-:S03]  /*fd00*/  LEA.HI.X R5, R2, c[0x0][0x164], R5, 0x1, P0 ;  /* 0x0000590002057a11 */ /* 0x000fc600000f0c05 */
[----:B------:R-:W-:Y:S02]  /*fd10*/  FFMA.FTZ R2, R32, R3, UR6 ;  /* 0x0000000620027e23 */ /* 0x000fe40008010003 */
[----:B------:R-:W-:Y:S02]  /*fd20*/  FMUL.FTZ R3, R0, UR23 ;  /* 0x0000001700037c20 */ /* 0x000fe40008410000 */
[----:B------:R-:W-:-:S04]  /*fd30*/  FFMA.FTZ R2, R8, R31, -R2 ;  /* 0x0000001f08027223 */ /* 0x000fc80000010802 */
[----:B------:R-:W-:-:S05]  /*fd40*/  FMUL.FTZ R0, R2, UR23 ;  /* 0x0000001702007c20 */ /* 0x000fca0008410000 */
[----:B------:R-:W-:-:S05]  /*fd50*/  F2FP.BF16.PACK_AB R3, R0, R3 ;  /* 0x000000030003723e */ /* 0x000fca00000010ff */
[----:B------:R0:W-:Y:S02]  /*fd60*/  STG.E [R4.64], R3 ;  /* 0x0000000304007986 */ /* 0x0001e4000c101910 */
.L_x_319:
[----:B------:R-:W-:Y:S05]  /*fd70*/  BSYNC B0 ;  /* 0x0000000000007941 */ /* 0x000fea0003800000 */
.L_x_318:
        /* <DEDUP_REMOVED lines=23> */
.L_x_320:
        /* <DEDUP_REMOVED lines=10> */
[----:B0-----:R-:W-:Y:S01]  /*ff90*/  IMAD R5, R115, c[0x0][0x1d8], RZ ;  /* 0x0000760073057a24 */ /* 0x001fe200078e02ff */
[----:B------:R-:W-:Y:S02]  /*ffa0*/  MOV R3, R29 ;  /* 0x0000001d00037202 */ /* 0x000fe40000000f00 */
[----:B--2---:R-:W-:Y:S01]  /*ffb0*/  MOV R0, UR5 ;  /* 0x0000000500007c02 */ /* 0x004fe20008000f00 */
[C---:B------:R-:W-:Y:S02]  /*ffc0*/  IMAD R5, R22.reuse, c[0x0][0x1dc], R5 ;  /* 0x0000770016057a24 */ /* 0x040fe400078e0205 */
        /* <DEDUP_REMOVED lines=13> */
.L_x_322:
[----:B------:R-:W-:Y:S05]  /*100a0*/  BSYNC B0 ;  /* 0x0000000000007941 */ /* 0x000fea0003800000 */
.L_x_321:
[--C-:B------:R-:W-:Y:S01]  /*100b0*/  PRMT R7, RZ, 0x5410, R107.reuse ;  /* 0x00005410ff077816 */ /* 0x100fe2000000006b */
[----:B------:R-:W-:Y:S01]  /*100c0*/  FMUL.FTZ R15, R6, UR23 ;  /* 0x00000017060f7c20 */ /* 0x000fe20008410000 */
[----:B------:R-:W-:Y:S01]  /*100d0*/  PRMT R0, RZ, 0x7610, R107 ;  /* 0x00007610ff007816 */ /* 0x000fe2000000006b */
[----:B------:R-:W-:Y:S01]  /*100e0*/  FMUL.FTZ R32, R13, UR23 ;  /* 0x000000170d207c20 */ /* 0x000fe20008410000 */
        /* <DEDUP_REMOVED lines=19> */
.L_x_323:
        /* <DEDUP_REMOVED lines=27> */
.L_x_325:
[----:B------:R-:W-:Y:S05]  /*103d0*/  BSYNC B0 ;  /* 0x0000000000007941 */ /* 0x000fea0003800000 */
.L_x_324:
        /* <DEDUP_REMOVED lines=23> */
.L_x_326:
        /* <DEDUP_REMOVED lines=27> */
.L_x_328:
[----:B------:R-:W-:Y:S05]  /*10700*/  BSYNC B0 ;  /* 0x0000000000007941 */ /* 0x000fea0003800000 */
.L_x_327:
        /* <DEDUP_REMOVED lines=23> */
.L_x_329:
        /* <DEDUP_REMOVED lines=27> */
.L_x_331:
[----:B------:R-:W-:Y:S05]  /*10a30*/  BSYNC B0 ;  /* 0x0000000000007941 */ /* 0x000fea0003800000 */
.L_x_330:
        /* <DEDUP_REMOVED lines=23> */
.L_x_332:
[----:B------:R-:W-:Y:S01]  /*10bb0*/  ISETP.GE.U32.AND P0, PT, R18, c[0x0][0x1e0], PT ;  /* 0x0000780012007a0c */ /* 0x000fe20003f06070 */
[----:B------:R-:W-:Y:S01]  /*10bc0*/  BSSY B0, `(.L_x_333) ;  /* 0x000001a000007945 */ /* 0x000fe20003800000 */
[----:B------:R-:W-:Y:S02]  /*10bd0*/  SHF.R.U32.HI R0, RZ, 0x5, R25 ;  /* 0x00000005ff007819 */ /* 0x000fe40000011619 */
[----:B------:R-:W-:Y:S02]  /*10be0*/  ISETP.GE.AND.EX P0, PT, R111, c[0x0][0x1e4], PT, P0 ;  /* 0x000079006f007a0c */ /* 0x000fe40003f06300 */
[----:B0-----:R-:W-:Y:S02]  /*10bf0*/  MOV R3, UR18 ;  /* 0x0000001200037c02 */ /* 0x001fe40008000f00 */
[----:B------:R-:W-:-:S02]  /*10c00*/  ISETP.LT.U32.AND P0, PT, R25, 0x200, !P0 ;  /* 0x000002001900780c */ /* 0x000fc40004701070 */
[----:B------:R-:W-:Y:S01]  /*10c10*/  PRMT R6, RZ, 0x5410, R16 ;  /* 0x00005410ff067816 */ /* 0x000fe20000000010 */
[----:B------:R-:W-:-:S10]  /*10c20*/  IMAD R8, R3, c[0x0][0x1fc], R0 ;  /* 0x00007f0003087a24 */ /* 0x000fd400078e0200 */
[----:B------:R-:W-:Y:S05]  /*10c30*/  @!P0 BRA `(.L_x_334) ;  /* 0x0000012000008947 */ /* 0x000fea0003800000 */
[----:B------:R-:W-:Y:S01]  /*10c40*/  MOV R2, R26 ;  /* 0x0000001a00027202 */ /* 0x000fe20000000f00 */
[----:B------:R-:W-:Y:S01]  /*10c50*/  IMAD R5, R111, c[0x0][0x1d8], RZ ;  /* 0x000076006f057a24 */ /* 0x000fe200078e02ff */
        /* <DEDUP_REMOVED lines=16> */
.L_x_334:
[----:B------:R-:W-:Y:S05]  /*10d60*/  BSYNC B0 ;  /* 0x0000000000007941 */ /* 0x000fea0003800000 */
.L_x_333:
[----:B------:R-:W-:Y:S01]  /*10d70*/  PRMT R16, RZ, 0x7610, R16 ;  /* 0x00007610ff107816 */ /* 0x000fe20000000010 */
[----:B------:R-:W-:Y:S01]  /*10d80*/  FADD.FTZ R6, R6, -UR22 ;  /* 0x8000001606067e21 */ /* 0x000fe20008010000 */
[----:B------:R-:W-:Y:S02]  /*10d90*/  IADD3 R8, R8, 0x1f0, RZ ;  /* 0x000001f008087810 */ /* 0x000fe40007ffe0ff */
[--C-:B------:R-:W-:Y:S01]  /*10da0*/  PRMT R7, RZ, 0x5410, R62.reuse ;  /* 0x00005410ff077816 */ /* 0x100fe2000000003e */
[----:B------:R-:W-:Y:S01]  /*10db0*/  FADD.FTZ R16, R16, -UR22 ;  /* 0x8000001610107e21 */ /* 0x000fe20008010000 */
[----:B------:R-:W-:Y:S01]  /*10dc0*/  PRMT R62, RZ, 0x7610, R62 ;  /* 0x00007610ff3e7816 */ /* 0x000fe2000000003e */
[----:B------:R-:W-:Y:S01]  /*10dd0*/  FMUL.FTZ R11, R6, UR23 ;  /* 0x00000017060b7c20 */ /* 0x000fe20008410000 */
[----:B------:R-:W-:Y:S01]  /*10de0*/  SHF.R.S32.HI R10, RZ, 0x1f, R8 ;  /* 0x0000001fff0a7819 */ /* 0x000fe20000011408 */
[----:B------:R-:W-:Y:S01]  /*10df0*/  FMUL.FTZ R16, R16, UR23 ;  /* 0x0000001710107c20 */ /* 0x000fe20008410000 */
[----:B------:R-:W-:Y:S05]  /*10e00*/  @!P6 BRA `(.L_x_335) ;  /* 0x000001200000e947 */ /* 0x000fea0003800000 */
[----:B------:R-:W-:Y:S02]  /*10e10*/  FFMA.FTZ R40, R11, R30, R40 ;  /* 0x0000001e0b287223 */ /* 0x000fe40000010028 */
[----:B------:R-:W-:-:S02]  /*10e20*/  FFMA.FTZ R41, R16, R31, R41 ;  /* 0x0000001f10297223 */ /* 0x000fc40000010029 */
[----:B------:R-:W-:Y:S02]  /*10e30*/  FMUL.FTZ R0, R40, -1.4426950216293334961 ;  /* 0xbfb8aa3b28007820 */ /* 0x000fe40000410000 */
[----:B0-----:R-:W-:-:S04]  /*10e40*/  FMUL.FTZ R3, R41, -1.4426950216293334961 ;  /* 0xbfb8aa3b29037820 */ /* 0x001fc80000410000 */
        /* <DEDUP_REMOVED lines=14> */
.L_x_335:
[----:B------:R-:W-:Y:S01]  /*10f30*/  ISETP.GE.U32.AND P0, PT, R8, c[0x0][0x1e0], PT ;  /* 0x0000780008007a0c */ /* 0x000fe20003f06070 */
[----:B------:R-:W-:Y:S03]  /*10f40*/  BSSY B0, `(.L_x_336) ;  /* 0x0000017000007945 */ /* 0x000fe60003800000 */
[----:B------:R-:W-:-:S04]  /*10f50*/  ISETP.GE.AND.EX P0, PT, R10, c[0x0][0x1e4], PT, P0 ;  /* 0x000079000a007a0c */ /* 0x000fc80003f06300 */
[----:B------:R-:W-:-:S13]  /*10f60*/  ISETP.LT.U32.AND P0, PT, R25, 0x200, !P0 ;  /* 0x000002001900780c */ /* 0x000fda0004701070 */
[----:B------:R-:W-:Y:S05]  /*10f70*/  @!P0 BRA `(.L_x_337) ;  /* 0x0000013000008947 */ /* 0x000fea0003800000 */
[----:B------:R-:W3:Y:S01]  /*10f80*/  LDL R0, [R1+0xa0] ;  /* 0x0000a00001007983 */ /* 0x000ee20000100800 */
[----:B------:R-:W-:Y:S02]  /*10f90*/  MOV R2, R26 ;  /* 0x0000001a00027202 */ /* 0x000fe40000000f00 */
[----:B0-----:R-:W-:-:S05]  /*10fa0*/  MOV R3, R29 ;  /* 0x0000001d00037202 */ /* 0x001fca0000000f00 */
[----:B------:R-:W-:-:S05]  /*10fb0*/  IMAD.WIDE.U32 R2, R110, c[0x0][0x1d8], R2 ;  /* 0x000076006e027a25 */ /* 0x000fca00078e0002 */
[----:B------:R-:W-:Y:S01]  /*10fc0*/  LEA R4, P0, R2, c[0x0][0x160], 0x1 ;  /* 0x0000580002047a11 */ /* 0x000fe200078008ff */
[----:B---3--:R-:W-:Y:S01]  /*10fd0*/  IMAD R5, R0, c[0x0][0x1d8], RZ ;  /* 0x0000760000057a24 */ /* 0x008fe200078e02ff */
[----:B--2---:R-:W-:-:S03]  /*10fe0*/  MOV R0, UR5 ;  /* 0x0000000500007c02 */ /* 0x004fc60008000f00 */
[----:B------:R-:W-:Y:S02]  /*10ff0*/  IMAD R5, R110, c[0x0][0x1dc], R5 ;  /* 0x000077006e057a24 */ /* 0x000fe400078e0205 */
[----:B-1----:R-:W-:-:S03]  /*11000*/  FFMA.FTZ R0, R11, R0, UR6 ;  /* 0x000000060b007e23 */ /* 0x002fc60008010000 */
[----:B------:R-:W-:Y:S01]  /*11010*/  IADD3 R5, R3, R5, RZ ;  /* 0x0000000503057210 */ /* 0x000fe20007ffe0ff */
[----:B------:R-:W-:Y:S01]  /*11020*/  FFMA.FTZ R0, R7, R30, -R0 ;  /* 0x0000001e07007223 */ /* 0x000fe20000010800 */
[----:B------:R-:W-:Y:S02]  /*11030*/  MOV R3, UR5 ;  /* 0x0000000500037c02 */ /* 0x000fe40008000f00 */
[----:B------:R-:W-:Y:S01]  /*11040*/  LEA.HI.X R5, R2, c[0x0][0x164], R5, 0x1, P0 ;  /* 0x0000590002057a11 */ /* 0x000fe200000f0c05 */
[----:B------:R-:W-:Y:S02]  /*11050*/  FMUL.FTZ R0, R0, UR23 ;  /* 0x0000001700007c20 */ /* 0x000fe40008410000 */
[----:B------:R-:W-:-:S04]  /*11060*/  FFMA.FTZ R2, R16, R3, UR6 ;  /* 0x0000000610027e23 */ /* 0x000fc80008010003 */
[----:B------:R-:W-:-:S04]  /*11070*/  FFMA.FTZ R2, R62, R31, -R2 ;  /* 0x0000001f3e027223 */ /* 0x000fc80000010802 */
[----:B------:R-:W-:-:S05]  /*11080*/  FMUL.FTZ R3, R2, UR23 ;  /* 0x0000001702037c20 */ /* 0x000fca0008410000 */
[----:B------:R-:W-:-:S05]  /*11090*/  F2FP.BF16.PACK_AB R3, R3, R0 ;  /* 0x000000000303723e */ /* 0x000fca00000010ff */
[----:B------:R0:W-:Y:S02]  /*110a0*/  STG.E [R4.64], R3 ;  /* 0x0000000304007986 */ /* 0x0001e4000c101910 */
.L_x_337:
[----:B------:R-:W-:Y:S05]  /*110b0*/  BSYNC B0 ;  /* 0x0000000000007941 */ /* 0x000fea0003800000 */
.L_x_336:
[----:B--2---:R-:W-:Y:S02]  /*110c0*/  ULDC UR5, c[0x0][0x10] ;  /* 0x0000040000057ab9 */ /* 0x004fe40000000800 */
[----:B------:R-:W-:Y:S02]  /*110d0*/  UIADD3 UR20, UR20, UR5, URZ ;  /* 0x0000000514147290 */ /* 0x000fe4000fffe03f */
[----:B------:R-:W-:Y:S02]  /*110e0*/  UIADD3 UR4, UR4, 0x1, URZ ;  /* 0x0000000104047890 */ /* 0x000fe4000fffe03f */
[----:B------:R-:W-:-:S06]  /*110f0*/  UISETP.GE.AND UP0, UPT, UR20, UR8, UPT ;  /* 0x000000081400728c */ /* 0x000fcc000bf06270 */
[----:B------:R-:W-:-:S13]  /*11100*/  PLOP3.LUT P0, PT, PT, PT, UP0, 0x40, 0x0 ;  /* 0x000000000000781c */ /* 0x000fda0003f0e808 */
[----:B------:R-:W-:Y:S01]  /*11110*/  @!P0 CALL.REL.NOINC `(.L_x_191) ;  /* 0x0000001000008944 */ /* 0x000fe20003c00000 */
[----:B------:R-:W-:Y:S05]  /*11120*/  BRA `(.L_x_338) ;  /* 0xfffefd5000007947 */ /* 0x000fea000383ffff */
.L_x_191:
        /* <DEDUP_REMOVED lines=9> */
[----:B------:R-:W-:Y:S02]  /*111c0*/  ISETP.NE.AND P0, PT, R2, UR18, PT ;  /* 0x0000001202007c0c */ /* 0x000fe4000bf05270 */
        /* <DEDUP_REMOVED lines=12> */
.L_x_340:
[----:B------:R-:W-:Y:S05]  /*11290*/  BSYNC B0 ;  /* 0x0000000000007941 */ /* 0x000fea0003800000 */
.L_x_339:
[----:B------:R-:W-:Y:S05]  /*112a0*/  @P0 EXIT ;  /* 0x000000000000094d */ /* 0x000fea0003800000 */
[----:B------:R-:W-:Y:S05]  /*112b0*/  @P2 BRA `(.L_x_341) ;  /* 0x0000008000002947 */ /* 0x000fea0003800000 */
[----:B------:R-:W-:-:S05]  /*112c0*/  IMAD R0, R4, c[0x0][0x10], RZ ;  /* 0x0000040004007a24 */ /* 0x000fca00078e02ff */
[----:B------:R-:W-:-:S13]  /*112d0*/  ISETP.NE.AND P0, PT, R0, -0x1, PT ;  /* 0xffffffff0000780c */ /* 0x000fda0003f05270 */
[----:B------:R-:W-:Y:S05]  /*112e0*/  @!P0 BRA `(.L_x_341) ;  /* 0x0000005000008947 */ /* 0x000fea0003800000 */
.L_x_342:
[----:B0-----:R-:W2:Y:S01]  /*112f0*/  LDG.E.STRONG.GPU R5, [R2.64] ;  /* 0x0000001002057981 */ /* 0x001ea2000c1ef900 */
[----:B------:R-:W-:Y:S01]  /*11300*/  YIELD ;  /* 0x0000000000007946 */ /* 0x000fe20003800000 */
[----:B--2---:R-:W-:Y:S01]  /*11310*/  ISETP.NE.AND P0, PT, R5, R0, PT ;  /* 0x000000000500720c */ /* 0x004fe20003f05270 */
[----:B------:R-:W-:-:S12]  /*11320*/  CCTL.IVALL ;  /* 0x00000000ff00798f */ /* 0x000fd80002000000 */
[----:B------:R-:W-:Y:S05]  /*11330*/  @P0 BRA `(.L_x_342) ;  /* 0xffffffb000000947 */ /* 0x000fea000383ffff */
.L_x_341:
[----:B------:R-:W-:Y:S02]  /*11340*/  WARPSYNC 0xffffffff ;  /* 0xffffffff00007948 */ /* 0x000fe40003800000 */
[----:B------:R-:W-:Y:S01]  /*11350*/  MOV R19, c[0x0][0x1dc] ;  /* 0x0000770000137a02 */ /* 0x000fe20000000f00 */
[----:B------:R-:W-:Y:S03]  /*11360*/  BAR.SYNC.DEFER_BLOCKING 0x0 ;  /* 0x0000000000007b1d */ /* 0x000fe60000010000 */
[----:B------:R-:W-:-:S04]  /*11370*/  LEA.HI R0, P0, R19, c[0x0][0x1d8], RZ, 0x1 ;  /* 0x0000760013007a11 */ /* 0x000fc800078108ff */
[----:B0-----:R-:W-:-:S04]  /*11380*/  IADD3.X R3, RZ, c[0x0][0x1dc], RZ, P0, !PT ;  /* 0x00007700ff037a10 */ /* 0x001fc800007fe4ff */
        /* <DEDUP_REMOVED lines=20> */
.L_x_343:
        /* <DEDUP_REMOVED lines=23> */
.L_x_344:
        /* <DEDUP_REMOVED lines=12> */
.L_x_5255:


//--------------------- .text._Z35group_norm_nhwc_bwd_one_pass_kernelI11Bf16IOBf16WLi64ELi64ELi512EEv26Group_norm_nhwc_bwd_params --------------------------
	.section	.text._Z35group_norm_nhwc_bwd_one_pass_kernelI11Bf16IOBf16WLi64ELi64ELi512EEv26Group_norm_nhwc_bwd_params,"ax",@progbits
	.sectioninfo	@"SHI_REGISTERS=64"
	.align	128
        .global         _Z35group_norm_nhwc_bwd_one_pass_kernelI11Bf16IOBf16WLi64ELi64ELi512EEv26Group_norm_nhwc_bwd_params
        .type           _Z35group_norm_nhwc_bwd_one_pass_kernelI11Bf16IOBf16WLi64ELi64ELi512EEv26Group_norm_nhwc_bwd_params,@function
        .size           _Z35group_norm_nhwc_bwd_one_pass_kernelI11Bf16IOBf16WLi64ELi64ELi512EEv26Group_norm_nhwc_bwd_params,(.L_x_5256 - _Z35group_norm_nhwc_bwd_one_pass_kernelI11Bf16IOBf16WLi64ELi64ELi512EEv26Group_norm_nhwc_bwd_params)
        .other          _Z35group_norm_nhwc_bwd_one_pass_kernelI11Bf16IOBf16WLi64ELi64ELi512EEv26Group_norm_nhwc_bwd_params,@"STO_CUDA_ENTRY STV_DEFAULT"
_Z35group_norm_nhwc_bwd_one_pass_kernelI11Bf16IOBf16WLi64ELi64ELi512EEv26Group_norm_nhwc_bwd_params:
.text._Z35group_norm_nhwc_bwd_one_pass_kernelI11Bf16IOBf16WLi64ELi64ELi512EEv26Group_norm_nhwc_bwd_params:
        /* <DEDUP_REMOVED lines=24> */
[----:B------:R-:W-:Y:S02]  /*0180*/  ISETP.LT.U32.AND P1, PT, R9, c[0x0][0x1e0], PT ;  /* 0x0000780009007a0c */ /* 0x000fe40003f21070 */
[----:B------:R-:W-:Y:S02]  /*0190*/  IADD3 R7, R3, R7, RZ ;  /* 0x0000000703077210 */ /* 0x000fe40007ffe0ff */
[----:B------:R-:W-:Y:S02]  /*01a0*/  IADD3 R3, R9, 0x10, RZ ;  /* 0x0000001009037810 */ /* 0x000fe40007ffe0ff */
        /* <DEDUP_REMOVED lines=19> */
[----:B0-----:R-:W-:-:S04]  /*02e0*/  SHF.L.U64.HI R35, R33, 0x2, R10 ;  /* 0x0000000221237819 */ /* 0x001fc8000001020a */
.L_x_380:
[----:B0-----:R-:W-:Y:S01]  /*02f0*/  IABS R13, c[0x0][0x1f0] ;  /* 0x00007c00000d7a13 */ /* 0x001fe20000000000 */
[----:B------:R-:W-:Y:S01]  /*0300*/  @P2 IMAD R16, R6, c[0x0][0x1d8], RZ ;  /* 0x0000760006102a24 */ /* 0x000fe200078e02ff */
[----:B------:R-:W-:Y:S01]  /*0310*/  ISETP.GE.AND P0, PT, R47, RZ, PT ;  /* 0x000000ff2f00720c */ /* 0x000fe20003f06270 */
[----:B------:R-:W-:Y:S01]  /*0320*/  CS2R R44, SRZ ;  /* 0x00000000002c7805 */ /* 0x000fe2000001ff00 */
[----:B------:R-:W0:Y:S01]  /*0330*/  I2F.RP R12, R13 ;  /* 0x0000000d000c7306 */ /* 0x000e220000209400 */
[----:B------:R-:W-:Y:S01]  /*0340*/  @P2 IMAD R21, R3, c[0x0][0x1dc], R16 ;  /* 0x0000770003152a24 */ /* 0x000fe200078e0210 */
[----:B------:R-:W-:-:S06]  /*0350*/  MOV R16, 0x8 ;  /* 0x0000000800107802 */ /* 0x000fcc0000000f00 */
        /* <DEDUP_REMOVED lines=35> */
[----:B------:R-:W-:Y:S02]  /*0590*/  ISETP.GE.AND.EX P0, PT, R14, c[0x0][0x1e4], PT, P0 ;  /* 0x000079000e007a0c */ /* 0x000fe40003f06300 */
[----:B------:R-:W-:Y:S02]  /*05a0*/  LEA R12, R54, R13, 0x6 ;  /* 0x0000000d360c7211 */ /* 0x000fe400078e30ff */
[----:B------:R-:W-:Y:S02]  /*05b0*/  SHF.R.S32.HI R10, RZ, 0x1f, R11 ;  /* 0x0000001fff0a7819 */ /* 0x000fe4000001140b */
        /* <DEDUP_REMOVED lines=12> */
[----:B------:R-:W-:Y:S01]  /*0680*/  @P0 IMAD R17, R4, c[0x0][0x1dc], R11 ;  /* 0x0000770004110a24 */ /* 0x000fe200078e020b */
        /* <DEDUP_REMOVED lines=10> */
[----:B------:R-:W-:Y:S01]  /*0730*/  @P2 SHF.L.U32 R22, R10, 0x1, RZ ;  /* 0x000000010a162819 */ /* 0x000fe200000006ff */
[----:B------:R-:W-:Y:S01]  /*0740*/  @P1 IMAD.WIDE.U32 R14, R9, c[0x0][0x1d8], R58 ;  /* 0x00007600090e1a25 */ /* 0x000fe200078e003a */
[----:B------:R-:W-:Y:S02]  /*0750*/  @P0 IADD3 R11, R27, R17, RZ ;  /* 0x000000111b0b0210 */ /* 0x000fe40007ffe0ff */
[----:B------:R-:W-:Y:S02]  /*0760*/  @P0 SHF.L.U32 R27, R26, 0x1, RZ ;  /* 0x000000011a1b0819 */ /* 0x000fe400000006ff */
[----:B------:R-:W-:-:S02]  /*0770*/  @P2 SHF.L.U64.HI R21, R10, 0x1, R21 ;  /* 0x000000010a152819 */ /* 0x000fc40000010215 */
[----:B------:R-:W-:Y:S01]  /*0780*/  @P0 SHF.L.U64.HI R26, R26, 0x1, R11 ;  /* 0x000000011a1a0819 */ /* 0x000fe2000001020b */
[----:B------:R-:W-:Y:S01]  /*0790*/  IMAD.WIDE R10, R47, R16, c[0x0][0x198] ;  /* 0x000066002f0a7625 */ /* 0x000fe200078e0210 */
[----:B------:R-:W-:Y:S02]  /*07a0*/  @P1 IADD3 R19, R15, R19, RZ ;  /* 0x000000130f131210 */ /* 0x000fe40007ffe0ff */
[C---:B------:R-:W-:Y:S02]  /*07b0*/  @P1 SHF.L.U32 R18, R14.reuse, 0x1, RZ ;  /* 0x000000010e121819 */ /* 0x040fe400000006ff */
[----:B------:R-:W-:Y:S01]  /*07c0*/  @P1 SHF.L.U64.HI R19, R14, 0x1, R19 ;  /* 0x000000010e131819 */ /* 0x000fe20000010213 */
[----:B------:R-:W2:Y:S01]  /*07d0*/  LDG.E.64 R10, [R10.64] ;  /* 0x000000060a0a7981 */ /* 0x000ea2000c1e1b00 */
[----:B------:R-:W-:Y:S01]  /*07e0*/  @P3 IMAD R14, R8, c[0x0][0x1d8], RZ ;  /* 0x00007600080e3a24 */ /* 0x000fe200078e02ff */
[----:B------:R-:W-:Y:S02]  /*07f0*/  @P3 MOV R15, R59 ;  /* 0x0000003b000f3202 */ /* 0x000fe40000000f00 */
[----:B------:R-:W-:Y:S01]  /*0800*/  @P1 IADD3 R16, P4, R18, c[0x0][0x180], RZ ;  /* 0x0000600012101a10 */ /* 0x000fe20007f9e0ff */
[----:B------:R-:W-:Y:S01]  /*0810*/  @P3 IMAD R23, R5, c[0x0][0x1dc], R14 ;  /* 0x0000770005173a24 */ /* 0x000fe200078e020e */
[----:B------:R-:W-:-:S02]  /*0820*/  @P3 MOV R14, R56 ;  /* 0x00000038000e3202 */ /* 0x000fc40000000f00 */
[----:B------:R-:W-:-:S03]  /*0830*/  @P1 IADD3 R18, P5, R18, c[0x0][0x178], RZ ;  /* 0x00005e0012121a10 */ /* 0x000fc60007fbe0ff */
[----:B------:R-:W-:Y:S01]  /*0840*/  @P3 IMAD.WIDE.U32 R14, R5, c[0x0][0x1d8], R14 ;  /* 0x00007600050e3a25 */ /* 0x000fe200078e000e */
[C---:B------:R-:W-:Y:S02]  /*0850*/  @P1 IADD3.X R17, R19.reuse, c[0x0][0x184], RZ, P4, !PT ;  /* 0x0000610013111a10 */ /* 0x040fe400027fe4ff */
[----:B------:R-:W-:Y:S02]  /*0860*/  @P1 IADD3.X R19, R19, c[0x0][0x17c], RZ, P5, !PT ;  /* 0x00005f0013131a10 */ /* 0x000fe40002ffe4ff */
[----:B------:R-:W-:Y:S01]  /*0870*/  @P3 IADD3 R23, R15, R23, RZ ;  /* 0x000000170f173210 */ /* 0x000fe20007ffe0ff */
[----:B------:R0:W5:Y:S01]  /*0880*/  @P1 LDG.E R45, [R16.64] ;  /* 0x00000006102d1981 */ /* 0x000162000c1e1900 */
[C---:B------:R-:W-:Y:S02]  /*0890*/  @P2 IADD3 R24, P4, R22.reuse, c[0x0][0x180], RZ ;  /* 0x0000600016182a10 */ /* 0x040fe40007f9e0ff */
[----:B------:R-:W-:Y:S01]  /*08a0*/  @P2 IADD3 R22, P5, R22, c[0x0][0x178], RZ ;  /* 0x00005e0016162a10 */ /* 0x000fe20007fbe0ff */
[----:B------:R-:W-:Y:S01]  /*08b0*/  CS2R R42, SRZ ;  /* 0x00000000002a7805 */ /* 0x000fe2000001ff00 */
[----:B------:R-:W-:Y:S01]  /*08c0*/  @P0 IADD3 R20, P6, R27, c[0x0][0x180], RZ ;  /* 0x000060001b140a10 */ /* 0x000fe20007fde0ff */
[----:B------:R1:W5:Y:S01]  /*08d0*/  @P1 LDG.E R44, [R18.64] ;  /* 0x00000006122c1981 */ /* 0x000362000c1e1900 */
[----:B------:R-:W-:-:S02]  /*08e0*/  @P3 SHF.L.U32 R15, R14, 0x1, RZ ;  /* 0x000000010e0f3819 */ /* 0x000fc400000006ff */
[----:B------:R-:W-:Y:S02]  /*08f0*/  @P3 SHF.L.U64.HI R28, R14, 0x1, R23 ;  /* 0x000000010e1c3819 */ /* 0x000fe40000010217 */
[C---:B------:R-:W-:Y:S02]  /*0900*/  @P2 IADD3.X R25, R21.reuse, c[0x0][0x184], RZ, P4, !PT ;  /* 0x0000610015192a10 */ /* 0x040fe400027fe4ff */
[----:B------:R-:W-:Y:S02]  /*0910*/  @P2 IADD3.X R23, R21, c[0x0][0x17c], RZ, P5, !PT ;  /* 0x00005f0015172a10 */ /* 0x000fe40002ffe4ff */
[----:B------:R-:W-:Y:S02]  /*0920*/  @P0 IADD3.X R21, R26, c[0x0][0x184], RZ, P6, !PT ;  /* 0x000061001a150a10 */ /* 0x000fe400037fe4ff */
[C---:B0-----:R-:W-:Y:S01]  /*0930*/  @P3 IADD3 R16, P5, R15.reuse, c[0x0][0x180], RZ ;  /* 0x000060000f103a10 */ /* 0x041fe20007fbe0ff */
[----:B------:R0:W5:Y:S01]  /*0940*/  @P2 LDG.E R43, [R22.64] ;  /* 0x00000006162b2981 */ /* 0x000162000c1e1900 */
[----:B------:R-:W-:-:S02]  /*0950*/  @P3 IADD3 R14, P6, R15, c[0x0][0x178], RZ ;  /* 0x00005e000f0e3a10 */ /* 0x000fc40007fde0ff */
[----:B------:R-:W-:Y:S02]  /*0960*/  MOV R46, RZ ;  /* 0x000000ff002e7202 */ /* 0x000fe40000000f00 */
[----:B------:R-:W-:Y:S02]  /*0970*/  MOV R39, RZ ;  /* 0x000000ff00277202 */ /* 0x000fe40000000f00 */
[C---:B------:R-:W-:Y:S02]  /*0980*/  @P3 IADD3.X R17, R28.reuse, c[0x0][0x184], RZ, P5, !PT ;  /* 0x000061001c113a10 */ /* 0x040fe40002ffe4ff */
[----:B------:R-:W-:Y:S01]  /*0990*/  @P3 IADD3.X R15, R28, c[0x0][0x17c], RZ, P6, !PT ;  /* 0x00005f001c0f3a10 */ /* 0x000fe200037fe4ff */
[----:B------:R0:W5:Y:S04]  /*09a0*/  @P2 LDG.E R46, [R24.64] ;  /* 0x00000006182e2981 */ /* 0x000168000c1e1900 */
[----:B------:R0:W5:Y:S04]  /*09b0*/  @P3 LDG.E R42, [R16.64] ;  /* 0x00000006102a3981 */ /* 0x000168000c1e1900 */
[----:B------:R0:W5:Y:S01]  /*09c0*/  @P3 LDG.E R39, [R14.64] ;  /* 0x000000060e273981 */ /* 0x000162000c1e1900 */
[----:B-1----:R-:W-:Y:S01]  /*09d0*/  @P0 IADD3 R18, P4, R27, c[0x0][0x178], RZ ;  /* 0x00005e001b120a10 */ /* 0x002fe20007f9e0ff */
[----:B------:R-:W-:-:S03]  /*09e0*/  CS2R R40, SRZ ;  /* 0x0000000000287805 */ /* 0x000fc6000001ff00 */
[----:B------:R-:W-:-:S03]  /*09f0*/  @P0 IADD3.X R19, R26, c[0x0][0x17c], RZ, P4, !PT ;  /* 0x00005f001a130a10 */ /* 0x000fc600027fe4ff */
[----:B------:R1:W5:Y:S04]  /*0a00*/  @P0 LDG.E R41, [R20.64] ;  /* 0x0000000614290981 */ /* 0x000368000c1e1900 */
[----:B------:R0:W5:Y:S01]  /*0a10*/  @P0 LDG.E R40, [R18.64] ;  /* 0x0000000612280981 */ /* 0x000162000c1e1900 */
[----:B------:R-:W-:Y:S01]  /*0a20*/  MOV R53, 0x3f800000 ;  /* 0x3f80000000357802 */ /* 0x000fe20000000f00 */
[----:B------:R-:W-:Y:S01]  /*0a30*/  BSSY B0, `(.L_x_346) ;  /* 0x0000019000007945 */ /* 0x000fe20003800000 */
[----:B------:R-:W-:Y:S01]  /*0a40*/  MOV R52, RZ ;  /* 0x000000ff00347202 */ /* 0x000fe20000000f00 */
[----:B------:R-:W-:Y:S01]  /*0a50*/  CS2R R50, SRZ ;  /* 0x0000000000327805 */ /* 0x000fe2000001ff00 */
[----:B--2---:R-:W-:-:S05]  /*0a60*/  FFMA.FTZ R11, -R10, R10, R11 ;  /* 0x0000000a0a0b7223 */ /* 0x004fca000001010b */
[----:B------:R-:W-:-:S13]  /*0a70*/  FSETP.GTU.FTZ.AND P0, PT, R11, RZ, PT ;  /* 0x000000ff0b00720b */ /* 0x000fda0003f1c000 */
[----:B-1----:R-:W-:-:S04]  /*0a80*/  @P0 FADD.FTZ R20, R11, c[0x0][0x1a0] ;  /* 0x000068000b140621 */ /* 0x002fc80000010000 */
[----:B------:R0:W1:Y:S01]  /*0a90*/  @P0 MUFU.RSQ R53, R20 ;  /* 0x0000001400350308 */ /* 0x0000620000001400 */
[----:B------:R-:W-:Y:S02]  /*0aa0*/  ISETP.GT.U32.AND P0, PT, R49, 0x1ff, PT ;  /* 0x000001ff3100780c */ /* 0x000fe40003f04070 */
[----:B------:R-:W-:-:S11]  /*0ab0*/  MOV R11, RZ ;  /* 0x000000ff000b7202 */ /* 0x000fd60000000f00 */
[----:B------:R-:W-:Y:S05]  /*0ac0*/  @P0 BRA `(.L_x_347) ;  /* 0x000000f000000947 */ /* 0x000fea0003800000 */
[----:B0-----:R-:W-:Y:S02]  /*0ad0*/  ISETP.NE.AND P0, PT, RZ, UR9, PT ;  /* 0x00000009ff007c0c */ /* 0x001fe4000bf05270 */
[C---:B------:R-:W-:Y:S02]  /*0ae0*/  SHF.L.U32 R11, R12.reuse, 0x1, RZ ;  /* 0x000000010c0b7819 */ /* 0x040fe400000006ff */
[----:B------:R-:W-:Y:S02]  /*0af0*/  SHF.L.U64.HI R13, R12, 0x1, R13 ;  /* 0x000000010c0d7819 */ /* 0x000fe4000001020d */
[----:B------:R-:W-:-:S04]  /*0b00*/  IADD3 R14, P3, R11, c[0x0][0x188], RZ ;  /* 0x000062000b0e7a10 */ /* 0x000fc80007f7e0ff */
[----:B------:R-:W-:-:S03]  /*0b10*/  IADD3.X R15, R13, c[0x0][0x18c], RZ, P3, !PT ;  /* 0x000063000d0f7a10 */ /* 0x000fc60001ffe4ff */
[----:B------:R-:W-:Y:S02]  /*0b20*/  @P0 IADD3 R12, P4, R11, c[0x0][0x190], RZ ;  /* 0x000064000b0c0a10 */ /* 0x000fe40007f9e0ff */
[----:B------:R-:W2:Y:S02]  /*0b30*/  LDG.E.U16 R52, [R14.64] ;  /* 0x000000060e347981 */ /* 0x000ea4000c1e1500 */
[----:B------:R-:W-:Y:S02]  /*0b40*/  @P0 IADD3.X R13, R13, c[0x0][0x194], RZ, P4, !PT ;  /* 0x000065000d0d0a10 */ /* 0x000fe400027fe4ff */
[----:B------:R-:W3:Y:S04]  /*0b50*/  LDG.E.U16 R11, [R14.64+0x2] ;  /* 0x000002060e0b7981 */ /* 0x000ee8000c1e1500 */
[----:B------:R-:W4:Y:S04]  /*0b60*/  @P0 LDG.E.U16 R17, [R12.64] ;  /* 0x000000060c110981 */ /* 0x000f28000c1e1500 */
[----:B------:R-:W4:Y:S01]  /*0b70*/  @P0 LDG.E.U16 R16, [R12.64+0x2] ;  /* 0x000002060c100981 */ /* 0x000f22000c1e1500 */
[----:B--2---:R-:W-:-:S02]  /*0b80*/  PRMT R52, RZ, 0x5410, R52 ;  /* 0x00005410ff347816 */ /* 0x004fc40000000034 */
[----:B---3--:R-:W-:Y:S02]  /*0b90*/  PRMT R11, RZ, 0x5410, R11 ;  /* 0x00005410ff0b7816 */ /* 0x008fe4000000000b */
[----:B----4-:R-:W-:Y:S02]  /*0ba0*/  @P0 PRMT R51, RZ, 0x5410, R17 ;  /* 0x00005410ff330816 */ /* 0x010fe40000000011 */
[----:B------:R-:W-:Y:S02]  /*0bb0*/  @P0 PRMT R50, RZ, 0x5410, R16 ;  /* 0x00005410ff320816 */ /* 0x000fe40000000010 */
.L_x_347:
[----:B0-----:R-:W-:Y:S05]  /*0bc0*/  BSYNC B0 ;  /* 0x0000000000007941 */ /* 0x001fea0003800000 */
.L_x_346:
[----:B------:R-:W-:Y:S02]  /*0bd0*/  ISETP.NE.AND P4, PT, RZ, UR9, PT ;  /* 0x00000009ff007c0c */ /* 0x000fe4000bf85270 */
[--C-:B-----5:R-:W-:Y:S02]  /*0be0*/  PRMT R15, RZ, 0x5410, R45.reuse ;  /* 0x00005410ff0f7816 */ /* 0x120fe4000000002d */
[----:B------:R-:W-:Y:S02]  /*0bf0*/  PRMT R21, RZ, 0x7610, R45 ;  /* 0x00007610ff157816 */ /* 0x000fe4000000002d */
[----:B------:R-:W-:Y:S01]  /*0c00*/  PRMT R23, RZ, 0x5410, R46 ;  /* 0x00005410ff177816 */ /* 0x000fe2000000002e */
[C---:B------:R-:W-:Y:S01]  /*0c10*/  FADD.FTZ R14, -R10.reuse, R15 ;  /* 0x0000000f0a0e7221 */ /* 0x040fe20000010100 */
[--C-:B------:R-:W-:Y:S01]  /*0c20*/  PRMT R13, RZ, 0x5410, R44.reuse ;  /* 0x00005410ff0d7816 */ /* 0x100fe2000000002c */
[C---:B------:R-:W-:Y:S01]  /*0c30*/  FADD.FTZ R20, -R10.reuse, R21 ;  /* 0x000000150a147221 */ /* 0x040fe20000010100 */
[----:B------:R-:W-:Y:S01]  /*0c40*/  PRMT R12, RZ, 0x7610, R44 ;  /* 0x00007610ff0c7816 */ /* 0x000fe2000000002c */
[----:B------:R-:W-:Y:S01]  /*0c50*/  FADD.FTZ R18, -R10, R23 ;  /* 0x000000170a127221 */ /* 0x000fe20000010100 */
[----:B------:R-:W-:Y:S01]  /*0c60*/  PRMT R19, RZ, 0x7610, R46 ;  /* 0x00007610ff137816 */ /* 0x000fe2000000002e */
[-C--:B-1----:R-:W-:Y:S01]  /*0c70*/  FMUL.FTZ R14, R14, R53.reuse ;  /* 0x000000350e0e7220 */ /* 0x082fe20000410000 */
        /* <DEDUP_REMOVED lines=22> */
.L_x_348:
[----:B------:R-:W-:Y:S02]  /*0de0*/  FMUL.FTZ R23, R13, R52 ;  /* 0x000000340d177220 */ /* 0x000fe40000410000 */
[----:B------:R-:W-:Y:S02]  /*0df0*/  FADD.FTZ R22, -R10, R19 ;  /* 0x000000130a167221 */ /* 0x000fe40000010100 */
[----:B------:R-:W-:Y:S02]  /*0e00*/  FFMA.FTZ R21, R14, R23, RZ ;  /* 0x000000170e157223 */ /* 0x000fe400000100ff */
[----:B------:R-:W-:Y:S02]  /*0e10*/  FMUL.FTZ R18, R18, R53 ;  /* 0x0000003512127220 */ /* 0x000fe40000410000 */
        /* <DEDUP_REMOVED lines=22> */
.L_x_349:
[----:B------:R-:W-:Y:S01]  /*0f80*/  FFMA.FTZ R21, R15, R20, R21 ;  /* 0x000000140f157223 */ /* 0x000fe20000010015 */
[----:B------:R-:W-:Y:S01]  /*0f90*/  PRMT R27, RZ, 0x7610, R41 ;  /* 0x00007610ff1b7816 */ /* 0x000fe20000000029 */
[----:B------:R-:W-:Y:S02]  /*0fa0*/  FMUL.FTZ R25, R17, R52 ;  /* 0x0000003411197220 */ /* 0x000fe40000410000 */
[----:B------:R-:W-:Y:S01]  /*0fb0*/  FADD.FTZ R20, R20, R23 ;  /* 0x0000001714147221 */ /* 0x000fe20000010000 */
[----:B------:R-:W-:Y:S01]  /*0fc0*/  PRMT R23, RZ, 0x5410, R40 ;  /* 0x00005410ff177816 */ /* 0x000fe20000000028 */
[----:B------:R-:W-:Y:S01]  /*0fd0*/  FFMA.FTZ R24, R18, R25, R21 ;  /* 0x0000001912187223 */ /* 0x000fe20000010015 */
[----:B------:R-:W-:Y:S01]  /*0fe0*/  PRMT R21, RZ, 0x5410, R41 ;  /* 0x00005410ff157816 */ /* 0x000fe20000000029 */
[----:B------:R-:W-:-:S02]  /*0ff0*/  FADD.FTZ R28, -R10, R27 ;  /* 0x0000001b0a1c7221 */ /* 0x000fc40000010100 */
[----:B------:R-:W-:Y:S01]  /*1000*/  FADD.FTZ R25, R20, R25 ;  /* 0x0000001914197221 */ /* 0x000fe20000010000 */
[----:B------:R-:W-:Y:S01]  /*1010*/  PRMT R20, RZ, 0x7610, R40 ;  /* 0x00007610ff147816 */ /* 0x000fe20000000028 */
[----:B------:R-:W-:Y:S02]  /*1020*/  FADD.FTZ R22, -R10, R21 ;  /* 0x000000150a167221 */ /* 0x000fe40000010100 */
[----:B------:R-:W-:Y:S02]  /*1030*/  FMUL.FTZ R26, R16, R11 ;  /* 0x0000000b101a7220 */ /* 0x000fe40000410000 */
        /* <DEDUP_REMOVED lines=21> */
.L_x_350:
[----:B------:R-:W-:Y:S01]  /*1190*/  FFMA.FTZ R24, R19, R26, R24 ;  /* 0x0000001a13187223 */ /* 0x000fe20000010018 */
[--C-:B------:R-:W-:Y:S01]  /*11a0*/  PRMT R29, RZ, 0x7610, R42.reuse ;  /* 0x00007610ff1d7816 */ /* 0x100fe2000000002a */
[----:B------:R-:W-:Y:S02]  /*11b0*/  FMUL.FTZ R27, R23, R52 ;  /* 0x00000034171b7220 */ /* 0x000fe40000410000 */
[----:B------:R-:W-:Y:S01]  /*11c0*/  FADD.FTZ R26, R26, R25 ;  /* 0x000000191a1a7221 */ /* 0x000fe20000010000 */
[----:B------:R-:W-:Y:S01]  /*11d0*/  PRMT R25, RZ, 0x5410, R42 ;  /* 0x00005410ff197816 */ /* 0x000fe2000000002a */
[----:B------:R-:W-:Y:S02]  /*11e0*/  FFMA.FTZ R24, R22, R27, R24 ;  /* 0x0000001b16187223 */ /* 0x000fe40000010018 */
[----:B------:R-:W-:-:S02]  /*11f0*/  FMUL.FTZ R28, R20, R11 ;  /* 0x0000000b141c7220 */ /* 0x000fc40000410000 */
[----:B------:R-:W-:Y:S02]  /*1200*/  FADD.FTZ R27, R26, R27 ;  /* 0x0000001b1a1b7221 */ /* 0x000fe40000010000 */
[C---:B------:R-:W-:Y:S02]  /*1210*/  FADD.FTZ R26, -R10.reuse, R25 ;  /* 0x000000190a1a7221 */ /* 0x040fe40000010100 */
[----:B------:R-:W-:Y:S02]  /*1220*/  FADD.FTZ R30, -R10, R29 ;  /* 0x0000001d0a1e7221 */ /* 0x000fe40000010100 */
[----:B------:R-:W-:Y:S01]  /*1230*/  FFMA.FTZ R29, R21, R28, R24 ;  /* 0x0000001c151d7223 */ /* 0x000fe20000010018 */
[----:B------:R-:W-:Y:S01]  /*1240*/  PRMT R24, RZ, 0x7610, R39 ;  /* 0x00007610ff187816 */ /* 0x000fe20000000027 */
[----:B------:R-:W-:Y:S01]  /*1250*/  FADD.FTZ R28, R28, R27 ;  /* 0x0000001b1c1c7221 */ /* 0x000fe20000010000 */
[----:B------:R-:W-:Y:S01]  /*1260*/  PRMT R27, RZ, 0x5410, R39 ;  /* 0x00005410ff1b7816 */ /* 0x000fe20000000027 */
[----:B------:R-:W-:-:S02]  /*1270*/  FMUL.FTZ R26, R26, R53 ;  /* 0x000000351a1a7220 */ /* 0x000fc40000410000 */
        /* <DEDUP_REMOVED lines=20> */
.L_x_351:
[----:B------:R-:W-:Y:S01]  /*13c0*/  FMUL.FTZ R31, R27, R52 ;  /* 0x000000341b1f7220 */ /* 0x000fe20000410000 */
[----:B------:R-:W-:Y:S01]  /*13d0*/  ISETP.GT.AND P0, PT, R36, 0x1e, PT ;  /* 0x0000001e2400780c */ /* 0x000fe20003f04270 */
[----:B------:R-:W-:Y:S01]  /*13e0*/  FFMA.FTZ R55, R14, R13, RZ ;  /* 0x0000000d0e377223 */ /* 0x000fe200000100ff */
[C---:B------:R-:W-:Y:S01]  /*13f0*/  ISETP.NE.AND P3, PT, R49.reuse, RZ, PT ;  /* 0x000000ff3100720c */ /* 0x040fe20003f65270 */
[----:B------:R-:W-:Y:S01]  /*1400*/  FFMA.FTZ R30, R26, R31, R29 ;  /* 0x0000001f1a1e7223 */ /* 0x000fe2000001001d */
[----:B------:R-:W-:Y:S01]  /*1410*/  BSSY B0, `(.L_x_352) ;  /* 0x000005b000007945 */ /* 0x000fe20003800000 */
[----:B------:R-:W-:Y:S01]  /*1420*/  FADD.FTZ R31, R28, R31 ;  /* 0x0000001f1c1f7221 */ /* 0x000fe20000010000 */
[----:B------:R-:W-:Y:S01]  /*1430*/  ISETP.GT.U32.AND P5, PT, R49, 0x1f, PT ;  /* 0x0000001f3100780c */ /* 0x000fe20003fa4070 */
[----:B------:R-:W-:Y:S02]  /*1440*/  FMUL.FTZ R28, R24, R11 ;  /* 0x0000000b181c7220 */ /* 0x000fe40000410000 */
[----:B------:R-:W-:-:S02]  /*1450*/  FADD.FTZ R14, RZ, R13 ;  /* 0x0000000dff0e7221 */ /* 0x000fc40000010000 */
[----:B------:R-:W-:Y:S02]  /*1460*/  FFMA.FTZ R29, R25, R28, R30 ;  /* 0x0000001c191d7223 */ /* 0x000fe4000001001e */
[----:B------:R-:W-:Y:S02]  /*1470*/  FADD.FTZ R28, R28, R31 ;  /* 0x0000001f1c1c7221 */ /* 0x000fe40000010000 */
[----:B------:R-:W-:Y:S01]  /*1480*/  FFMA.FTZ R15, R15, R12, RZ ;  /* 0x0000000c0f0f7223 */ /* 0x000fe200000100ff */
[----:B------:R-:W0:Y:S01]  /*1490*/  SHFL.DOWN PT, R30, R29, 0x1, 0x1f ;  /* 0x08201f001d1e7f89 */ /* 0x000e2200000e0000 */
[----:B------:R-:W-:Y:S02]  /*14a0*/  FADD.FTZ R13, RZ, R12 ;  /* 0x0000000cff0d7221 */ /* 0x000fe40000010000 */
[----:B------:R-:W-:Y:S01]  /*14b0*/  FFMA.FTZ R18, R18, R17, R55 ;  /* 0x0000001112127223 */ /* 0x000fe20000010037 */
[----:B------:R-:W1:Y:S01]  /*14c0*/  SHFL.DOWN PT, R31, R28, 0x1, 0x1f ;  /* 0x08201f001c1f7f89 */ /* 0x000e6200000e0000 */
[----:B------:R-:W-:Y:S01]  /*14d0*/  FADD.FTZ R14, R14, R17 ;  /* 0x000000110e0e7221 */ /* 0x000fe20000010000 */
[----:B------:R-:W-:Y:S01]  /*14e0*/  SHF.L.U32 R55, R49, 0x4, RZ ;  /* 0x0000000431377819 */ /* 0x000fe200000006ff */
[----:B------:R-:W-:-:S02]  /*14f0*/  FFMA.FTZ R15, R19, R16, R15 ;  /* 0x00000010130f7223 */ /* 0x000fc4000001000f */
[----:B------:R-:W-:Y:S02]  /*1500*/  FADD.FTZ R13, R13, R16 ;  /* 0x000000100d0d7221 */ /* 0x000fe40000010000 */
[----:B------:R-:W-:Y:S02]  /*1510*/  FFMA.FTZ R18, R22, R23, R18 ;  /* 0x0000001716127223 */ /* 0x000fe40000010012 */
[----:B------:R-:W-:Y:S02]  /*1520*/  FADD.FTZ R14, R14, R23 ;  /* 0x000000170e0e7221 */ /* 0x000fe40000010000 */
[----:B------:R-:W-:Y:S02]  /*1530*/  FFMA.FTZ R15, R21, R20, R15 ;  /* 0x00000014150f7223 */ /* 0x000fe4000001000f */
[----:B------:R-:W-:Y:S02]  /*1540*/  FADD.FTZ R13, R13, R20 ;  /* 0x000000140d0d7221 */ /* 0x000fe40000010000 */
[----:B------:R-:W-:-:S02]  /*1550*/  FFMA.FTZ R16, R26, R27, R18 ;  /* 0x0000001b1a107223 */ /* 0x000fc40000010012 */
[----:B------:R-:W-:Y:S02]  /*1560*/  FFMA.FTZ R17, R25, R24, R15 ;  /* 0x0000001819117223 */ /* 0x000fe4000001000f */
[----:B------:R-:W-:Y:S02]  /*1570*/  FADD.FTZ R18, R14, R27 ;  /* 0x0000001b0e127221 */ /* 0x000fe40000010000 */
[----:B0-----:R-:W-:Y:S02]  /*1580*/  @!P0 FADD.FTZ R29, R29, R30 ;  /* 0x0000001e1d1d8221 */ /* 0x001fe40000010000 */
[----:B------:R-:W-:Y:S02]  /*1590*/  FADD.FTZ R19, R13, R24 ;  /* 0x000000180d137221 */ /* 0x000fe40000010000 */
[----:B-1----:R-:W-:Y:S01]  /*15a0*/  @!P0 FADD.FTZ R28, R28, R31 ;  /* 0x0000001f1c1c8221 */ /* 0x002fe20000010000 */
[----:B------:R-:W0:Y:S01]  /*15b0*/  SHFL.DOWN PT, R30, R29, 0x2, 0x1f ;  /* 0x08401f001d1e7f89 */ /* 0x000e2200000e0000 */
[----:B------:R-:W-:-:S03]  /*15c0*/  ISETP.GT.AND P0, PT, R36, 0x1d, PT ;  /* 0x0000001d2400780c */ /* 0x000fc60003f04270 */
        /* <DEDUP_REMOVED lines=32> */
[----:B------:R-:W-:Y:S02]  /*17d0*/  FADD.FTZ R20, R12, R21 ;  /* 0x000000150c147221 */ /* 0x000fe40000010000 */
[----:B------:R-:W0:Y:S01]  /*17e0*/  LDS.128 R12, [0x50] ;  /* 0x00005000ff0c7984 */ /* 0x000e220000000c00 */
[----:B------:R-:W-:Y:S02]  /*17f0*/  FADD.FTZ R61, R61, R22 ;  /* 0x000000163d3d7221 */ /* 0x000fe40000010000 */
[----:B------:R-:W-:Y:S02]  /*1800*/  FADD.FTZ R20, R20, R23 ;  /* 0x0000001714147221 */ /* 0x000fe40000010000 */
[----:B---3--:R-:W-:-:S02]  /*1810*/  FADD.FTZ R61, R61, R28 ;  /* 0x0000001c3d3d7221 */ /* 0x008fc40000010000 */
[----:B------:R-:W-:Y:S02]  /*1820*/  FADD.FTZ R20, R20, R29 ;  /* 0x0000001d14147221 */ /* 0x000fe40000010000 */
[----:B------:R-:W-:Y:S02]  /*1830*/  FADD.FTZ R61, R61, R30 ;  /* 0x0000001e3d3d7221 */ /* 0x000fe40000010000 */
[----:B------:R-:W-:Y:S02]  /*1840*/  FADD.FTZ R28, R20, R31 ;  /* 0x0000001f141c7221 */ /* 0x000fe40000010000 */
[----:B------:R-:W1:Y:S01]  /*1850*/  LDS.128 R20, [0x60] ;  /* 0x00006000ff147984 */ /* 0x000e620000000c00 */
[----:B----4-:R-:W-:Y:S02]  /*1860*/  FADD.FTZ R61, R61, R24 ;  /* 0x000000183d3d7221 */ /* 0x010fe40000010000 */
[----:B------:R-:W-:Y:S02]  /*1870*/  FADD.FTZ R28, R28, R25 ;  /* 0x000000191c1c7221 */ /* 0x000fe40000010000 */
[----:B------:R-:W-:-:S02]  /*1880*/  FADD.FTZ R61, R61, R26 ;  /* 0x0000001a3d3d7221 */ /* 0x000fc40000010000 */
[----:B------:R-:W-:Y:S02]  /*1890*/  FADD.FTZ R28, R28, R27 ;  /* 0x0000001b1c1c7221 */ /* 0x000fe40000010000 */
[----:B------:R-:W2:Y:S01]  /*18a0*/  LDS.128 R24, [0x70] ;  /* 0x00007000ff187984 */ /* 0x000ea20000000c00 */
[----:B0-----:R-:W-:Y:S02]  /*18b0*/  FADD.FTZ R61, R61, R12 ;  /* 0x0000000c3d3d7221 */ /* 0x001fe40000010000 */
[----:B------:R-:W-:Y:S02]  /*18c0*/  FADD.FTZ R12, R28, R13 ;  /* 0x0000000d1c0c7221 */ /* 0x000fe40000010000 */
[----:B------:R-:W0:Y:S01]  /*18d0*/  LDS.128 R28, [0x80] ;  /* 0x00008000ff1c7984 */ /* 0x000e220000000c00 */
[----:B------:R-:W-:Y:S02]  /*18e0*/  FADD.FTZ R61, R61, R14 ;  /* 0x0000000e3d3d7221 */ /* 0x000fe40000010000 */
[----:B------:R-:W-:-:S02]  /*18f0*/  FADD.FTZ R12, R12, R15 ;  /* 0x0000000f0c0c7221 */ /* 0x000fc40000010000 */
[----:B-1----:R-:W-:Y:S02]  /*1900*/  FADD.FTZ R61, R61, R20 ;  /* 0x000000143d3d7221 */ /* 0x002fe40000010000 */
[----:B------:R-:W-:Y:S02]  /*1910*/  FADD.FTZ R12, R12, R21 ;  /* 0x000000150c0c7221 */ /* 0x000fe40000010000 */
[----:B------:R-:W-:Y:S02]  /*1920*/  FADD.FTZ R61, R61, R22 ;  /* 0x000000163d3d7221 */ /* 0x000fe40000010000 */
[----:B------:R-:W-:Y:S02]  /*1930*/  FADD.FTZ R12, R12, R23 ;  /* 0x000000170c0c7221 */ /* 0x000fe40000010000 */
[----:B--2---:R-:W-:Y:S02]  /*1940*/  FADD.FTZ R61, R61, R24 ;  /* 0x000000183d3d7221 */ /* 0x004fe40000010000 */
[----:B------:R-:W-:-:S02]  /*1950*/  FADD.FTZ R12, R12, R25 ;  /* 0x000000190c0c7221 */ /* 0x000fc40000010000 */
[----:B------:R-:W-:Y:S02]  /*1960*/  FADD.FTZ R61, R61, R26 ;  /* 0x0000001a3d3d7221 */ /* 0x000fe40000010000 */
[----:B------:R-:W-:Y:S02]  /*1970*/  FADD.FTZ R12, R12, R27 ;  /* 0x0000001b0c0c7221 */ /* 0x000fe40000010000 */
[----:B0-----:R-:W-:Y:S02]  /*1980*/  FADD.FTZ R61, R61, R28 ;  /* 0x0000001c3d3d7221 */ /* 0x001fe40000010000 */
[----:B------:R-:W-:Y:S02]  /*1990*/  FADD.FTZ R14, R12, R29 ;  /* 0x0000001d0c0e7221 */ /* 0x000fe40000010000 */
[----:B------:R-:W-:Y:S02]  /*19a0*/  FADD.FTZ R12, R61, R30 ;  /* 0x0000001e3d0c7221 */ /* 0x000fe40000010000 */
[----:B------:R-:W-:-:S02]  /*19b0*/  FADD.FTZ R13, R14, R31 ;  /* 0x0000001f0e0d7221 */ /* 0x000fc40000010000 */
.L_x_353:
[----:B------:R-:W-:Y:S05]  /*19c0*/  BSYNC B0 ;  /* 0x0000000000007941 */ /* 0x000fea0003800000 */
.L_x_352:
        /* <DEDUP_REMOVED lines=78> */
.L_x_355:
[----:B------:R-:W-:Y:S05]  /*1eb0*/  BSYNC B0 ;  /* 0x0000000000007941 */ /* 0x000fea0003800000 */
.L_x_354:
        /* <DEDUP_REMOVED lines=19> */
.L_x_357:
[----:B------:R-:W-:Y:S05]  /*1ff0*/  BSYNC B0 ;  /* 0x0000000000007941 */ /* 0x000fea0003800000 */
.L_x_356:
        /* <DEDUP_REMOVED lines=29> */
.L_x_360:
[----:B------:R-:W2:Y:S01]  /*21d0*/  LDG.E.STRONG.GPU R16, [R14.64] ;  /* 0x000000060e107981 */ /* 0x000ea2000c1ef900 */
[----:B------:R-:W-:Y:S01]  /*21e0*/  YIELD ;  /* 0x0000000000007946 */ /* 0x000fe20003800000 */
[----:B--2---:R-:W-:Y:S01]  /*21f0*/  ISETP.NE.AND P0, PT, R16, R19, PT ;  /* 0x000000131000720c */ /* 0x004fe20003f05270 */
[----:B------:R-:W-:-:S12]  /*2200*/  CCTL.IVALL ;  /* 0x00000000ff00798f */ /* 0x000fd80002000000 */
[----:B------:R-:W-:Y:S05]  /*2210*/  @P0 BRA `(.L_x_360) ;  /* 0xffffffb000000947 */ /* 0x000fea000383ffff */
.L_x_359:
        /* <DEDUP_REMOVED lines=17> */
.L_x_364:
        /* <DEDUP_REMOVED lines=115> */
.L_x_363:
        /* <DEDUP_REMOVED lines=61> */
.L_x_365:
[----:B------:R-:W-:-:S13]  /*2e30*/  ISETP.NE.OR P0, PT, R20, RZ, P0 ;  /* 0x000000ff1400720c */ /* 0x000fda0000705670 */
[----:B------:R-:W-:Y:S05]  /*2e40*/  @!P0 BRA `(.L_x_361) ;  /* 0x000001f000008947 */ /* 0x000fea0003800000 */
.L_x_362:
        /* <DEDUP_REMOVED lines=31> */
.L_x_361:
        /* <DEDUP_REMOVED lines=12> */
.L_x_367:
[----:B------:R-:W-:Y:S05]  /*3100*/  BSYNC B0 ;  /* 0x0000000000007941 */ /* 0x000fea0003800000 */
.L_x_366:
        /* <DEDUP_REMOVED lines=16> */
.L_x_358:
        /* <DEDUP_REMOVED lines=56> */
.L_x_368:
        /* <DEDUP_REMOVED lines=18> */
.L_x_370:
[----:B------:R-:W-:Y:S05]  /*36b0*/  BSYNC B0 ;  /* 0x0000000000007941 */ /* 0x000fea0003800000 */
.L_x_369:
        /* <DEDUP_REMOVED lines=23> */
.L_x_371:
        /* <DEDUP_REMOVED lines=18> */
.L_x_373:
[----:B------:R-:W-:Y:S05]  /*3950*/  BSYNC B0 ;  /* 0x0000000000007941 */ /* 0x000fea0003800000 */
.L_x_372:
        /* <DEDUP_REMOVED lines=23> */
.L_x_374:
        /* <DEDUP_REMOVED lines=18> */
.L_x_376:
[----:B------:R-:W-:Y:S05]  /*3bf0*/  BSYNC B0 ;  /* 0x0000000000007941 */ /* 0x000fea0003800000 */
.L_x_375:
        /* <DEDUP_REMOVED lines=23> */
.L_x_377:
[----:B------:R-:W-:Y:S01]  /*3d70*/  BSSY B0, `(.L_x_378) ;  /* 0x0000011000007945 */ /* 0x000fe20003800000 */
[----:B------:R-:W-:Y:S05]  /*3d80*/  @!P3 BRA `(.L_x_379) ;  /* 0x000000f00000b947 */ /* 0x000fea0003800000 */
[C-C-:B------:R-:W-:Y:S01]  /*3d90*/  FFMA.FTZ R10, R17.reuse, R22, R18.reuse ;  /* 0x00000016110a7223 */ /* 0x140fe20000010012 */
[----:B------:R-:W-:Y:S01]  /*3da0*/  MOV R57, R59 ;  /* 0x0000003b00397202 */ /* 0x000fe20000000f00 */
[----:B------:R-:W-:Y:S02]  /*3db0*/  FFMA.FTZ R17, R17, R23, R18 ;  /* 0x0000001711117223 */ /* 0x000fe40000010012 */
[----:B0-----:R-:W-:Y:S02]  /*3dc0*/  IMAD R14, R8, c[0x0][0x1d8], RZ ;  /* 0x00007600080e7a24 */ /* 0x001fe400078e02ff */
        /* <DEDUP_REMOVED lines=11> */
.L_x_379:
[----:B------:R-:W-:Y:S05]  /*3e80*/  BSYNC B0 ;  /* 0x0000000000007941 */ /* 0x000fea0003800000 */
.L_x_378:
[----:B------:R-:W-:Y:S02]  /*3e90*/  IADD3 R47, R47, c[0x0][0x10], RZ ;  /* 0x000004002f2f7a10 */ /* 0x000fe40007ffe0ff */
[----:B------:R-:W-:Y:S02]  /*3ea0*/  IADD3 R48, R48, 0x1, RZ ;  /* 0x0000000130307810 */ /* 0x000fe40007ffe0ff */
[----:B------:R-:W-:-:S13]  /*3eb0*/  ISETP.GE.AND P0, PT, R47, UR4, PT ;  /* 0x000000042f007c0c */ /* 0x000fda000bf06270 */
[----:B------:R-:W-:Y:S01]  /*3ec0*/  @P0 CALL.REL.NOINC `(.L_x_345) ;  /* 0x0000001000000944 */ /* 0x000fe20003c00000 */
[----:B------:R-:W-:Y:S05]  /*3ed0*/  BRA `(.L_x_380) ;  /* 0xffffc41000007947 */ /* 0x000fea000383ffff */
.L_x_345:
[----:B-12---:R-:W-:Y:S01]  /*3ee0*/  MOV R4, c[0x0][0xc] ;  /* 0x0000030000047a02 */ /* 0x006fe20000000f00 */
[----:B------:R-:W-:Y:S01]  /*3ef0*/  BSSY B0, `(.L_x_381) ;  /* 0x0000015000007945 */ /* 0x000fe20003800000 */
[----:B------:R-:W-:Y:S02]  /*3f00*/  ISETP.NE.AND P2, PT, R49, RZ, PT ;  /* 0x000000ff3100720c */ /* 0x000fe40003f45270 */
[----:B------:R-:W-:Y:S02]  /*3f10*/  IADD3 R3, R4, -0x1, RZ ;  /* 0xffffffff04037810 */ /* 0x000fe40007ffe0ff */
[----:B------:R-:W-:Y:S02]  /*3f20*/  MOV R0, c[0x0][0x10] ;  /* 0x0000040000007a02 */ /* 0x000fe40000000f00 */
[----:B------:R-:W-:Y:S01]  /*3f30*/  ISETP.NE.AND P0, PT, R38, R3, PT ;  /* 0x000000032600720c */ /* 0x000fe20003f05270 */
[----:B------:R-:W-:Y:S01]  /*3f40*/  HFMA2.MMA R3, -RZ, RZ, 0, 2.384185791015625e-07 ;  /* 0x00000004ff037435 */ /* 0x000fe200000001ff */
[----:B------:R-:W-:-:S02]  /*3f50*/  IADD3 R2, R0, -0x1, RZ ;  /* 0xffffffff00027810 */ /* 0x000fc40007ffe0ff */
[----:B------:R-:W-:Y:S02]  /*3f60*/  ISETP.NE.AND P1, PT, R4, 0x1, PT ;  /* 0x000000010400780c */ /* 0x000fe40003f25270 */
[----:B------:R-:W-:Y:S02]  /*3f70*/  SHF.L.U32 R0, R0, 0x1, RZ ;  /* 0x0000000100007819 */ /* 0x000fe400000006ff */
[----:B------:R-:W-:Y:S02]  /*3f80*/  ISETP.NE.OR P0, PT, R37, R2, P0 ;  /* 0x000000022500720c */ /* 0x000fe40000705670 */
[----:B------:R-:W-:-:S05]  /*3f90*/  SEL R0, R0, RZ, P1 ;  /* 0x000000ff00007207 */ /* 0x000fca0000800000 */
        /* <DEDUP_REMOVED lines=10> */
.L_x_382:
[----:B------:R-:W-:Y:S05]  /*4040*/  BSYNC B0 ;  /* 0x0000000000007941 */ /* 0x000fea0003800000 */
.L_x_381:
[----:B------:R-:W-:Y:S05]  /*4050*/  @P0 EXIT ;  /* 0x000000000000094d */ /* 0x000fea0003800000 */
[----:B------:R-:W-:Y:S05]  /*4060*/  @P2 BRA `(.L_x_383) ;  /* 0x0000008000002947 */ /* 0x000fea0003800000 */
[----:B------:R-:W-:-:S05]  /*4070*/  IMAD R0, R4, c[0x0][0x10], RZ ;  /* 0x0000040004007a24 */ /* 0x000fca00078e02ff */
[----:B------:R-:W-:-:S13]  /*4080*/  ISETP.NE.AND P0, PT, R0, -0x1, PT ;  /* 0xffffffff0000780c */ /* 0x000fda0003f05270 */
[----:B------:R-:W-:Y:S05]  /*4090*/  @!P0 BRA `(.L_x_383) ;  /* 0x0000005000008947 */ /* 0x000fea0003800000 */
.L_x_384:
[----:B-1----:R-:W2:Y:S01]  /*40a0*/  LDG.E.STRONG.GPU R5, [R2.64] ;  /* 0x0000000602057981 */ /* 0x002ea2000c1ef900 */
[----:B------:R-:W-:Y:S01]  /*40b0*/  YIELD ;  /* 0x0000000000007946 */ /* 0x000fe20003800000 */
[----:B--2---:R-:W-:Y:S01]  /*40c0*/  ISETP.NE.AND P0, PT, R5, R0, PT ;  /* 0x000000000500720c */ /* 0x004fe20003f05270 */
[----:B------:R-:W-:-:S12]  /*40d0*/  CCTL.IVALL ;  /* 0x00000000ff00798f */ /* 0x000fd80002000000 */
[----:B------:R-:W-:Y:S05]  /*40e0*/  @P0 BRA `(.L_x_384) ;  /* 0xffffffb000000947 */ /* 0x000fea000383ffff */
.L_x_383:
[----:B------:R-:W-:Y:S02]  /*40f0*/  WARPSYNC 0xffffffff ;  /* 0xffffffff00007948 */ /* 0x000fe40003800000 */
[----:B0-----:R-:W-:Y:S01]  /*4100*/  MOV R19, c[0x0][0x1dc] ;  /* 0x0000770000137a02 */ /* 0x001fe20000000f00 */
        /* <DEDUP_REMOVED lines=23> */
.L_x_385:
[----:B------:R-:W-:-:S04]  /*4280*/  LEA R6, P0, R49, c[0x0][0x1b8], 0x2 ;  /* 0x00006e0031067a11 */ /* 0x000fc800078010ff */
[----:B------:R-:W-:Y:S02]  /*4290*/  LEA.HI.X R7, R49, c[0x0][0x1bc], R8, 0x2, P0 ;  /* 0x00006f0031077a11 */ /* 0x000fe400000f1408 */
[-C--:B------:R-:W-:Y:S02]  /*42a0*/  LEA R8, P0, R14, R6.reuse, 0x2 ;  /* 0x000000060e087211 */ /* 0x080fe400078010ff */
[-C--:B------:R-:W-:Y:S01]  /*42b0*/  LEA R12, P2, R23, R6.reuse, 0x2 ;  /* 0x00000006170c7211 */ /* 0x080fe200078410ff */
[----:B------:R-:W2:Y:S01]  /*42c0*/  LDG.E R0, [R6.64] ;  /* 0x0000000606007981 */ /* 0x000ea2000c1e1900 */
[----:B------:R-:W-:Y:S02]  /*42d0*/  LEA R10, P1, R16, R6, 0x2 ;  /* 0x00000006100a7211 */ /* 0x000fe400078210ff */
[C---:B------:R-:W-:Y:S02]  /*42e0*/  IADD3.X R9, R7.reuse, R27, RZ, P0, !PT ;  /* 0x0000001b07097210 */ /* 0x040fe400007fe4ff */
[----:B------:R-:W-:-:S02]  /*42f0*/  IADD3.X R13, R7, R21, RZ, P2, !PT ;  /* 0x00000015070d7210 */ /* 0x000fc400017fe4ff */
[----:B------:R-:W-:Y:S02]  /*4300*/  IADD3.X R11, R19, R7, RZ, P1, !PT ;  /* 0x00000007130b7210 */ /* 0x000fe40000ffe4ff */
[----:B0-----:R0:W2:Y:S04]  /*4310*/  LDG.E R9, [R8.64] ;  /* 0x0000000608097981 */ /* 0x0010a8000c1e1900 */
[----:B------:R-:W3:Y:S04]  /*4320*/  LDG.E R10, [R10.64] ;  /* 0x000000060a0a7981 */ /* 0x000ee8000c1e1900 */
[----:B------:R-:W3:Y:S01]  /*4330*/  LDG.E R13, [R12.64] ;  /* 0x000000060c0d7981 */ /* 0x000ee2000c1e1900 */
[----:B------:R-:W-:Y:S01]  /*4340*/  HFMA2.MMA R5, -RZ, RZ, 0, 1.1920928955078125e-07 ;  /* 0x00000002ff057435 */ /* 0x000fe200000001ff */
[----:B------:R-:W-:-:S02]  /*4350*/  SHF.L.U32 R4, R49, 0x1, RZ ;  /* 0x0000000131047819 */ /* 0x000fc400000006ff */
[----:B------:R-:W-:-:S07]  /*4360*/  IADD3 R49, R49, 0x200, RZ ;  /* 0x0000020031317810 */ /* 0x000fce0007ffe0ff */
[----:B------:R-:W-:-:S04]  /*4370*/  IMAD.WIDE R2, R4, R5, c[0x0][0x168] ;  /* 0x00005a0004027625 */ /* 0x000fc800078e0205 */
[----:B------:R-:W-:Y:S01]  /*4380*/  IMAD.WIDE R4, R4, R5, c[0x0][0x170] ;  /* 0x00005c0004047625 */ /* 0x000fe200078e0205 */
[----:B------:R-:W-:Y:S02]  /*4390*/  ISETP.GT.U32.AND P0, PT, R14, R49, PT ;  /* 0x000000310e00720c */ /* 0x000fe40003f04070 */
[----:B0-----:R-:W-:-:S04]  /*43a0*/  SHF.R.S32.HI R8, RZ, 0x1f, R49 ;  /* 0x0000001fff087819 */ /* 0x001fc80000011431 */
[----:B------:R-:W-:Y:S02]  /*43b0*/  ISETP.GT.AND.EX P0, PT, R25, R8, PT, P0 ;  /* 0x000000081900720c */ /* 0x000fe40003f04300 */
[----:B--2---:R-:W-:Y:S02]  /*43c0*/  F2FP.BF16.PACK_AB R15, R9, R0 ;  /* 0x00000000090f723e */ /* 0x004fe400000010ff */
[----:B---3--:R-:W-:-:S03]  /*43d0*/  F2FP.BF16.PACK_AB R17, R13, R10 ;  /* 0x0000000a0d11723e */ /* 0x008fc600000010ff */
[----:B------:R0:W-:Y:S04]  /*43e0*/  STG.E [R2.64], R15 ;  /* 0x0000000f02007986 */ /* 0x0001e8000c101906 */
[----:B------:R0:W-:Y:S02]  /*43f0*/  STG.E [R4.64], R17 ;  /* 0x0000001104007986 */ /* 0x0001e4000c101906 */
[----:B------:R-:W-:Y:S05]  /*4400*/  @P0 BRA `(.L_x_385) ;  /* 0xfffffe7000000947 */ /* 0x000fea000383ffff */
[----:B------:R-:W-:Y:S05]  /*4410*/  EXIT ;  /* 0x000000000000794d */ /* 0x000fea0003800000 */
.L_x_386:
        /* <DEDUP_REMOVED lines=14> */
.L_x_5256:


//--------------------- .text._Z35group_norm_nhwc_bwd_one_pass_kernelI11Bf16IOBf16WLi128ELi64ELi512EEv26Group_norm_nhwc_bwd_params --------------------------
	.section	.text._Z35group_norm_nhwc_bwd_one_pass_kernelI11Bf16IOBf16WLi128ELi64ELi512EEv26Group_norm_nhwc_bwd_params,"ax",@progbits
	.sectioninfo	@"SHI_REGISTERS=64"
	.align	128
        .global         _Z35group_norm_nhwc_bwd_one_pass_kernelI11Bf16IOBf16WLi128ELi64ELi512EEv26Group_norm_nhwc_bwd_params
        .type           _Z35group_norm_nhwc_bwd_one_pass_kernelI11Bf16IOBf16WLi128ELi64ELi512EEv26Group_norm_nhwc_bwd_params,@function
        .size           _Z35group_norm_nhwc_bwd_one_pass_kernelI11Bf16IOBf16WLi128ELi64ELi512EEv26Group_norm_nhwc_bwd_params,(.L_x_5257 - _Z35group_norm_nhwc_bwd_one_pass_kernelI11Bf16IOBf16WLi128ELi64ELi512EEv26Group_norm_nhwc_bwd_params)
        .other          _Z35group_norm_nhwc_bwd_one_pass_kernelI11Bf16IOBf16WLi128ELi64ELi512EEv26Group_norm_nhwc_bwd_params,@"STO_CUDA_ENTRY STV_DEFAULT"
_Z35group_norm_nhwc_bwd_one_pass_kernelI11Bf16IOBf16WLi128ELi64ELi512EEv26Group_norm_nhwc_bwd_params:
.text._Z35group_norm_nhwc_bwd_one_pass_kernelI11Bf16IOBf16WLi128ELi64ELi512EEv26Group_norm_nhwc_bwd_params:
        /* <DEDUP_REMOVED lines=45> */
.L_x_438:
[----:B------:R-:W-:Y:S02]  /*02d0*/  IABS R6, c[0x0][0x1f0] ;  /* 0x00007c0000067a13 */ /* 0x000fe40000000000 */
[----:B------:R-:W-:Y:S02]  /*02e0*/  IABS R8, R35 ;  /* 0x0000002300087213 */ /* 0x000fe40000000000 */
[----:B0-----:R-:W0:Y:S01]  /*02f0*/  I2F.RP R3, R6 ;  /* 0x0000000600037306 */ /* 0x001e220000209400 */
[----:B------:R-:W-:Y:S02]  /*0300*/  ISETP.GE.AND P2, PT, R35, RZ, PT ;  /* 0x000000ff2300720c */ /* 0x000fe40003f46270 */
[----:B------:R-:W-:Y:S02]  /*0310*/  IADD3 R21, R32, 0x20, RZ ;  /* 0x0000002020157810 */ /* 0x000fe40007ffe0ff */
[----:B------:R-:W-:Y:S02]  /*0320*/  LOP3.LUT P6, RZ, R2, 0x4, RZ, 0xc0, !PT ;  /* 0x0000000402ff7812 */ /* 0x000fe400078cc0ff */
[----:B------:R-:W-:-:S02]  /*0330*/  ISETP.GE.U32.AND P4, PT, R21, c[0x0][0x1e0], PT ;  /* 0x0000780015007a0c */ /* 0x000fc40003f86070 */
[C---:B------:R-:W-:Y:S02]  /*0340*/  IADD3 R19, R32.reuse, 0x10, RZ ;  /* 0x0000001020137810 */ /* 0x040fe40007ffe0ff */
[----:B------:R-:W-:Y:S02]  /*0350*/  IADD3 R17, R32, 0x30, RZ ;  /* 0x0000003020117810 */ /* 0x000fe40007ffe0ff */
[----:B------:R-:W-:Y:S02]  /*0360*/  ISETP.GE.U32.AND P5, PT, R19, c[0x0][0x1e0], PT ;  /* 0x0000780013007a0c */ /* 0x000fe40003fa6070 */
[----:B------:R-:W-:Y:S01]  /*0370*/  SHF.R.S32.HI R18, RZ, 0x1f, R17 ;  /* 0x0000001fff127819 */ /* 0x000fe20000011411 */
[----:B0-----:R-:W0:Y:S02]  /*0380*/  MUFU.RCP R3, R3 ;  /* 0x0000000300037308 */ /* 0x001e240000001000 */
[----:B0-----:R-:W-:-:S06]  /*0390*/  IADD3 R4, R3, 0xffffffe, RZ ;  /* 0x0ffffffe03047810 */ /* 0x001fcc0007ffe0ff */
[----:B------:R0:W1:Y:S02]  /*03a0*/  F2I.FTZ.U32.TRUNC.NTZ R5, R4 ;  /* 0x0000000400057305 */ /* 0x000064000021f000 */
[----:B0-----:R-:W-:Y:S02]  /*03b0*/  MOV R4, RZ ;  /* 0x000000ff00047202 */ /* 0x001fe40000000f00 */
[----:B-1----:R-:W-:-:S05]  /*03c0*/  IADD3 R7, RZ, -R5, RZ ;  /* 0x80000005ff077210 */ /* 0x002fca0007ffe0ff */
[----:B------:R-:W-:-:S04]  /*03d0*/  IMAD R7, R7, R6, RZ ;  /* 0x0000000607077224 */ /* 0x000fc800078e02ff */
[----:B------:R-:W-:Y:S01]  /*03e0*/  IMAD.HI.U32 R5, R5, R7, R4 ;  /* 0x0000000705057227 */ /* 0x000fe200078e0004 */
[----:B------:R-:W-:Y:S02]  /*03f0*/  MOV R7, R8 ;  /* 0x0000000800077202 */ /* 0x000fe40000000f00 */
[----:B------:R-:W-:-:S03]  /*0400*/  LOP3.LUT R4, R35, c[0x0][0x1f0], RZ, 0x3c, !PT ;  /* 0x00007c0023047a12 */ /* 0x000fc600078e3cff */
[----:B------:R-:W-:Y:S01]  /*0410*/  IMAD.HI.U32 R5, R5, R7, RZ ;  /* 0x0000000705057227 */ /* 0x000fe200078e00ff */
[----:B------:R-:W-:-:S04]  /*0420*/  ISETP.GE.AND P3, PT, R4, RZ, PT ;  /* 0x000000ff0400720c */ /* 0x000fc80003f66270 */
[----:B------:R-:W-:-:S05]  /*0430*/  IADD3 R3, -R5, RZ, RZ ;  /* 0x000000ff05037210 */ /* 0x000fca0007ffe1ff */
[----:B------:R-:W-:-:S05]  /*0440*/  IMAD R3, R6, R3, R7 ;  /* 0x0000000306037224 */ /* 0x000fca00078e0207 */
[----:B------:R-:W-:-:S13]  /*0450*/  ISETP.GT.U32.AND P1, PT, R6, R3, PT ;  /* 0x000000030600720c */ /* 0x000fda0003f24070 */
[-C--:B------:R-:W-:Y:S02]  /*0460*/  @!P1 IADD3 R3, R3, -R6.reuse, RZ ;  /* 0x8000000603039210 */ /* 0x080fe40007ffe0ff */
[----:B------:R-:W-:Y:S02]  /*0470*/  @!P1 IADD3 R5, R5, 0x1, RZ ;  /* 0x0000000105059810 */ /* 0x000fe40007ffe0ff */
[CC--:B------:R-:W-:Y:S02]  /*0480*/  ISETP.GE.U32.AND P0, PT, R3.reuse, R6.reuse, PT ;  /* 0x000000060300720c */ /* 0x0c0fe40003f06070 */
[----:B------:R-:W-:Y:S02]  /*0490*/  ISETP.GT.U32.AND P1, PT, R6, R3, PT ;  /* 0x000000030600720c */ /* 0x000fe40003f24070 */
[----:B------:R-:W-:Y:S02]  /*04a0*/  IADD3 R4, R3, -R6, RZ ;  /* 0x8000000603047210 */ /* 0x000fe40007ffe0ff */
[----:B------:R-:W-:-:S02]  /*04b0*/  SHF.L.U32 R6, R33, 0x1, RZ ;  /* 0x0000000121067819 */ /* 0x000fc400000006ff */
[----:B------:R-:W-:Y:S02]  /*04c0*/  SEL R3, R4, R3, !P1 ;  /* 0x0000000304037207 */ /* 0x000fe40004800000 */
[----:B------:R-:W-:Y:S02]  /*04d0*/  LOP3.LUT R4, RZ, c[0x0][0x1f0], RZ, 0x33, !PT ;  /* 0x00007c00ff047a12 */ /* 0x000fe400078e33ff */
[----:B------:R-:W-:Y:S02]  /*04e0*/  @!P2 IADD3 R3, -R3, RZ, RZ ;  /* 0x000000ff0303a210 */ /* 0x000fe40007ffe1ff */
[----:B------:R-:W-:Y:S02]  /*04f0*/  @P0 IADD3 R5, R5, 0x1, RZ ;  /* 0x0000000105050810 */ /* 0x000fe40007ffe0ff */
[----:B------:R-:W-:Y:S02]  /*0500*/  ISETP.NE.AND P0, PT, RZ, c[0x0][0x1f0], PT ;  /* 0x00007c00ff007a0c */ /* 0x000fe40003f05270 */
[----:B------:R-:W-:-:S02]  /*0510*/  @!P3 IADD3 R5, -R5, RZ, RZ ;  /* 0x000000ff0505b210 */ /* 0x000fc40007ffe1ff */
[C---:B------:R-:W-:Y:S02]  /*0520*/  SEL R53, R4.reuse, R3, !P0 ;  /* 0x0000000304357207 */ /* 0x040fe40004000000 */
[----:B------:R-:W-:Y:S02]  /*0530*/  SEL R5, R4, R5, !P0 ;  /* 0x0000000504057207 */ /* 0x000fe40004000000 */
[----:B------:R-:W-:Y:S02]  /*0540*/  LOP3.LUT R6, R6, 0x3e, RZ, 0xc0, !PT ;  /* 0x0000003e06067812 */ /* 0x000fe400078ec0ff */
[----:B------:R-:W-:Y:S02]  /*0550*/  SHF.R.S32.HI R3, RZ, 0x1f, R5 ;  /* 0x0000001fff037819 */ /* 0x000fe40000011405 */
[----:B------:R-:W-:Y:S02]  /*0560*/  LEA R14, R53, R6, 0x6 ;  /* 0x00000006350e7211 */ /* 0x000fe400078e30ff */
[----:B------:R-:W-:Y:S01]  /*0570*/  ISETP.GT.U32.AND P0, PT, R33, 0x1ff, PT ;  /* 0x000001ff2100780c */ /* 0x000fe20003f04070 */
[----:B------:R-:W-:Y:S01]  /*0580*/  IMAD R8, R3, c[0x0][0x1e8], RZ ;  /* 0x00007a0003087a24 */ /* 0x000fe200078e02ff */
[----:B------:R-:W-:-:S02]  /*0590*/  SHF.R.S32.HI R6, RZ, 0x1f, R21 ;  /* 0x0000001fff067819 */ /* 0x000fc40000011415 */
[----:B------:R-:W-:Y:S01]  /*05a0*/  SHF.R.S32.HI R15, RZ, 0x1f, R14 ;  /* 0x0000001fff0f7819 */ /* 0x000fe2000001140e */
[C---:B------:R-:W-:Y:S01]  /*05b0*/  IMAD R11, R5.reuse, c[0x0][0x1ec], R8 ;  /* 0x00007b00050b7a24 */ /* 0x040fe200078e0208 */
[----:B------:R-:W-:Y:S02]  /*05c0*/  ISETP.GE.OR.EX P4, PT, R6, c[0x0][0x1e4], P0, P4 ;  /* 0x0000790006007a0c */ /* 0x000fe40000786740 */
[----:B------:R-:W-:Y:S01]  /*05d0*/  SHF.R.S32.HI R4, RZ, 0x1f, R19 ;  /* 0x0000001fff047819 */ /* 0x000fe20000011413 */
[----:B------:R-:W-:Y:S01]  /*05e0*/  IMAD.WIDE.U32 R8, R5, c[0x0][0x1e8], R14 ;  /* 0x00007a0005087a25 */ /* 0x000fe200078e000e */
[----:B------:R-:W-:Y:S02]  /*05f0*/  IADD3 R3, R32, 0x40, RZ ;  /* 0x0000004020037810 */ /* 0x000fe40007ffe0ff */
[----:B------:R-:W-:Y:S01]  /*0600*/  ISETP.GE.OR.EX P5, PT, R4, c[0x0][0x1e4], P0, P5 ;  /* 0x0000790004007a0c */ /* 0x000fe200007a6750 */
[----:B------:R-:W-:Y:S01]  /*0610*/  @P6 IMAD R5, R57, c[0x0][0x1d8], RZ ;  /* 0x0000760039056a24 */ /* 0x000fe200078e02ff */
[----:B------:R-:W-:-:S02]  /*0620*/  IADD3 R11, R9, R11, RZ ;  /* 0x0000000b090b7210 */ /* 0x000fc40007ffe0ff */
[-C--:B------:R-:W-:Y:S01]  /*0630*/  @P6 MOV R10, R8.reuse ;  /* 0x00000008000a6202 */ /* 0x080fe20000000f00 */
[----:B------:R-:W-:Y:S01]  /*0640*/  @P6 IMAD R5, R54, c[0x0][0x1dc], R5 ;  /* 0x0000770036056a24 */ /* 0x000fe200078e0205 */
[----:B------:R-:W-:Y:S01]  /*0650*/  ISETP.GE.U32.AND P2, PT, R3, c[0x0][0x1e0], PT ;  /* 0x0000780003007a0c */ /* 0x000fe20003f46070 */
[----:B------:R-:W-:Y:S01]  /*0660*/  @!P4 IMAD R20, R6, c[0x0][0x1d8], RZ ;  /* 0x000076000614ca24 */ /* 0x000fe200078e02ff */
[----:B------:R-:W-:Y:S01]  /*0670*/  SHF.R.S32.HI R16, RZ, 0x1f, R3 ;  /* 0x0000001fff107819 */ /* 0x000fe20000011403 */
[----:B------:R-:W-:Y:S01]  /*0680*/  @P6 IMAD.WIDE.U32 R6, R54, c[0x0][0x1d8], R10 ;  /* 0x0000760036066a25 */ /* 0x000fe200078e000a */
[----:B------:R-:W-:Y:S02]  /*0690*/  ISETP.GE.U32.AND P3, PT, R17, c[0x0][0x1e0], PT ;  /* 0x0000780011007a0c */ /* 0x000fe40003f66070 */
[----:B------:R-:W-:Y:S01]  /*06a0*/  ISETP.GE.OR.EX P2, PT, R16, c[0x0][0x1e4], P0, P2 ;  /* 0x0000790010007a0c */ /* 0x000fe20000746720 */
[----:B------:R-:W-:Y:S01]  /*06b0*/  @!P5 IMAD R4, R4, c[0x0][0x1d8], RZ ;  /* 0x000076000404da24 */ /* 0x000fe200078e02ff */
[----:B------:R-:W-:-:S02]  /*06c0*/  @!P5 MOV R12, R8 ;  /* 0x00000008000cd202 */ /* 0x000fc40000000f00 */
[----:B------:R-:W-:Y:S01]  /*06d0*/  @!P5 MOV R13, R11 ;  /* 0x0000000b000dd202 */ /* 0x000fe20000000f00 */
[----:B------:R-:W-:Y:S01]  /*06e0*/  @!P5 IMAD R23, R19, c[0x0][0x1dc], R4 ;  /* 0x000077001317da24 */ /* 0x000fe200078e0204 */
[----:B------:R-:W-:Y:S02]  /*06f0*/  @P6 IADD3 R7, R7, R5, RZ ;  /* 0x0000000507076210 */ /* 0x000fe40007ffe0ff */
[C---:B------:R-:W-:Y:S01]  /*0700*/  @P6 SHF.L.U32 R46, R6.reuse, 0x1, RZ ;  /* 0x00000001062e6819 */ /* 0x040fe200000006ff */
[----:B------:R-:W-:Y:S01]  /*0710*/  @!P5 IMAD.WIDE.U32 R12, R19, c[0x0][0x1d8], R12 ;  /* 0x00007600130cda25 */ /* 0x000fe200078e000c */
[----:B------:R-:W-:Y:S02]  /*0720*/  @P6 SHF.L.U64.HI R6, R6, 0x1, R7 ;  /* 0x0000000106066819 */ /* 0x000fe40000010207 */
[----:B------:R-:W-:Y:S01]  /*0730*/  @P6 IADD3 R42, P1, R46, c[0x0][0x180], RZ ;  /* 0x000060002e2a6a10 */ /* 0x000fe20007f3e0ff */
[----:B------:R-:W-:Y:S01]  /*0740*/  @!P4 IMAD R19, R21, c[0x0][0x1dc], R20 ;  /* 0x000077001513ca24 */ /* 0x000fe200078e0214 */
[----:B------:R-:W-:Y:S01]  /*0750*/  @!P4 MOV R4, R8 ;  /* 0x000000080004c202 */ /* 0x000fe20000000f00 */
[----:B------:R-:W-:Y:S01]  /*0760*/  @!P2 IMAD R16, R16, c[0x0][0x1d8], RZ ;  /* 0x000076001010aa24 */ /* 0x000fe200078e02ff */
[----:B------:R-:W-:-:S02]  /*0770*/  @P6 IADD3.X R43, R6, c[0x0][0x184], RZ, P1, !PT ;  /* 0x00006100062b6a10 */ /* 0x000fc40000ffe4ff */
[----:B------:R-:W-:Y:S02]  /*0780*/  @P6 IADD3 R46, P1, R46, c[0x0][0x178], RZ ;  /* 0x00005e002e2e6a10 */ /* 0x000fe40007f3e0ff */
[----:B------:R-:W-:Y:S02]  /*0790*/  @!P4 MOV R5, R11 ;  /* 0x0000000b0005c202 */ /* 0x000fe40000000f00 */
[----:B------:R-:W-:Y:S02]  /*07a0*/  @!P5 IADD3 R13, R13, R23, RZ ;  /* 0x000000170d0dd210 */ /* 0x000fe40007ffe0ff */
[----:B------:R-:W-:Y:S01]  /*07b0*/  @!P5 SHF.L.U32 R38, R12, 0x1, RZ ;  /* 0x000000010c26d819 */ /* 0x000fe200000006ff */
[----:B------:R-:W-:Y:S01]  /*07c0*/  @!P4 IMAD.WIDE.U32 R4, R21, c[0x0][0x1d8], R4 ;  /* 0x000076001504ca25 */ /* 0x000fe200078e0004 */
[----:B------:R-:W-:Y:S02]  /*07d0*/  @P6 IADD3.X R47, R6, c[0x0][0x17c], RZ, P1, !PT ;  /* 0x00005f00062f6a10 */ /* 0x000fe40000ffe4ff */
[----:B------:R-:W-:-:S02]  /*07e0*/  @!P5 SHF.L.U64.HI R13, R12, 0x1, R13 ;  /* 0x000000010c0dd819 */ /* 0x000fc4000001020d */
[C---:B------:R-:W-:Y:S02]  /*07f0*/  @!P5 IADD3 R40, P1, R38.reuse, c[0x0][0x180], RZ ;  /* 0x000060002628da10 */ /* 0x040fe40007f3e0ff */
[----:B------:R-:W-:Y:S02]  /*0800*/  @!P4 IADD3 R5, R5, R19, RZ ;  /* 0x000000130505c210 */ /* 0x000fe40007ffe0ff */
[C---:B------:R-:W-:Y:S02]  /*0810*/  @!P5 IADD3.X R41, R13.reuse, c[0x0][0x184], RZ, P1, !PT ;  /* 0x000061000d29da10 */ /* 0x040fe40000ffe4ff */
[----:B------:R-:W-:Y:S02]  /*0820*/  @!P5 IADD3 R38, P1, R38, c[0x0][0x178], RZ ;  /* 0x00005e002626da10 */ /* 0x000fe40007f3e0ff */
[C---:B------:R-:W-:Y:S02]  /*0830*/  @!P4 SHF.L.U32 R28, R4.reuse, 0x1, RZ ;  /* 0x00000001041cc819 */ /* 0x040fe400000006ff */
[----:B------:R-:W-:Y:S01]  /*0840*/  @!P5 IADD3.X R39, R13, c[0x0][0x17c], RZ, P1, !PT ;  /* 0x00005f000d27da10 */ /* 0x000fe20000ffe4ff */
[----:B------:R-:W-:Y:S01]  /*0850*/  @!P2 IMAD R13, R3, c[0x0][0x1dc], R16 ;  /* 0x00007700030daa24 */ /* 0x000fe200078e0210 */
[----:B------:R-:W-:-:S02]  /*0860*/  @!P4 SHF.L.U64.HI R12, R4, 0x1, R5 ;  /* 0x00000001040cc819 */ /* 0x000fc40000010205 */
[----:B------:R-:W-:Y:S02]  /*0870*/  @!P4 IADD3 R30, P1, R28, c[0x0][0x180], RZ ;  /* 0x000060001c1eca10 */ /* 0x000fe40007f3e0ff */
[----:B------:R-:W-:Y:S02]  /*0880*/  @!P2 MOV R4, R8 ;  /* 0x000000080004a202 */ /* 0x000fe40000000f00 */
[----:B------:R-:W-:Y:S02]  /*0890*/  @!P2 MOV R5, R11 ;  /* 0x0000000b0005a202 */ /* 0x000fe40000000f00 */
[----:B------:R-:W-:Y:S02]  /*08a0*/  @!P4 IADD3.X R31, R12, c[0x0][0x184], RZ, P1, !PT ;  /* 0x000061000c1fca10 */ /* 0x000fe40000ffe4ff */
[----:B------:R-:W-:Y:S01]  /*08b0*/  @!P4 IADD3 R28, P1, R28, c[0x0][0x178], RZ ;  /* 0x00005e001c1cca10 */ /* 0x000fe20007f3e0ff */
[----:B------:R-:W-:Y:S01]  /*08c0*/  @!P2 IMAD.WIDE.U32 R4, R3, c[0x0][0x1d8], R4 ;  /* 0x000076000304aa25 */ /* 0x000fe200078e0004 */
[----:B------:R-:W-:-:S02]  /*08d0*/  ISETP.GE.OR.EX P3, PT, R18, c[0x0][0x1e4], P0, P3 ;  /* 0x0000790012007a0c */ /* 0x000fc40000766730 */
[----:B------:R-:W-:Y:S02]  /*08e0*/  @!P4 IADD3.X R29, R12, c[0x0][0x17c], RZ, P1, !PT ;  /* 0x00005f000c1dca10 */ /* 0x000fe40000ffe4ff */
[----:B------:R-:W-:Y:S02]  /*08f0*/  MOV R12, 0x8 ;  /* 0x00000008000c7802 */ /* 0x000fe40000000f00 */
[----:B------:R-:W-:Y:S02]  /*0900*/  @!P2 IADD3 R3, R5, R13, RZ ;  /* 0x0000000d0503a210 */ /* 0x000fe40007ffe0ff */
[C---:B------:R-:W-:Y:S01]  /*0910*/  @!P2 SHF.L.U32 R20, R4.reuse, 0x1, RZ ;  /* 0x000000010414a819 */ /* 0x040fe200000006ff */
[----:B------:R-:W-:Y:S01]  /*0920*/  IMAD.WIDE R12, R35, R12, c[0x0][0x198] ;  /* 0x00006600230c7625 */ /* 0x000fe200078e020c */
[----:B------:R-:W-:Y:S01]  /*0930*/  @!P2 SHF.L.U64.HI R4, R4, 0x1, R3 ;  /* 0x000000010404a819 */ /* 0x000fe20000010203 */
[----:B------:R-:W-:Y:S01]  /*0940*/  CS2R R44, SRZ ;  /* 0x00000000002c7805 */ /* 0x000fe2000001ff00 */
[----:B------:R-:W-:Y:S01]  /*0950*/  MOV R52, RZ ;  /* 0x000000ff00347202 */ /* 0x000fe20000000f00 */
[----:B------:R-:W-:Y:S01]  /*0960*/  @!P3 IMAD R18, R18, c[0x0][0x1d8], RZ ;  /* 0x000076001212ba24 */ /* 0x000fe200078e02ff */
[----:B------:R-:W-:Y:S01]  /*0970*/  @!P3 MOV R6, R8 ;  /* 0x000000080006b202 */ /* 0x000fe20000000f00 */
[----:B------:R-:W2:Y:S01]  /*0980*/  LDG.E.64 R12, [R12.64] ;  /* 0x000000060c0c7981 */ /* 0x000ea2000c1e1b00 */
[----:B------:R-:W-:Y:S01]  /*0990*/  @!P3 MOV R7, R11 ;  /* 0x0000000b0007b202 */ /* 0x000fe20000000f00 */
[----:B------:R-:W-:Y:S01]  /*09a0*/  @!P3 IMAD R21, R17, c[0x0][0x1dc], R18 ;  /* 0x000077001115ba24 */ /* 0x000fe200078e0212 */
[----:B------:R-:W-:-:S02]  /*09b0*/  P2R R48, PR, RZ, 0x20 ;  /* 0x00000020ff307803 */ /* 0x000fc40000000000 */
[----:B------:R-:W-:Y:S01]  /*09c0*/  LOP3.LUT P5, RZ, R2, 0x4, RZ, 0xc0, !PT ;  /* 0x0000000402ff7812 */ /* 0x000fe200078ac0ff */
[----:B------:R-:W-:-:S03]  /*09d0*/  @!P3 IMAD.WIDE.U32 R6, R17, c[0x0][0x1d8], R6 ;  /* 0x000076001106ba25 */ /* 0x000fc600078e0006 */
[----:B------:R-:W-:Y:S02]  /*09e0*/  P2R R37, PR, RZ, 0x20 ;  /* 0x00000020ff257803 */ /* 0x000fe40000000000 */
[----:B------:R-:W-:Y:S02]  /*09f0*/  @!P3 IADD3 R7, R7, R21, RZ ;  /* 0x000000150707b210 */ /* 0x000fe40007ffe0ff */
[C---:B------:R-:W-:Y:S02]  /*0a00*/  @!P3 SHF.L.U32 R24, R6.reuse, 0x1, RZ ;  /* 0x000000010618b819 */ /* 0x040fe400000006ff */
[----:B------:R-:W-:Y:S02]  /*0a10*/  @!P3 SHF.L.U64.HI R6, R6, 0x1, R7 ;  /* 0x000000010606b819 */ /* 0x000fe40000010207 */
[----:B------:R-:W-:-:S04]  /*0a20*/  @!P3 IADD3 R26, P1, R24, c[0x0][0x180], RZ ;  /* 0x00006000181aba10 */ /* 0x000fc80007f3e0ff */
[----:B------:R-:W-:Y:S02]  /*0a30*/  @!P3 IADD3.X R27, R6, c[0x0][0x184], RZ, P1, !PT ;  /* 0x00006100061bba10 */ /* 0x000fe40000ffe4ff */
[----:B------:R-:W-:-:S04]  /*0a40*/  @!P3 IADD3 R24, P1, R24, c[0x0][0x178], RZ ;  /* 0x00005e001818ba10 */ /* 0x000fc80007f3e0ff */
[----:B------:R-:W-:Y:S02]  /*0a50*/  @!P3 IADD3.X R25, R6, c[0x0][0x17c], RZ, P1, !PT ;  /* 0x00005f000619ba10 */ /* 0x000fe40000ffe4ff */
[----:B------:R-:W-:-:S04]  /*0a60*/  @!P2 IADD3 R22, P1, R20, c[0x0][0x180], RZ ;  /* 0x000060001416aa10 */ /* 0x000fc80007f3e0ff */
[----:B------:R-:W-:Y:S02]  /*0a70*/  @!P2 IADD3.X R23, R4, c[0x0][0x184], RZ, P1, !PT ;  /* 0x000061000417aa10 */ /* 0x000fe40000ffe4ff */
[----:B------:R-:W-:-:S04]  /*0a80*/  @!P2 IADD3 R20, P1, R20, c[0x0][0x178], RZ ;  /* 0x00005e001414aa10 */ /* 0x000fc80007f3e0ff */
[----:B------:R-:W-:Y:S02]  /*0a90*/  @!P2 IADD3.X R21, R4, c[0x0][0x17c], RZ, P1, !PT ;  /* 0x00005f000415aa10 */ /* 0x000fe40000ffe4ff */
[----:B------:R-:W-:-:S04]  /*0aa0*/  ISETP.GE.U32.AND P1, PT, R36, c[0x0][0x1e0], PT ;  /* 0x0000780024007a0c */ /* 0x000fc80003f26070 */
[----:B------:R-:W-:-:S04]  /*0ab0*/  ISETP.GE.AND.EX P1, PT, R56, c[0x0][0x1e4], PT, P1 ;  /* 0x0000790038007a0c */ /* 0x000fc80003f26310 */
[----:B------:R-:W-:-:S13]  /*0ac0*/  ISETP.LT.U32.AND P1, PT, R33, 0x200, !P1 ;  /* 0x000002002100780c */ /* 0x000fda0004f21070 */
        /* <DEDUP_REMOVED lines=12> */
[----:B------:R-:W-:-:S05]  /*0b90*/  @P1 IADD3.X R7, R3, c[0x0][0x17c], RZ, P6, !PT ;  /* 0x00005f0003071a10 */ /* 0x000fca00037fe4ff */
[----:B------:R1:W5:Y:S01]  /*0ba0*/  @P1 LDG.E R52, [R6.64] ;  /* 0x0000000606341981 */ /* 0x000362000c1e1900 */
[----:B------:R-:W-:Y:S02]  /*0bb0*/  MOV R3, 0x3f800000 ;  /* 0x3f80000000037802 */ /* 0x000fe40000000f00 */
[----:B------:R-:W-:Y:S02]  /*0bc0*/  IADD3 R17, R32, 0x50, RZ ;  /* 0x0000005020117810 */ /* 0x000fe40007ffe0ff */
[----:B------:R-:W-:Y:S01]  /*0bd0*/  LOP3.LUT R2, R2, 0xfffffffd, RZ, 0xc0, !PT ;  /* 0xfffffffd02027812 */ /* 0x000fe200078ec0ff */
[----:B------:R-:W-:Y:S01]  /*0be0*/  CS2R R50, SRZ ;  /* 0x0000000000327805 */ /* 0x000fe2000001ff00 */
[----:B--2---:R-:W-:-:S05]  /*0bf0*/  FFMA.FTZ R16, -R12, R12, R13 ;  /* 0x0000000c0c107223 */ /* 0x004fca000001010d */
[----:B------:R-:W-:Y:S02]  /*0c00*/  FSETP.GTU.FTZ.AND P1, PT, R16, RZ, PT ;  /* 0x000000ff1000720b */ /* 0x000fe40003f3c000 */
[----:B------:R-:W-:-:S11]  /*0c10*/  SHF.R.S32.HI R13, RZ, 0x1f, R17 ;  /* 0x0000001fff0d7819 */ /* 0x000fd60000011411 */
[----:B------:R-:W-:-:S04]  /*0c20*/  @P1 FADD.FTZ R16, R16, c[0x0][0x1a0] ;  /* 0x0000680010101621 */ /* 0x000fc80000010000 */
[----:B------:R2:W3:Y:S01]  /*0c30*/  @P1 MUFU.RSQ R3, R16 ;  /* 0x0000001000031308 */ /* 0x0004e20000001400 */
[----:B------:R-:W-:-:S04]  /*0c40*/  ISETP.GE.U32.AND P1, PT, R17, c[0x0][0x1e0], PT ;  /* 0x0000780011007a0c */ /* 0x000fc80003f26070 */
[----:B------:R-:W-:-:S13]  /*0c50*/  ISETP.GE.OR.EX P1, PT, R13, c[0x0][0x1e4], P0, P1 ;  /* 0x000079000d007a0c */ /* 0x000fda0000726710 */
[----:B0-----:R-:W-:Y:S01]  /*0c60*/  @!P1 MOV R4, R8 ;  /* 0x0000000800049202 */ /* 0x001fe20000000f00 */
[----:B------:R-:W-:Y:S01]  /*0c70*/  @!P1 IMAD R18, R13, c[0x0][0x1d8], RZ ;  /* 0x000076000d129a24 */ /* 0x000fe200078e02ff */
[----:B------:R-:W-:-:S03]  /*0c80*/  @!P1 MOV R5, R11 ;  /* 0x0000000b00059202 */ /* 0x000fc60000000f00 */
[C---:B------:R-:W-:Y:S02]  /*0c90*/  @!P1 IMAD R13, R17.reuse, c[0x0][0x1dc], R18 ;  /* 0x00007700110d9a24 */ /* 0x040fe400078e0212 */
[----:B------:R-:W-:-:S05]  /*0ca0*/  @!P1 IMAD.WIDE.U32 R4, R17, c[0x0][0x1d8], R4 ;  /* 0x0000760011049a25 */ /* 0x000fca00078e0004 */
[----:B-1----:R-:W-:Y:S02]  /*0cb0*/  @!P1 IADD3 R7, R5, R13, RZ ;  /* 0x0000000d05079210 */ /* 0x002fe40007ffe0ff */
        /* <DEDUP_REMOVED lines=9> */
[----:B------:R-:W-:Y:S01]  /*0d50*/  @!P5 IMAD R7, R6, c[0x0][0x1d8], RZ ;  /* 0x000076000607da24 */ /* 0x000fe200078e02ff */
[----:B------:R-:W-:-:S03]  /*0d60*/  @!P5 MOV R6, R8 ;  /* 0x000000080006d202 */ /* 0x000fc60000000f00 */
[----:B------:R-:W-:Y:S01]  /*0d70*/  @!P5 IMAD R13, R32, c[0x0][0x1dc], R7 ;  /* 0x00007700200dda24 */ /* 0x000fe200078e0207 */
[----:B------:R-:W-:-:S05]  /*0d80*/  @!P5 MOV R7, R11 ;  /* 0x0000000b0007d202 */ /* 0x000fca0000000f00 */
[----:B------:R-:W-:-:S05]  /*0d90*/  @!P5 IMAD.WIDE.U32 R6, R32, c[0x0][0x1d8], R6 ;  /* 0x000076002006da25 */ /* 0x000fca00078e0006 */
[----:B------:R-:W-:Y:S02]  /*0da0*/  @!P5 IADD3 R13, R7, R13, RZ ;  /* 0x0000000d070dd210 */ /* 0x000fe40007ffe0ff */
[C---:B--2---:R-:W-:Y:S02]  /*0db0*/  @!P5 SHF.L.U32 R16, R6.reuse, 0x1, RZ ;  /* 0x000000010610d819 */ /* 0x044fe400000006ff */
[----:B------:R-:W-:Y:S02]  /*0dc0*/  @!P5 SHF.L.U64.HI R13, R6, 0x1, R13 ;  /* 0x00000001060dd819 */ /* 0x000fe4000001020d */
[----:B------:R-:W-:-:S04]  /*0dd0*/  @!P5 IADD3 R6, P6, R16, c[0x0][0x180], RZ ;  /* 0x000060001006da10 */ /* 0x000fc80007fde0ff */
[C---:B------:R-:W-:Y:S02]  /*0de0*/  @!P5 IADD3.X R7, R13.reuse, c[0x0][0x184], RZ, P6, !PT ;  /* 0x000061000d07da10 */ /* 0x040fe400037fe4ff */
[----:B------:R-:W-:Y:S02]  /*0df0*/  @!P5 IADD3 R16, P6, R16, c[0x0][0x178], RZ ;  /* 0x00005e001010da10 */ /* 0x000fe40007fde0ff */
[----:B------:R-:W-:Y:S02]  /*0e00*/  @P5 LOP3.LUT R2, R2, 0x2, RZ, 0xfc, !PT ;  /* 0x0000000202025812 */ /* 0x000fe400078efcff */
[----:B------:R-:W-:Y:S02]  /*0e10*/  @!P5 IADD3.X R17, R13, c[0x0][0x17c], RZ, P6, !PT ;  /* 0x00005f000d11da10 */ /* 0x000fe400037fe4ff */
[----:B------:R-:W-:Y:S02]  /*0e20*/  ISETP.NE.AND P5, PT, R37, RZ, PT ;  /* 0x000000ff2500720c */ /* 0x000fe40003fa5270 */
[----:B------:R-:W-:-:S02]  /*0e30*/  MOV R37, RZ ;  /* 0x000000ff00257202 */ /* 0x000fc40000000f00 */
[----:B------:R-:W-:-:S09]  /*0e40*/  LOP3.LUT P6, RZ, R2, 0x2, RZ, 0xc0, !PT ;  /* 0x0000000202ff7812 */ /* 0x000fd200078cc0ff */
[----:B------:R0:W5:Y:S04]  /*0e50*/  @P5 LDG.E R37, [R42.64] ;  /* 0x000000062a255981 */ /* 0x000168000c1e1900 */
[----:B------:R1:W5:Y:S01]  /*0e60*/  @P5 LDG.E R45, [R46.64] ;  /* 0x000000062e2d5981 */ /* 0x000362000c1e1900 */
[----:B------:R-:W-:-:S03]  /*0e70*/  ISETP.NE.AND P5, PT, R48, RZ, PT ;  /* 0x000000ff3000720c */ /* 0x000fc60003fa5270 */
[----:B------:R2:W5:Y:S01]  /*0e80*/  @!P6 LDG.E R51, [R16.64] ;  /* 0x000000061033e981 */ /* 0x000562000c1e1900 */
[----:B0-----:R-:W-:Y:S01]  /*0e90*/  CS2R R42, SRZ ;  /* 0x00000000002a7805 */ /* 0x001fe2000001ff00 */
[----:B------:R-:W-:Y:S01]  /*0ea0*/  CS2R R48, SRZ ;  /* 0x0000000000307805 */ /* 0x000fe2000001ff00 */
[----:B-1----:R-:W-:Y:S01]  /*0eb0*/  CS2R R46, SRZ ;  /* 0x00000000002e7805 */ /* 0x002fe2000001ff00 */
[----:B------:R-:W-:Y:S03]  /*0ec0*/  BSSY B0, `(.L_x_388) ;  /* 0x0000020000007945 */ /* 0x000fe60003800000 */
[----:B------:R0:W5:Y:S04]  /*0ed0*/  @!P6 LDG.E R42, [R6.64] ;  /* 0x00000006062ae981 */ /* 0x000168000c1e1900 */
[----:B------:R1:W5:Y:S04]  /*0ee0*/  @!P5 LDG.E R43, [R40.64] ;  /* 0x00000006282bd981 */ /* 0x000368000c1e1900 */
[----:B------:R4:W5:Y:S04]  /*0ef0*/  @!P5 LDG.E R50, [R38.64] ;  /* 0x000000062632d981 */ /* 0x000968000c1e1900 */
[----:B------:R2:W5:Y:S01]  /*0f00*/  @!P4 LDG.E R49, [R28.64] ;  /* 0x000000061c31c981 */ /* 0x000562000c1e1900 */
[----:B-1----:R-:W-:-:S03]  /*0f10*/  CS2R R40, SRZ ;  /* 0x0000000000287805 */ /* 0x002fc6000001ff00 */
[----:B------:R2:W5:Y:S01]  /*0f20*/  @!P3 LDG.E R48, [R24.64] ;  /* 0x000000061830b981 */ /* 0x000562000c1e1900 */
[----:B----4-:R-:W-:-:S03]  /*0f30*/  CS2R R38, SRZ ;  /* 0x0000000000267805 */ /* 0x010fc6000001ff00 */
[----:B------:R2:W5:Y:S04]  /*0f40*/  @!P4 LDG.E R40, [R30.64] ;  /* 0x000000061e28c981 */ /* 0x000568000c1e1900 */
[----:B------:R2:W5:Y:S04]  /*0f50*/  @!P3 LDG.E R41, [R26.64] ;  /* 0x000000061a29b981 */ /* 0x000568000c1e1900 */
[----:B------:R2:W5:Y:S04]  /*0f60*/  @!P2 LDG.E R38, [R22.64] ;  /* 0x000000061626a981 */ /* 0x000568000c1e1900 */
[----:B------:R2:W5:Y:S04]  /*0f70*/  @!P2 LDG.E R47, [R20.64] ;  /* 0x00000006142fa981 */ /* 0x000568000c1e1900 */
[----:B------:R2:W5:Y:S01]  /*0f80*/  @!P1 LDG.E R39, [R18.64] ;  /* 0x0000000612279981 */ /* 0x000562000c1e1900 */
[----:B0-----:R-:W-:-:S03]  /*0f90*/  CS2R R6, SRZ ;  /* 0x0000000000067805 */ /* 0x001fc6000001ff00 */
[----:B------:R0:W5:Y:S02]  /*0fa0*/  @!P1 LDG.E R46, [R4.64] ;  /* 0x00000006042e9981 */ /* 0x000164000c1e1900 */
[----:B0-----:R-:W-:Y:S01]  /*0fb0*/  CS2R R4, SRZ ;  /* 0x0000000000047805 */ /* 0x001fe2000001ff00 */
[----:B------:R-:W-:Y:S05]  /*0fc0*/  @P0 BRA `(.L_x_389) ;  /* 0x000000f000000947 */ /* 0x000fea0003800000 */
[----:B--23--:R-:W-:Y:S02]  /*0fd0*/  ISETP.NE.AND P0, PT, RZ, UR9, PT ;  /* 0x00000009ff007c0c */ /* 0x00cfe4000bf05270 */
[C---:B------:R-:W-:Y:S02]  /*0fe0*/  SHF.L.U32 R16, R14.reuse, 0x1, RZ ;  /* 0x000000010e107819 */ /* 0x040fe400000006ff */
[----:B------:R-:W-:-:S09]  /*0ff0*/  SHF.L.U64.HI R4, R14, 0x1, R15 ;  /* 0x000000010e047819 */ /* 0x000fd2000001020f */
[----:B------:R-:W-:-:S04]  /*1000*/  @P0 IADD3 R14, P6, R16, c[0x0][0x190], RZ ;  /* 0x00006400100e0a10 */ /* 0x000fc80007fde0ff */
[----:B------:R-:W-:Y:S02]  /*1010*/  @P0 IADD3.X R15, R4, c[0x0][0x194], RZ, P6, !PT ;  /* 0x00006500040f0a10 */ /* 0x000fe400037fe4ff */
[----:B------:R-:W-:-:S03]  /*1020*/  IADD3 R16, P6, R16, c[0x0][0x188], RZ ;  /* 0x0000620010107a10 */ /* 0x000fc60007fde0ff */
[----:B------:R-:W2:Y:S01]  /*1030*/  @P0 LDG.E.U16 R7, [R14.64] ;  /* 0x000000060e070981 */ /* 0x000ea2000c1e1500 */
[----:B------:R-:W-:-:S03]  /*1040*/  IADD3.X R17, R4, c[0x0][0x18c], RZ, P6, !PT ;  /* 0x0000630004117a10 */ /* 0x000fc600037fe4ff */
[----:B------:R-:W3:Y:S01]  /*1050*/  @P0 LDG.E.U16 R4, [R14.64+0x2] ;  /* 0x000002060e040981 */ /* 0x000ee2000c1e1500 */
[----:B--2---:R-:W-:-:S03]  /*1060*/  @P0 PRMT R5, RZ, 0x5410, R7 ;  /* 0x00005410ff050816 */ /* 0x004fc60000000007 */
[----:B------:R-:W2:Y:S01]  /*1070*/  LDG.E.U16 R7, [R16.64+0x2] ;  /* 0x0000020610077981 */ /* 0x000ea2000c1e1500 */
[----:B---3--:R-:W-:-:S03]  /*1080*/  @P0 PRMT R6, RZ, 0x5410, R4 ;  /* 0x00005410ff060816 */ /* 0x008fc60000000004 */
[----:B------:R-:W3:Y:S01]  /*1090*/  LDG.E.U16 R4, [R16.64] ;  /* 0x0000000610047981 */ /* 0x000ee2000c1e1500 */
[----:B--2---:R-:W-:Y:S02]  /*10a0*/  PRMT R7, RZ, 0x5410, R7 ;  /* 0x00005410ff077816 */ /* 0x004fe40000000007 */
[----:B---3--:R-:W-:Y:S02]  /*10b0*/  PRMT R4, RZ, 0x5410, R4 ;  /* 0x00005410ff047816 */ /* 0x008fe40000000004 */
.L_x_389:
[----:B--23--:R-:W-:Y:S05]  /*10c0*/  BSYNC B0 ;  /* 0x0000000000007941 */ /* 0x00cfea0003800000 */
.L_x_388:
[----:B------:R-:W-:Y:S02]  /*10d0*/  ISETP.NE.AND P0, PT, RZ, UR9, PT ;  /* 0x00000009ff007c0c */ /* 0x000fe4000bf05270 */
[--C-:B-----5:R-:W-:Y:S02]  /*10e0*/  PRMT R15, RZ, 0x5410, R42.reuse ;  /* 0x00005410ff0f7816 */ /* 0x120fe4000000002a */
[----:B------:R-:W-:Y:S02]  /*10f0*/  PRMT R17, RZ, 0x7610, R42 ;  /* 0x00007610ff117816 */ /* 0x000fe4000000002a */
[----:B------:R-:W-:Y:S01]  /*1100*/  PRMT R21, RZ, 0x5410, R43 ;  /* 0x00005410ff157816 */ /* 0x000fe2000000002b */
[C---:B------:R-:W-:Y:S01]  /*1110*/  FADD.FTZ R26, -R12.reuse, R15 ;  /* 0x0000000f0c1a7221 */ /* 0x040fe20000010100 */
[----:B------:R-:W-:Y:S01]  /*1120*/  PRMT R23, RZ, 0x7610, R43 ;  /* 0x00007610ff177816 */ /* 0x000fe2000000002b */
[----:B------:R-:W-:Y:S01]  /*1130*/  FADD.FTZ R20, -R12, R17 ;  /* 0x000000110c147221 */ /* 0x000fe20000010100 */
[----:B------:R-:W-:Y:S01]  /*1140*/  LOP3.LUT R2, R2, 0xfffffff7, RZ, 0xc0, !PT ;  /* 0xfffffff702027812 */ /* 0x000fe200078ec0ff */
[C---:B------:R-:W-:Y:S01]  /*1150*/  FADD.FTZ R18, -R12.reuse, R21 ;  /* 0x000000150c127221 */ /* 0x040fe20000010100 */
[--C-:B------:R-:W-:Y:S01]  /*1160*/  PRMT R19, RZ, 0x5410, R50.reuse ;  /* 0x00005410ff137816 */ /* 0x100fe20000000032 */
[----:B------:R-:W-:Y:S01]  /*1170*/  FADD.FTZ R24, -R12, R23 ;  /* 0x000000170c187221 */ /* 0x000fe20000010100 */
[----:B------:R-:W-:Y:S01]  /*1180*/  PRMT R14, RZ, 0x7610, R50 ;  /* 0x00007610ff0e7816 */ /* 0x000fe20000000032 */
        /* <DEDUP_REMOVED lines=24> */
.L_x_390:
        /* <DEDUP_REMOVED lines=26> */
.L_x_391:
[----:B------:R-:W-:Y:S02]  /*14b0*/  FFMA.FTZ R24, R15, R22, R21 ;  /* 0x000000160f187223 */ /* 0x000fe40000010015 */
[----:B------:R-:W-:Y:S02]  /*14c0*/  FMUL.FTZ R21, R19, R4 ;  /* 0x0000000413157220 */ /* 0x000fe40000410000 */
[----:B------:R-:W-:Y:S02]  /*14d0*/  FADD.FTZ R26, RZ, R13 ;  /* 0x0000000dff1a7221 */ /* 0x000fe40000010000 */
[----:B------:R-:W-:Y:S02]  /*14e0*/  FADD.FTZ R23, R22, R23 ;  /* 0x0000001716177221 */ /* 0x000fe40000010000 */
[----:B------:R-:W-:-:S02]  /*14f0*/  FFMA.FTZ R13, R18, R19, R20 ;  /* 0x00000013120d7223 */ /* 0x000fc40000010014 */
[----:B------:R-:W-:Y:S02]  /*1500*/  FFMA.FTZ R15, R15, R16, RZ ;  /* 0x000000100f0f7223 */ /* 0x000fe400000100ff */
[----:B------:R-:W-:Y:S02]  /*1510*/  FADD.FTZ R25, RZ, R16 ;  /* 0x00000010ff197221 */ /* 0x000fe40000010000 */
        /* <DEDUP_REMOVED lines=9> */
[----:B------:R-:W-:Y:S01]  /*15b0*/  PRMT R24, RZ, 0x5410, R49 ;  /* 0x00005410ff187816 */ /* 0x000fe20000000031 */
[C---:B------:R-:W-:Y:S02]  /*15c0*/  FADD.FTZ R16, -R12.reuse, R25 ;  /* 0x000000190c107221 */ /* 0x040fe40000010100 */
[----:B------:R-:W-:Y:S01]  /*15d0*/  FADD.FTZ R22, -R12, R17 ;  /* 0x000000110c167221 */ /* 0x000fe20000010100 */
        /* <DEDUP_REMOVED lines=22> */
.L_x_392:
[----:B------:R-:W-:Y:S02]  /*1740*/  FMUL.FTZ R25, R24, R4 ;  /* 0x0000000418197220 */ /* 0x000fe40000410000 */
[----:B------:R-:W-:Y:S02]  /*1750*/  FADD.FTZ R14, R19, R24 ;  /* 0x00000018130e7221 */ /* 0x000fe40000010000 */
[----:B------:R-:W-:Y:S01]  /*1760*/  FADD.FTZ R26, R20, R23 ;  /* 0x00000017141a7221 */ /* 0x000fe20000010000 */
[----:B------:R-:W-:Y:S01]  /*1770*/  PRMT R23, RZ, 0x5410, R48 ;  /* 0x00005410ff177816 */ /* 0x000fe20000000030 */
[----:B------:R-:W-:Y:S02]  /*1780*/  FMUL.FTZ R19, R17, R7 ;  /* 0x0000000711137220 */ /* 0x000fe40000410000 */
[----:B------:R-:W-:-:S02]  /*1790*/  FADD.FTZ R18, R18, R17 ;  /* 0x0000001112127221 */ /* 0x000fc40000010000 */
[----:B------:R-:W-:Y:S01]  /*17a0*/  FFMA.FTZ R15, R16, R17, R15 ;  /* 0x00000011100f7223 */ /* 0x000fe2000001000f */
[----:B------:R-:W-:Y:S01]  /*17b0*/  PRMT R17, RZ, 0x5410, R41 ;  /* 0x00005410ff117816 */ /* 0x000fe20000000029 */
[C---:B------:R-:W-:Y:S01]  /*17c0*/  FFMA.FTZ R20, R22.reuse, R25, R21 ;  /* 0x0000001916147223 */ /* 0x040fe20000010015 */
[----:B------:R-:W-:Y:S01]  /*17d0*/  PRMT R21, RZ, 0x7610, R41 ;  /* 0x00007610ff157816 */ /* 0x000fe20000000029 */
[----:B------:R-:W-:Y:S02]  /*17e0*/  FFMA.FTZ R13, R22, R24, R13 ;  /* 0x00000018160d7223 */ /* 0x000fe4000001000d */
[----:B------:R-:W-:Y:S02]  /*17f0*/  FFMA.FTZ R20, R16, R19, R20 ;  /* 0x0000001310147223 */ /* 0x000fe40000010014 */
[C---:B------:R-:W-:Y:S01]  /*1800*/  FADD.FTZ R16, -R12.reuse, R17 ;  /* 0x000000110c107221 */ /* 0x040fe20000010100 */
[----:B------:R-:W-:Y:S01]  /*1810*/  PRMT R17, RZ, 0x7610, R48 ;  /* 0x00007610ff117816 */ /* 0x000fe20000000030 */
[----:B------:R-:W-:-:S02]  /*1820*/  FADD.FTZ R24, -R12, R21 ;  /* 0x000000150c187221 */ /* 0x000fc40000010100 */
[-C--:B------:R-:W-:Y:S02]  /*1830*/  FMUL.FTZ R21, R16, R3.reuse ;  /* 0x0000000310157220 */ /* 0x080fe40000410000 */
        /* <DEDUP_REMOVED lines=21> */
.L_x_393:
[----:B------:R-:W-:Y:S02]  /*1990*/  FMUL.FTZ R24, R23, R4 ;  /* 0x0000000417187220 */ /* 0x000fe40000410000 */
[----:B------:R-:W-:Y:S02]  /*19a0*/  FADD.FTZ R25, R19, R22 ;  /* 0x0000001613197221 */ /* 0x000fe40000010000 */
[----:B------:R-:W-:Y:S02]  /*19b0*/  FADD.FTZ R14, R14, R23 ;  /* 0x000000170e0e7221 */ /* 0x000fe40000010000 */
[C---:B------:R-:W-:Y:S02]  /*19c0*/  FFMA.FTZ R23, R21.reuse, R23, R13 ;  /* 0x0000001715177223 */ /* 0x040fe4000001000d */
[----:B------:R-:W-:-:S02]  /*19d0*/  FFMA.FTZ R21, R21, R24, R20 ;  /* 0x0000001815157223 */ /* 0x000fc40000010014 */
[----:B------:R-:W-:Y:S02]  /*19e0*/  FMUL.FTZ R19, R17, R7 ;  /* 0x0000000711137220 */ /* 0x000fe40000410000 */
[----:B------:R-:W-:Y:S02]  /*19f0*/  FADD.FTZ R13, R18, R17 ;  /* 0x00000011120d7221 */ /* 0x000fe40000010000 */
[C---:B------:R-:W-:Y:S01]  /*1a00*/  FFMA.FTZ R15, R16.reuse, R17, R15 ;  /* 0x00000011100f7223 */ /* 0x040fe2000001000f */
[----:B------:R-:W-:Y:S01]  /*1a10*/  PRMT R17, RZ, 0x5410, R38 ;  /* 0x00005410ff117816 */ /* 0x000fe20000000026 */
[----:B------:R-:W-:Y:S01]  /*1a20*/  FADD.FTZ R20, R25, R24 ;  /* 0x0000001819147221 */ /* 0x000fe20000010000 */
[----:B------:R-:W-:Y:S01]  /*1a30*/  PRMT R25, RZ, 0x7610, R38 ;  /* 0x00007610ff197816 */ /* 0x000fe20000000026 */
[----:B------:R-:W-:Y:S01]  /*1a40*/  FFMA.FTZ R21, R16, R19, R21 ;  /* 0x0000001310157223 */ /* 0x000fe20000010015 */
[----:B------:R-:W-:Y:S01]  /*1a50*/  PRMT R16, RZ, 0x7610, R47 ;  /* 0x00007610ff107816 */ /* 0x000fe2000000002f */
[----:B------:R-:W-:-:S02]  /*1a60*/  FADD.FTZ R22, -R12, R17 ;  /* 0x000000110c167221 */ /* 0x000fc40000010100 */
[----:B------:R-:W-:Y:S01]  /*1a70*/  FADD.FTZ R18, -R12, R25 ;  /* 0x000000190c127221 */ /* 0x000fe20000010100 */
[----:B------:R-:W-:Y:S01]  /*1a80*/  PRMT R25, RZ, 0x5410, R47 ;  /* 0x00005410ff197816 */ /* 0x000fe2000000002f */
        /* <DEDUP_REMOVED lines=21> */
.L_x_394:
[----:B------:R-:W-:Y:S02]  /*1be0*/  FMUL.FTZ R24, R25, R4 ;  /* 0x0000000419187220 */ /* 0x000fe40000410000 */
[----:B------:R-:W-:Y:S01]  /*1bf0*/  FADD.FTZ R19, R19, R20 ;  /* 0x0000001413137221 */ /* 0x000fe20000010000 */
[----:B------:R-:W-:Y:S01]  /*1c00*/  PRMT R20, RZ, 0x7610, R46 ;  /* 0x00007610ff147816 */ /* 0x000fe2000000002e */
[C---:B------:R-:W-:Y:S02]  /*1c10*/  FFMA.FTZ R17, R22.reuse, R25, R23 ;  /* 0x0000001916117223 */ /* 0x040fe40000010017 */
[----:B------:R-:W-:Y:S02]  /*1c20*/  FFMA.FTZ R21, R22, R24, R21 ;  /* 0x0000001816157223 */ /* 0x000fe40000010015 */
[----:B------:R-:W-:-:S02]  /*1c30*/  FMUL.FTZ R22, R16, R7 ;  /* 0x0000000710167220 */ /* 0x000fc40000410000 */
[----:B------:R-:W-:Y:S02]  /*1c40*/  FADD.FTZ R23, R19, R24 ;  /* 0x0000001813177221 */ /* 0x000fe40000010000 */
[C---:B------:R-:W-:Y:S01]  /*1c50*/  FFMA.FTZ R19, R18.reuse, R16, R15 ;  /* 0x0000001012137223 */ /* 0x040fe2000001000f */
[----:B------:R-:W-:Y:S01]  /*1c60*/  PRMT R15, RZ, 0x5410, R39 ;  /* 0x00005410ff0f7816 */ /* 0x000fe20000000027 */
[----:B------:R-:W-:Y:S01]  /*1c70*/  FFMA.FTZ R18, R18, R22, R21 ;  /* 0x0000001612127223 */ /* 0x000fe20000010015 */
[----:B------:R-:W-:Y:S01]  /*1c80*/  PRMT R21, RZ, 0x7610, R39 ;  /* 0x00007610ff157816 */ /* 0x000fe20000000027 */
[----:B------:R-:W-:Y:S02]  /*1c90*/  FADD.FTZ R14, R14, R25 ;  /* 0x000000190e0e7221 */ /* 0x000fe40000010000 */
        /* <DEDUP_REMOVED lines=25> */
.L_x_395:
[----:B------:R-:W-:Y:S02]  /*1e30*/  FMUL.FTZ R25, R15, R4 ;  /* 0x000000040f197220 */ /* 0x000fe40000410000 */
[----:B------:R-:W-:Y:S02]  /*1e40*/  FADD.FTZ R23, R13, R16 ;  /* 0x000000100d177221 */ /* 0x000fe40000010000 */
[----:B------:R-:W-:Y:S02]  /*1e50*/  FMUL.FTZ R13, R20, R7 ;  /* 0x00000007140d7220 */ /* 0x000fe40000410000 */
[----:B------:R-:W-:Y:S02]  /*1e60*/  FFMA.FTZ R16, R24, R25, R18 ;  /* 0x0000001918107223 */ /* 0x000fe40000010012 */
[----:B------:R-:W-:-:S02]  /*1e70*/  FADD.FTZ R22, R22, R25 ;  /* 0x0000001916167221 */ /* 0x000fc40000010000 */
[----:B------:R-:W-:Y:S02]  /*1e80*/  FFMA.FTZ R17, R24, R15, R17 ;  /* 0x0000000f18117223 */ /* 0x000fe40000010011 */
[----:B------:R-:W-:Y:S01]  /*1e90*/  FADD.FTZ R18, R14, R15 ;  /* 0x0000000f0e127221 */ /* 0x000fe20000010000 */
[----:B------:R-:W-:Y:S01]  /*1ea0*/  PRMT R15, RZ, 0x7610, R37 ;  /* 0x00007610ff0f7816 */ /* 0x000fe20000000025 */
[----:B------:R-:W-:Y:S01]  /*1eb0*/  FFMA.FTZ R25, R21, R13, R16 ;  /* 0x0000000d15197223 */ /* 0x000fe20000010010 */
[----:B------:R-:W-:Y:S01]  /*1ec0*/  PRMT R16, RZ, 0x7610, R45 ;  /* 0x00007610ff107816 */ /* 0x000fe2000000002d */
[----:B------:R-:W-:Y:S01]  /*1ed0*/  FADD.FTZ R22, R13, R22 ;  /* 0x000000160d167221 */ /* 0x000fe20000010000 */
[----:B------:R-:W-:Y:S01]  /*1ee0*/  PRMT R13, RZ, 0x5410, R37 ;  /* 0x00005410ff0d7816 */ /* 0x000fe20000000025 */
[----:B------:R-:W-:Y:S01]  /*1ef0*/  FADD.FTZ R24, -R12, R15 ;  /* 0x0000000f0c187221 */ /* 0x000fe20000010100 */
[----:B------:R-:W-:-:S03]  /*1f00*/  PRMT R15, RZ, 0x5410, R45 ;  /* 0x00005410ff0f7816 */ /* 0x000fc6000000002d */
        /* <DEDUP_REMOVED lines=22> */
.L_x_396:
[----:B------:R-:W-:Y:S01]  /*2070*/  FFMA.FTZ R19, R21, R20, R19 ;  /* 0x0000001415137223 */ /* 0x000fe20000010013 */
[----:B------:R-:W-:Y:S01]  /*2080*/  PRMT R21, RZ, 0x5410, R44 ;  /* 0x00005410ff157816 */ /* 0x000fe2000000002c */
[----:B------:R-:W-:Y:S02]  /*2090*/  FMUL.FTZ R27, R15, R4 ;  /* 0x000000040f1b7220 */ /* 0x000fe40000410000 */
[----:B------:R-:W-:Y:S02]  /*20a0*/  FADD.FTZ R23, R23, R20 ;  /* 0x0000001417177221 */ /* 0x000fe40000010000 */
[----:B------:R-:W-:Y:S01]  /*20b0*/  FADD.FTZ R24, -R12, R21 ;  /* 0x000000150c187221 */ /* 0x000fe20000010100 */
[----:B------:R-:W-:Y:S01]  /*20c0*/  PRMT R21, RZ, 0x7610, R44 ;  /* 0x00007610ff157816 */ /* 0x000fe2000000002c */
[----:B------:R-:W-:Y:S01]  /*20d0*/  FFMA.FTZ R20, R14, R27, R25 ;  /* 0x0000001b0e147223 */ /* 0x000fe20000010019 */
[----:B------:R-:W-:Y:S01]  /*20e0*/  PRMT R25, RZ, 0x5410, R52 ;  /* 0x00005410ff197816 */ /* 0x000fe20000000034 */
[----:B------:R-:W-:-:S02]  /*20f0*/  FADD.FTZ R27, R22, R27 ;  /* 0x0000001b161b7221 */ /* 0x000fc40000010000 */
[----:B------:R-:W-:Y:S02]  /*2100*/  FMUL.FTZ R22, R16, R7 ;  /* 0x0000000710167220 */ /* 0x000fe40000410000 */
[----:B------:R-:W-:Y:S02]  /*2110*/  FADD.FTZ R26, -R12, R21 ;  /* 0x000000150c1a7221 */ /* 0x000fe40000010100 */
[----:B------:R-:W-:Y:S02]  /*2120*/  FFMA.FTZ R21, R13, R22, R20 ;  /* 0x000000160d157223 */ /* 0x000fe40000010014 */
[----:B------:R-:W-:Y:S01]  /*2130*/  FADD.FTZ R20, R22, R27 ;  /* 0x0000001b16147221 */ /* 0x000fe20000010000 */
[----:B------:R-:W-:Y:S01]  /*2140*/  PRMT R22, RZ, 0x7610, R52 ;  /* 0x00007610ff167816 */ /* 0x000fe20000000034 */
        /* <DEDUP_REMOVED lines=21> */
.L_x_397:
[----:B------:R-:W-:Y:S01]  /*22a0*/  FMUL.FTZ R29, R25, R4 ;  /* 0x00000004191d7220 */ /* 0x000fe20000410000 */
[----:B------:R-:W0:Y:S01]  /*22b0*/  S2R R28, SR_LANEID ;  /* 0x00000000001c7919 */ /* 0x000e220000000000 */
[----:B------:R-:W-:Y:S01]  /*22c0*/  FFMA.FTZ R17, R14, R15, R17 ;  /* 0x0000000f0e117223 */ /* 0x000fe20000010011 */
[----:B------:R-:W-:Y:S01]  /*22d0*/  BSSY B0, `(.L_x_398) ;  /* 0x0000055000007945 */ /* 0x000fe20003800000 */
[----:B------:R-:W-:Y:S02]  /*22e0*/  FFMA.FTZ R26, R24, R29, R21 ;  /* 0x0000001d181a7223 */ /* 0x000fe40000010015 */
[----:B------:R-:W-:Y:S02]  /*22f0*/  FADD.FTZ R29, R20, R29 ;  /* 0x0000001d141d7221 */ /* 0x000fe40000010000 */
[----:B------:R-:W-:Y:S02]  /*2300*/  FMUL.FTZ R20, R22, R7 ;  /* 0x0000000716147220 */ /* 0x000fe40000410000 */
[----:B------:R-:W-:Y:S01]  /*2310*/  FFMA.FTZ R19, R13, R16, R19 ;  /* 0x000000100d137223 */ /* 0x000fe20000010013 */
[----:B------:R-:W-:Y:S01]  /*2320*/  SHF.L.U32 R13, R33, 0x4, RZ ;  /* 0x00000004210d7819 */ /* 0x000fe200000006ff */
[----:B------:R-:W-:-:S02]  /*2330*/  FFMA.FTZ R21, R27, R20, R26 ;  /* 0x000000141b157223 */ /* 0x000fc4000001001a */
[----:B------:R-:W-:Y:S02]  /*2340*/  FADD.FTZ R20, R20, R29 ;  /* 0x0000001d14147221 */ /* 0x000fe40000010000 */
[----:B------:R-:W-:Y:S01]  /*2350*/  FADD.FTZ R18, R18, R15 ;  /* 0x0000000f12127221 */ /* 0x000fe20000010000 */
[----:B------:R-:W1:Y:S01]  /*2360*/  SHFL.DOWN PT, R26, R21, 0x1, 0x1f ;  /* 0x08201f00151a7f89 */ /* 0x000e6200000e0000 */
[----:B------:R-:W-:Y:S02]  /*2370*/  FADD.FTZ R23, R23, R16 ;  /* 0x0000001017177221 */ /* 0x000fe40000010000 */
[----:B------:R-:W-:Y:S01]  /*2380*/  FFMA.FTZ R16, R24, R25, R17 ;  /* 0x0000001918107223 */ /* 0x000fe20000010011 */
[----:B------:R-:W2:Y:S01]  /*2390*/  SHFL.DOWN PT, R29, R20, 0x1, 0x1f ;  /* 0x08201f00141d7f89 */ /* 0x000ea200000e0000 */
[----:B------:R-:W-:Y:S02]  /*23a0*/  FFMA.FTZ R17, R27, R22, R19 ;  /* 0x000000161b117223 */ /* 0x000fe40000010013 */
[----:B------:R-:W-:Y:S01]  /*23b0*/  FADD.FTZ R18, R18, R25 ;  /* 0x0000001912127221 */ /* 0x000fe20000010000 */
[----:B0-----:R-:W-:Y:S01]  /*23c0*/  ISETP.GT.AND P0, PT, R28, 0x1e, PT ;  /* 0x0000001e1c00780c */ /* 0x001fe20003f04270 */
[----:B------:R-:W-:-:S05]  /*23d0*/  FADD.FTZ R19, R23, R22 ;  /* 0x0000001617137221 */ /* 0x000fca0000010000 */
[----:B------:R-:W-:Y:S07]  /*23e0*/  STS.128 [R33.X16+0xa0], R16 ;  /* 0x0000a01021007388 */ /* 0x000fee000000cc00 */
[----:B-1----:R-:W-:Y:S02]  /*23f0*/  @!P0 FADD.FTZ R21, R21, R26 ;  /* 0x0000001a15158221 */ /* 0x002fe40000010000 */
[----:B--2---:R-:W-:-:S03]  /*2400*/  @!P0 FADD.FTZ R20, R20, R29 ;  /* 0x0000001d14148221 */ /* 0x004fc60000010000 */
        /* <DEDUP_REMOVED lines=35> */
[----:B------:R-:W-:Y:S01]  /*2640*/  FADD.FTZ R14, R14, R23 ;  /* 0x000000170e0e7221 */ /* 0x000fe20000010000 */
[----:B------:R-:W0:Y:S01]  /*2650*/  LDS.128 R24, [0x40] ;  /* 0x00004000ff187984 */ /* 0x000e220000000c00 */
[----:B--2---:R-:W-:Y:S02]  /*2660*/  FADD.FTZ R15, R15, R28 ;  /* 0x0000001c0f0f7221 */ /* 0x004fe40000010000 */
[----:B------:R-:W-:Y:S01]  /*2670*/  FADD.FTZ R14, R14, R29 ;  /* 0x0000001d0e0e7221 */ /* 0x000fe20000010000 */
[----:B------:R-:W-:Y:S01]  /*2680*/  LDS.128 R20, [0x60] ;  /* 0x00006000ff147984 */ /* 0x000fe20000000c00 */
[----:B------:R-:W-:-:S02]  /*2690*/  FADD.FTZ R15, R15, R30 ;  /* 0x0000001e0f0f7221 */ /* 0x000fc40000010000 */
[----:B------:R-:W-:Y:S02]  /*26a0*/  FADD.FTZ R14, R14, R31 ;  /* 0x0000001f0e0e7221 */ /* 0x000fe40000010000 */
[----:B------:R-:W1:Y:S01]  /*26b0*/  LDS.128 R28, [0x50] ;  /* 0x00005000ff1c7984 */ /* 0x000e620000000c00 */
[----:B0-----:R-:W-:Y:S02]  /*26c0*/  FADD.FTZ R15, R15, R24 ;  /* 0x000000180f0f7221 */ /* 0x001fe40000010000 */
[----:B------:R-:W-:Y:S02]  /*26d0*/  FADD.FTZ R14, R14, R25 ;  /* 0x000000190e0e7221 */ /* 0x000fe40000010000 */
[----:B------:R-:W-:Y:S02]  /*26e0*/  FADD.FTZ R15, R15, R26 ;  /* 0x0000001a0f0f7221 */ /* 0x000fe40000010000 */
[----:B------:R-:W-:Y:S02]  /*26f0*/  FADD.FTZ R14, R14, R27 ;  /* 0x0000001b0e0e7221 */ /* 0x000fe40000010000 */
[----:B------:R-:W0:Y:S01]  /*2700*/  LDS.128 R24, [0x70] ;  /* 0x00007000ff187984 */ /* 0x000e220000000c00 */
[----:B-1----:R-:W-:-:S02]  /*2710*/  FADD.FTZ R15, R15, R28 ;  /* 0x0000001c0f0f7221 */ /* 0x002fc40000010000 */
[----:B------:R-:W-:Y:S02]  /*2720*/  FADD.FTZ R14, R14, R29 ;  /* 0x0000001d0e0e7221 */ /* 0x000fe40000010000 */
[----:B------:R-:W-:Y:S02]  /*2730*/  FADD.FTZ R15, R15, R30 ;  /* 0x0000001e0f0f7221 */ /* 0x000fe40000010000 */
[----:B------:R-:W-:Y:S02]  /*2740*/  FADD.FTZ R14, R14, R31 ;  /* 0x0000001f0e0e7221 */ /* 0x000fe40000010000 */
[----:B------:R-:W1:Y:S01]  /*2750*/  LDS.128 R28, [0x80] ;  /* 0x00008000ff1c7984 */ /* 0x000e620000000c00 */
[----:B------:R-:W-:Y:S02]  /*2760*/  FADD.FTZ R15, R15, R20 ;  /* 0x000000140f0f7221 */ /* 0x000fe40000010000 */
[----:B------:R-:W-:Y:S02]  /*2770*/  FADD.FTZ R14, R14, R21 ;  /* 0x000000150e0e7221 */ /* 0x000fe40000010000 */
[----:B------:R-:W-:-:S02]  /*2780*/  FADD.FTZ R15, R15, R22 ;  /* 0x000000160f0f7221 */ /* 0x000fc40000010000 */
[----:B------:R-:W-:Y:S02]  /*2790*/  FADD.FTZ R14, R14, R23 ;  /* 0x000000170e0e7221 */ /* 0x000fe40000010000 */
[----:B0-----:R-:W-:Y:S02]  /*27a0*/  FADD.FTZ R15, R15, R24 ;  /* 0x000000180f0f7221 */ /* 0x001fe40000010000 */
[----:B------:R-:W-:Y:S02]  /*27b0*/  FADD.FTZ R14, R14, R25 ;  /* 0x000000190e0e7221 */ /* 0x000fe40000010000 */
[----:B------:R-:W-:Y:S02]  /*27c0*/  FADD.FTZ R15, R15, R26 ;  /* 0x0000001a0f0f7221 */ /* 0x000fe40000010000 */
[----:B------:R-:W-:Y:S02]  /*27d0*/  FADD.FTZ R14, R14, R27 ;  /* 0x0000001b0e0e7221 */ /* 0x000fe40000010000 */
[----:B-1----:R-:W-:-:S02]  /*27e0*/  FADD.FTZ R15, R15, R28 ;  /* 0x0000001c0f0f7221 */ /* 0x002fc40000010000 */
[----:B------:R-:W-:Y:S02]  /*27f0*/  FADD.FTZ R20, R14, R29 ;  /* 0x0000001d0e147221 */ /* 0x000fe40000010000 */
[----:B------:R-:W-:Y:S02]  /*2800*/  FADD.FTZ R14, R15, R30 ;  /* 0x0000001e0f0e7221 */ /* 0x000fe40000010000 */
[----:B------:R-:W-:Y:S02]  /*2810*/  FADD.FTZ R15, R20, R31 ;  /* 0x0000001f140f7221 */ /* 0x000fe40000010000 */
.L_x_399:
[----:B0-----:R-:W-:Y:S05]  /*2820*/  BSYNC B0 ;  /* 0x0000000000007941 */ /* 0x001fea0003800000 */
.L_x_398:
        /* <DEDUP_REMOVED lines=57> */
[----:B------:R-:W0:Y:S01]  /*2bc0*/  LDS.128 R24, [R13+0x18a0] ;  /* 0x0018a0000d187984 */ /* 0x000e220000000c00 */
[----:B-1----:R-:W-:Y:S02]  /*2bd0*/  FADD.FTZ R29, R29, R20 ;  /* 0x000000141d1d7221 */ /* 0x002fe40000010000 */
[----:B------:R-:W-:-:S02]  /*2be0*/  FADD.FTZ R20, R16, R21 ;  /* 0x0000001510147221 */ /* 0x000fc40000010000 */
[----:B------:R-:W-:Y:S02]  /*2bf0*/  FADD.FTZ R21, R17, R22 ;  /* 0x0000001611157221 */ /* 0x000fe40000010000 */
[----:B------:R-:W1:Y:S01]  /*2c00*/  LDS.128 R16, [R13+0x1aa0] ;  /* 0x001aa0000d107984 */ /* 0x000e620000000c00 */
[----:B------:R-:W-:Y:S02]  /*2c10*/  FADD.FTZ R28, R28, R23 ;  /* 0x000000171c1c7221 */ /* 0x000fe40000010000 */
[----:B0-----:R-:W-:Y:S02]  /*2c20*/  FADD.FTZ R31, R29, R24 ;  /* 0x000000181d1f7221 */ /* 0x001fe40000010000 */
[----:B------:R-:W-:Y:S02]  /*2c30*/  FADD.FTZ R20, R20, R25 ;  /* 0x0000001914147221 */ /* 0x000fe40000010000 */
[----:B------:R-:W-:Y:S02]  /*2c40*/  FADD.FTZ R29, R21, R26 ;  /* 0x0000001a151d7221 */ /* 0x000fe40000010000 */
[----:B------:R-:W-:-:S02]  /*2c50*/  FADD.FTZ R28, R28, R27 ;  /* 0x0000001b1c1c7221 */ /* 0x000fc40000010000 */
[----:B-1----:R-:W-:Y:S01]  /*2c60*/  FADD.FTZ R31, R31, R16 ;  /* 0x000000101f1f7221 */ /* 0x002fe20000010000 */
[----:B------:R-:W-:Y:S01]  /*2c70*/  LDS.128 R24, [R13+0x1ea0] ;  /* 0x001ea0000d187984 */ /* 0x000fe20000000c00 */
[----:B------:R-:W-:Y:S02]  /*2c80*/  FADD.FTZ R16, R20, R17 ;  /* 0x0000001114107221 */ /* 0x000fe40000010000 */
[----:B------:R-:W-:Y:S01]  /*2c90*/  FADD.FTZ R29, R29, R18 ;  /* 0x000000121d1d7221 */ /* 0x000fe20000010000 */
[----:B------:R-:W0:Y:S01]  /*2ca0*/  LDS.128 R20, [R13+0x1ca0] ;  /* 0x001ca0000d147984 */ /* 0x000e220000000c00 */
[----:B------:R-:W-:Y:S02]  /*2cb0*/  FADD.FTZ R28, R28, R19 ;  /* 0x000000131c1c7221 */ /* 0x000fe40000010000 */
[----:B0-----:R-:W-:Y:S02]  /*2cc0*/  FADD.FTZ R18, R16, R21 ;  /* 0x0000001510127221 */ /* 0x001fe40000010000 */
[----:B------:R-:W-:-:S02]  /*2cd0*/  FADD.FTZ R31, R31, R20 ;  /* 0x000000141f1f7221 */ /* 0x000fc40000010000 */
[----:B------:R-:W-:Y:S02]  /*2ce0*/  FADD.FTZ R29, R29, R22 ;  /* 0x000000161d1d7221 */ /* 0x000fe40000010000 */
[----:B------:R-:W-:Y:S02]  /*2cf0*/  FADD.FTZ R28, R28, R23 ;  /* 0x000000171c1c7221 */ /* 0x000fe40000010000 */
[----:B------:R-:W-:Y:S02]  /*2d00*/  FADD.FTZ R17, R18, R25 ;  /* 0x0000001912117221 */ /* 0x000fe40000010000 */
[----:B------:R-:W-:Y:S02]  /*2d10*/  FADD.FTZ R16, R31, R24 ;  /* 0x000000181f107221 */ /* 0x000fe40000010000 */
[----:B------:R-:W-:Y:S02]  /*2d20*/  FADD.FTZ R18, R29, R26 ;  /* 0x0000001a1d127221 */ /* 0x000fe40000010000 */
[----:B------:R-:W-:-:S02]  /*2d30*/  FADD.FTZ R19, R28, R27 ;  /* 0x0000001b1c137221 */ /* 0x000fc40000010000 */
.L_x_401:
[----:B------:R-:W-:Y:S05]  /*2d40*/  BSYNC B0 ;  /* 0x0000000000007941 */ /* 0x000fea0003800000 */
.L_x_400:
[----:B------:R-:W-:Y:S01]  /*2d50*/  BSSY B0, `(.L_x_402) ;  /* 0x0000013000007945 */ /* 0x000fe20003800000 */
[----:B------:R-:W-:Y:S01]  /*2d60*/  HFMA2.MMA R13, -RZ, RZ, 0, 2.384185791015625e-07 ;  /* 0x00000004ff0d7435 */ /* 0x000fe200000001ff */
[----:B------:R-:W-:-:S02]  /*2d70*/  MOV R28, c[0x0][0xc] ;  /* 0x00000300001c7a02 */ /* 0x000fc40000000f00 */
        /* <DEDUP_REMOVED lines=16> */
.L_x_403:
[----:B------:R-:W-:Y:S05]  /*2e80*/  BSYNC B0 ;  /* 0x0000000000007941 */ /* 0x000fea0003800000 */
.L_x_402:
        /* <DEDUP_REMOVED lines=32> */
.L_x_406:
[----:B------:R-:W2:Y:S01]  /*3090*/  LDG.E.STRONG.GPU R13, [R16.64] ;  /* 0x00000006100d7981 */ /* 0x000ea2000c1ef900 */
[----:B------:R-:W-:Y:S01]  /*30a0*/  YIELD ;  /* 0x0000000000007946 */ /* 0x000fe20003800000 */
[----:B--2---:R-:W-:Y:S01]  /*30b0*/  ISETP.NE.AND P6, PT, R13, R20, PT ;  /* 0x000000140d00720c */ /* 0x004fe20003fc5270 */
[----:B------:R-:W-:-:S12]  /*30c0*/  CCTL.IVALL ;  /* 0x00000000ff00798f */ /* 0x000fd80002000000 */
[----:B------:R-:W-:Y:S05]  /*30d0*/  @P6 BRA `(.L_x_406) ;  /* 0xffffffb000006947 */ /* 0x000fea000383ffff */
.L_x_405:
        /* <DEDUP_REMOVED lines=23> */
.L_x_410:
        /* <DEDUP_REMOVED lines=115> */
.L_x_409:
        /* <DEDUP_REMOVED lines=63> */
.L_x_411:
[----:B------:R-:W-:-:S04]  /*3d70*/  LOP3.LUT P6, RZ, R2, 0x1, RZ, 0xc0, !PT ;  /* 0x0000000102ff7812 */ /* 0x000fc800078cc0ff */
[----:B------:R-:W-:-:S13]  /*3d80*/  ISETP.NE.OR P6, PT, R16, RZ, P6 ;  /* 0x000000ff1000720c */ /* 0x000fda00037c5670 */
[----:B------:R-:W-:Y:S05]  /*3d90*/  @!P6 BRA `(.L_x_407) ;  /* 0x000001f00000e947 */ /* 0x000fea0003800000 */
.L_x_408:
        /* <DEDUP_REMOVED lines=31> */
.L_x_407:
        /* <DEDUP_REMOVED lines=11> */
.L_x_413:
[----:B------:R-:W-:Y:S05]  /*4040*/  BSYNC B0 ;  /* 0x0000000000007941 */ /* 0x000fea0003800000 */
.L_x_412:
        /* <DEDUP_REMOVED lines=17> */
.L_x_404:
        /* <DEDUP_REMOVED lines=35> */
.L_x_414:
        /* <DEDUP_REMOVED lines=11> */
[----:B------:R-:W-:-:S05]  /*4440*/  IMAD.WIDE.U32 R14, R32, c[0x0][0x1d8], R14 ;  /* 0x00007600200e7a25 */ /* 0x000fca00078e000e */
[----:B------:R-:W-:Y:S02]  /*4450*/  IADD3 R17, R15, R17, RZ ;  /* 0x000000110f117210 */ /* 0x000fe40007ffe0ff */
[----:B------:R-:W-:-:S04]  /*4460*/  LEA R16, P0, R14, c[0x0][0x160], 0x1 ;  /* 0x000058000e107a11 */ /* 0x000fc800078008ff */
[----:B------:R-:W-:Y:S01]  /*4470*/  LEA.HI.X R17, R14, c[0x0][0x164], R17, 0x1, P0 ;  /* 0x000059000e117a11 */ /* 0x000fe200000f0c11 */
[----:B------:R-:W-:-:S04]  /*4480*/  FFMA.FTZ R14, R21, R4, -R23 ;  /* 0x00000004150e7223 */ /* 0x000fc80000010817 */
[-C--:B------:R-:W-:Y:S02]  /*4490*/  FMUL.FTZ R15, R14, R3.reuse ;  /* 0x000000030e0f7220 */ /* 0x080fe40000410000 */
[----:B------:R-:W-:-:S05]  /*44a0*/  FMUL.FTZ R14, R22, R3 ;  /* 0x00000003160e7220 */ /* 0x000fca0000410000 */
[----:B------:R-:W-:-:S05]  /*44b0*/  F2FP.BF16.PACK_AB R15, R14, R15 ;  /* 0x0000000f0e0f723e */ /* 0x000fca00000010ff */
[----:B------:R0:W-:Y:S02]  /*44c0*/  STG.E [R16.64], R15 ;  /* 0x0000000f10007986 */ /* 0x0001e4000c101906 */
.L_x_416:
[----:B------:R-:W-:Y:S05]  /*44d0*/  BSYNC B0 ;  /* 0x0000000000007941 */ /* 0x000fea0003800000 */
.L_x_415:
        /* <DEDUP_REMOVED lines=28> */
.L_x_417:
[----:B------:R-:W-:Y:S01]  /*46a0*/  BSSY B0, `(.L_x_418) ;  /* 0x0000014000007945 */ /* 0x000fe20003800000 */
[----:B------:R-:W-:Y:S05]  /*46b0*/  @P5 BRA `(.L_x_419) ;  /* 0x0000012000005947 */ /* 0x000fea0003800000 */
[----:B------:R-:W-:Y:S01]  /*46c0*/  IADD3 R17, R32, 0x10, RZ ;  /* 0x0000001020117810 */ /* 0x000fe20007ffe0ff */
[C-C-:B------:R-:W-:Y:S02]  /*46d0*/  FFMA.FTZ R16, R13.reuse, R16, R18.reuse ;  /* 0x000000100d107223 */ /* 0x140fe40000010012 */
[----:B------:R-:W-:Y:S01]  /*46e0*/  FFMA.FTZ R14, R13, R14, R18 ;  /* 0x0000000e0d0e7223 */ /* 0x000fe20000010012 */
[----:B------:R-:W-:Y:S01]  /*46f0*/  SHF.R.S32.HI R20, RZ, 0x1f, R17 ;  /* 0x0000001fff147819 */ /* 0x000fe20000011411 */
[----:B------:R-:W-:Y:S01]  /*4700*/  FFMA.FTZ R16, R15, R4, -R16 ;  /* 0x000000040f107223 */ /* 0x000fe20000010810 */
[----:B------:R-:W-:-:S03]  /*4710*/  MOV R15, R11 ;  /* 0x0000000b000f7202 */ /* 0x000fc60000000f00 */
[----:B------:R-:W-:Y:S02]  /*4720*/  IMAD R22, R20, c[0x0][0x1d8], RZ ;  /* 0x0000760014167a24 */ /* 0x000fe400078e02ff */
[----:B------:R-:W-:Y:S01]  /*4730*/  FFMA.FTZ R20, R50, R7, -R14 ;  /* 0x0000000732147223 */ /* 0x000fe2000001080e */
[----:B------:R-:W-:Y:S01]  /*4740*/  MOV R14, R8 ;  /* 0x00000008000e7202 */ /* 0x000fe20000000f00 */
[-C--:B------:R-:W-:Y:S02]  /*4750*/  FMUL.FTZ R23, R16, R3.reuse ;  /* 0x0000000310177220 */ /* 0x080fe40000410000 */
[----:B------:R-:W-:Y:S02]  /*4760*/  FMUL.FTZ R20, R20, R3 ;  /* 0x0000000314147220 */ /* 0x000fe40000410000 */
[----:B------:R-:W-:-:S04]  /*4770*/  IMAD.WIDE.U32 R14, R17, c[0x0][0x1d8], R14 ;  /* 0x00007600110e7a25 */ /* 0x000fc800078e000e */
[----:B------:R-:W-:Y:S01]  /*4780*/  IMAD R17, R17, c[0x0][0x1dc], R22 ;  /* 0x0000770011117a24 */ /* 0x000fe200078e0216 */
[----:B------:R-:W-:-:S04]  /*4790*/  LEA R16, P0, R14, c[0x0][0x160], 0x1 ;  /* 0x000058000e107a11 */ /* 0x000fc800078008ff */
[----:B------:R-:W-:Y:S02]  /*47a0*/  IADD3 R17, R15, R17, RZ ;  /* 0x000000110f117210 */ /* 0x000fe40007ffe0ff */
[----:B------:R-:W-:Y:S02]  /*47b0*/  F2FP.BF16.PACK_AB R15, R20, R23 ;  /* 0x00000017140f723e */ /* 0x000fe400000010ff */
[----:B------:R-:W-:-:S05]  /*47c0*/  LEA.HI.X R17, R14, c[0x0][0x164], R17, 0x1, P0 ;  /* 0x000059000e117a11 */ /* 0x000fca00000f0c11 */
[----:B------:R0:W-:Y:S02]  /*47d0*/  STG.E [R16.64], R15 ;  /* 0x0000000f10007986 */ /* 0x0001e4000c101906 */
.L_x_419:
[----:B------:R-:W-:Y:S05]  /*47e0*/  BSYNC B0 ;  /* 0x0000000000007941 */ /* 0x000fea0003800000 */
.L_x_418:
[----:B------:R-:W-:Y:S01]  /*47f0*/  ISETP.GE.U32.AND P0, PT, R36, c[0x0][0x1e0], PT ;  /* 0x0000780024007a0c */ /* 0x000fe20003f06070 */
[C---:B------:R-:W-:Y:S01]  /*4800*/  FADD.FTZ R14, -R12.reuse, R19 ;  /* 0x000000130c0e7221 */ /* 0x040fe20000010100 */
[----:B0-----:R-:W-:Y:S01]  /*4810*/  PRMT R15, RZ, 0x5410, R41 ;  /* 0x00005410ff0f7816 */ /* 0x001fe20000000029 */
[C---:B------:R-:W-:Y:S01]  /*4820*/  FADD.FTZ R16, -R12.reuse, R21 ;  /* 0x000000150c107221 */ /* 0x040fe20000010100 */
[----:B------:R-:W-:Y:S02]  /*4830*/  PRMT R25, RZ, 0x5410, R39 ;  /* 0x00005410ff197816 */ /* 0x000fe40000000027 */
[----:B------:R-:W-:Y:S02]  /*4840*/  PRMT R27, RZ, 0x5410, R37 ;  /* 0x00005410ff1b7816 */ /* 0x000fe40000000025 */
[----:B------:R-:W-:Y:S01]  /*4850*/  PRMT R41, RZ, 0x7610, R41 ;  /* 0x00007610ff297816 */ /* 0x000fe20000000029 */
[C---:B------:R-:W-:Y:S01]  /*4860*/  FADD.FTZ R22, -R12.reuse, R25 ;  /* 0x000000190c167221 */ /* 0x040fe20000010100 */
        /* <DEDUP_REMOVED lines=17> */
[----:B------:R-:W-:Y:S01]  /*4980*/  FMUL.FTZ R15, R14, R3 ;  /* 0x000000030e0f7220 */ /* 0x000fe20000410000 */
[----:B------:R-:W-:Y:S01]  /*4990*/  PRMT R40, RZ, 0x7610, R49 ;  /* 0x00007610ff287816 */ /* 0x000fe20000000031 */
[----:B------:R-:W-:-:S02]  /*49a0*/  FADD.FTZ R12, -R12, R31 ;  /* 0x0000001f0c0c7221 */ /* 0x000fc40000010100 */
        /* <DEDUP_REMOVED lines=20> */
.L_x_420:
        /* <DEDUP_REMOVED lines=20> */
.L_x_422:
[----:B------:R-:W-:Y:S05]  /*4c30*/  BSYNC B0 ;  /* 0x0000000000007941 */ /* 0x000fea0003800000 */
.L_x_421:
        /* <DEDUP_REMOVED lines=23> */
.L_x_423:
[----:B------:R-:W-:Y:S01]  /*4db0*/  BSSY B0, `(.L_x_424) ;  /* 0x0000014000007945 */ /* 0x000fe20003800000 */
[----:B------:R-:W-:Y:S05]  /*4dc0*/  @P3 BRA `(.L_x_425) ;  /* 0x0000012000003947 */ /* 0x000fea0003800000 */
[----:B0-----:R-:W-:Y:S01]  /*4dd0*/  IADD3 R17, R32, 0x30, RZ ;  /* 0x0000003020117810 */ /* 0x001fe20007ffe0ff */
[C-C-:B------:R-:W-:Y:S02]  /*4de0*/  FFMA.FTZ R38, R13.reuse, R38, R18.reuse ;  /* 0x000000260d267223 */ /* 0x140fe40000010012 */
[----:B------:R-:W-:Y:S01]  /*4df0*/  FFMA.FTZ R30, R13, R30, R18 ;  /* 0x0000001e0d1e7223 */ /* 0x000fe20000010012 */
[----:B------:R-:W-:Y:S01]  /*4e00*/  SHF.R.S32.HI R14, RZ, 0x1f, R17 ;  /* 0x0000001fff0e7819 */ /* 0x000fe20000011411 */
[----:B------:R-:W-:Y:S01]  /*4e10*/  FFMA.FTZ R38, R15, R4, -R38 ;  /* 0x000000040f267223 */ /* 0x000fe20000010826 */
[----:B------:R-:W-:Y:S01]  /*4e20*/  MOV R15, R11 ;  /* 0x0000000b000f7202 */ /* 0x000fe20000000f00 */
[----:B------:R-:W-:-:S02]  /*4e30*/  FFMA.FTZ R30, R48, R7, -R30 ;  /* 0x00000007301e7223 */ /* 0x000fc4000001081e */
[----:B------:R-:W-:Y:S01]  /*4e40*/  IMAD R16, R14, c[0x0][0x1d8], RZ ;  /* 0x000076000e107a24 */ /* 0x000fe200078e02ff */
[----:B------:R-:W-:Y:S01]  /*4e50*/  MOV R14, R8 ;  /* 0x00000008000e7202 */ /* 0x000fe20000000f00 */
[-C--:B------:R-:W-:Y:S02]  /*4e60*/  FMUL.FTZ R38, R38, R3.reuse ;  /* 0x0000000326267220 */ /* 0x080fe40000410000 */
[----:B------:R-:W-:Y:S02]  /*4e70*/  FMUL.FTZ R23, R30, R3 ;  /* 0x000000031e177220 */ /* 0x000fe40000410000 */
[----:B------:R-:W-:-:S03]  /*4e80*/  IMAD.WIDE.U32 R14, R17, c[0x0][0x1d8], R14 ;  /* 0x00007600110e7a25 */ /* 0x000fc600078e000e */
[----:B------:R-:W-:Y:S01]  /*4e90*/  F2FP.BF16.PACK_AB R23, R23, R38 ;  /* 0x000000261717723e */ /* 0x000fe200000010ff */
[----:B------:R-:W-:Y:S01]  /*4ea0*/  IMAD R17, R17, c[0x0][0x1dc], R16 ;  /* 0x0000770011117a24 */ /* 0x000fe200078e0210 */
[----:B------:R-:W-:-:S04]  /*4eb0*/  LEA R16, P3, R14, c[0x0][0x160], 0x1 ;  /* 0x000058000e107a11 */ /* 0x000fc800078608ff */
[----:B------:R-:W-:-:S04]  /*4ec0*/  IADD3 R17, R15, R17, RZ ;  /* 0x000000110f117210 */ /* 0x000fc80007ffe0ff */
[----:B------:R-:W-:-:S05]  /*4ed0*/  LEA.HI.X R17, R14, c[0x0][0x164], R17, 0x1, P3 ;  /* 0x000059000e117a11 */ /* 0x000fca00018f0c11 */
[----:B------:R0:W-:Y:S02]  /*4ee0*/  STG.E [R16.64], R23 ;  /* 0x0000001710007986 */ /* 0x0001e4000c101906 */
.L_x_425:
[----:B------:R-:W-:Y:S05]  /*4ef0*/  BSYNC B0 ;  /* 0x0000000000007941 */ /* 0x000fea0003800000 */
.L_x_424:
        /* <DEDUP_REMOVED lines=23> */
.L_x_426:
        /* <DEDUP_REMOVED lines=8> */
[----:B------:R-:W-:Y:S01]  /*50f0*/  FFMA.FTZ R28, R14, R7, -R17 ;  /* 0x000000070e1c7223 */ /* 0x000fe20000010811 */
[----:B------:R-:W-:Y:S01]  /*5100*/  MOV R14, R8 ;  /* 0x00000008000e7202 */ /* 0x000fe20000000f00 */
[----:B------:R-:W-:-:S04]  /*5110*/  IMAD R26, R25, c[0x0][0x1d8], RZ ;  /* 0x00007600191a7a24 */ /* 0x000fc800078e02ff */
        /* <DEDUP_REMOVED lines=9> */
.L_x_428:
[----:B------:R-:W-:Y:S05]  /*51b0*/  BSYNC B0 ;  /* 0x0000000000007941 */ /* 0x000fea0003800000 */
.L_x_427:
        /* <DEDUP_REMOVED lines=23> */
.L_x_429:
[----:B------:R-:W-:Y:S01]  /*5330*/  BSSY B0, `(.L_x_430) ;  /* 0x0000014000007945 */ /* 0x000fe20003800000 */
[----:B------:R-:W-:Y:S05]  /*5340*/  @P1 BRA `(.L_x_431) ;  /* 0x0000012000001947 */ /* 0x000fea0003800000 */
[----:B0-----:R-:W-:Y:S01]  /*5350*/  IADD3 R23, R32, 0x50, RZ ;  /* 0x0000005020177810 */ /* 0x001fe20007ffe0ff */
        /* <DEDUP_REMOVED lines=17> */
.L_x_431:
[----:B------:R-:W-:Y:S05]  /*5470*/  BSYNC B0 ;  /* 0x0000000000007941 */ /* 0x000fea0003800000 */
.L_x_430:
        /* <DEDUP_REMOVED lines=23> */
.L_x_432:
[----:B------:R-:W-:Y:S01]  /*55f0*/  LOP3.LUT P1, RZ, R2, 0x4, RZ, 0xc0, !PT ;  /* 0x0000000402ff7812 */ /* 0x000fe2000782c0ff */
[----:B------:R-:W-:-:S12]  /*5600*/  BSSY B0, `(.L_x_433) ;  /* 0x0000012000007945 */ /* 0x000fd80003800000 */
[----:B------:R-:W-:Y:S05]  /*5610*/  @!P1 BRA `(.L_x_434) ;  /* 0x0000010000009947 */ /* 0x000fea0003800000 */
[C-C-:B------:R-:W-:Y:S02]  /*5620*/  FFMA.FTZ R16, R13.reuse, R28, R18.reuse ;  /* 0x0000001c0d107223 */ /* 0x140fe40000010012 */
[----:B------:R-:W-:Y:S02]  /*5630*/  FFMA.FTZ R17, R13, R29, R18 ;  /* 0x0000001d0d117223 */ /* 0x000fe40000010012 */
[----:B------:R-:W-:Y:S01]  /*5640*/  FFMA.FTZ R16, R15, R4, -R16 ;  /* 0x000000040f107223 */ /* 0x000fe20000010810 */
[----:B------:R-:W-:Y:S01]  /*5650*/  MOV R15, R11 ;  /* 0x0000000b000f7202 */ /* 0x000fe20000000f00 */
[----:B------:R-:W-:Y:S01]  /*5660*/  FFMA.FTZ R20, R14, R7, -R17 ;  /* 0x000000070e147223 */ /* 0x000fe20000010811 */
[----:B------:R-:W-:Y:S01]  /*5670*/  MOV R14, R8 ;  /* 0x00000008000e7202 */ /* 0x000fe20000000f00 */
[----:B------:R-:W-:Y:S02]  /*5680*/  IMAD R21, R57, c[0x0][0x1d8], RZ ;  /* 0x0000760039157a24 */ /* 0x000fe400078e02ff */
[----:B------:R-:W-:-:S02]  /*5690*/  FMUL.FTZ R20, R20, R3 ;  /* 0x0000000314147220 */ /* 0x000fc40000410000 */
[----:B------:R-:W-:-:S04]  /*56a0*/  IMAD.WIDE.U32 R14, R54, c[0x0][0x1d8], R14 ;  /* 0x00007600360e7a25 */ /* 0x000fc800078e000e */
[----:B------:R-:W-:Y:S02]  /*56b0*/  IMAD R17, R54, c[0x0][0x1dc], R21 ;  /* 0x0000770036117a24 */ /* 0x000fe400078e0215 */
[----:B------:R-:W-:Y:S01]  /*56c0*/  FMUL.FTZ R21, R16, R3 ;  /* 0x0000000310157220 */ /* 0x000fe20000410000 */
[----:B------:R-:W-:Y:S02]  /*56d0*/  LEA R16, P1, R14, c[0x0][0x160], 0x1 ;  /* 0x000058000e107a11 */ /* 0x000fe400078208ff */
[----:B------:R-:W-:Y:S02]  /*56e0*/  IADD3 R17, R15, R17, RZ ;  /* 0x000000110f117210 */ /* 0x000fe40007ffe0ff */
[----:B------:R-:W-:Y:S02]  /*56f0*/  F2FP.BF16.PACK_AB R15, R20, R21 ;  /* 0x00000015140f723e */ /* 0x000fe400000010ff */
[----:B------:R-:W-:-:S05]  /*5700*/  LEA.HI.X R17, R14, c[0x0][0x164], R17, 0x1, P1 ;  /* 0x000059000e117a11 */ /* 0x000fca00008f0c11 */
[----:B------:R0:W-:Y:S02]  /*5710*/  STG.E [R16.64], R15 ;  /* 0x0000000f10007986 */ /* 0x0001e4000c101906 */
.L_x_434:
[----:B------:R-:W-:Y:S05]  /*5720*/  BSYNC B0 ;  /* 0x0000000000007941 */ /* 0x000fea0003800000 */
.L_x_433:
        /* <DEDUP_REMOVED lines=23> */
.L_x_435:
        /* <DEDUP_REMOVED lines=17> */
.L_x_437:
[----:B------:R-:W-:Y:S05]  /*59b0*/  BSYNC B0 ;  /* 0x0000000000007941 */ /* 0x000fea0003800000 */
.L_x_436:
[----:B------:R-:W-:Y:S02]  /*59c0*/  IADD3 R35, R35, c[0x0][0x10], RZ ;  /* 0x0000040023237a10 */ /* 0x000fe40007ffe0ff */
[----:B------:R-:W-:Y:S02]  /*59d0*/  IADD3 R55, R55, 0x1, RZ ;  /* 0x0000000137377810 */ /* 0x000fe40007ffe0ff */
[----:B------:R-:W-:-:S13]  /*59e0*/  ISETP.GE.AND P0, PT, R35, UR4, PT ;  /* 0x0000000423007c0c */ /* 0x000fda000bf06270 */
[----:B------:R-:W-:Y:S01]  /*59f0*/  @P0 CALL.REL.NOINC `(.L_x_387) ;  /* 0x0000001000000944 */ /* 0x000fe20003c00000 */
[----:B------:R-:W-:Y:S05]  /*5a00*/  BRA `(.L_x_438) ;  /* 0xffffa8c000007947 */ /* 0x000fea000383ffff */
.L_x_387:
[----:B012---:R-:W-:Y:S01]  /*5a10*/  MOV R4, c[0x0][0xc] ;  /* 0x0000030000047a02 */ /* 0x007fe20000000f00 */
[----:B------:R-:W-:Y:S01]  /*5a20*/  BSSY B0, `(.L_x_439) ;  /* 0x0000015000007945 */ /* 0x000fe20003800000 */
[----:B------:R-:W-:Y:S02]  /*5a30*/  MOV R2, c[0x0][0x10] ;  /* 0x0000040000027a02 */ /* 0x000fe40000000f00 */
[----:B------:R-:W-:Y:S02]  /*5a40*/  IADD3 R5, R4, -0x1, RZ ;  /* 0xffffffff04057810 */ /* 0x000fe40007ffe0ff */
[----:B------:R-:W-:Y:S02]  /*5a50*/  IADD3 R3, R2, -0x1, RZ ;  /* 0xffffffff02037810 */ /* 0x000fe40007ffe0ff */
[----:B------:R-:W-:Y:S02]  /*5a60*/  ISETP.NE.AND P0, PT, R34, R5, PT ;  /* 0x000000052200720c */ /* 0x000fe40003f05270 */
[----:B------:R-:W-:-:S02]  /*5a70*/  ISETP.NE.AND P2, PT, R33, RZ, PT ;  /* 0x000000ff2100720c */ /* 0x000fc40003f45270 */
[----:B------:R-:W-:Y:S01]  /*5a80*/  ISETP.NE.OR P0, PT, R0, R3, P0 ;  /* 0x000000030000720c */ /* 0x000fe20000705670 */
[----:B------:R-:W-:Y:S01]  /*5a90*/  HFMA2.MMA R3, -RZ, RZ, 0, 2.384185791015625e-07 ;  /* 0x00000004ff037435 */ /* 0x000fe200000001ff */
[----:B------:R-:W-:Y:S02]  /*5aa0*/  ISETP.NE.AND P1, PT, R4, 0x1, PT ;  /* 0x000000010400780c */ /* 0x000fe40003f25270 */
[----:B------:R-:W-:-:S04]  /*5ab0*/  SHF.L.U32 R2, R2, 0x1, RZ ;  /* 0x0000000102027819 */ /* 0x000fc800000006ff */
[----:B------:R-:W-:-:S05]  /*5ac0*/  SEL R2, R2, RZ, P1 ;  /* 0x000000ff02027207 */ /* 0x000fca0000800000 */
        /* <DEDUP_REMOVED lines=10> */
.L_x_440:
[----:B------:R-:W-:Y:S05]  /*5b70*/  BSYNC B0 ;  /* 0x0000000000007941 */ /* 0x000fea0003800000 */
.L_x_439:
[----:B------:R-:W-:Y:S05]  /*5b80*/  @P0 EXIT ;  /* 0x000000000000094d */ /* 0x000fea0003800000 */
[----:B------:R-:W-:Y:S05]  /*5b90*/  @P2 BRA `(.L_x_441) ;  /* 0x0000008000002947 */ /* 0x000fea0003800000 */
[----:B------:R-:W-:-:S05]  /*5ba0*/  IMAD R0, R4, c[0x0][0x10], RZ ;  /* 0x0000040004007a24 */ /* 0x000fca00078e02ff */
[----:B------:R-:W-:-:S13]  /*5bb0*/  ISETP.NE.AND P0, PT, R0, -0x1, PT ;  /* 0xffffffff0000780c */ /* 0x000fda0003f05270 */
[----:B------:R-:W-:Y:S05]  /*5bc0*/  @!P0 BRA `(.L_x_441) ;  /* 0x0000005000008947 */ /* 0x000fea0003800000 */
.L_x_442:
[----:B0-----:R-:W2:Y:S01]  /*5bd0*/  LDG.E.STRONG.GPU R5, [R2.64] ;  /* 0x0000000602057981 */ /* 0x001ea2000c1ef900 */
[----:B------:R-:W-:Y:S01]  /*5be0*/  YIELD ;  /* 0x0000000000007946 */ /* 0x000fe20003800000 */
[----:B--2---:R-:W-:Y:S01]  /*5bf0*/  ISETP.NE.AND P0, PT, R5, R0, PT ;  /* 0x000000000500720c */ /* 0x004fe20003f05270 */
[----:B------:R-:W-:-:S12]  /*5c00*/  CCTL.IVALL ;  /* 0x00000000ff00798f */ /* 0x000fd80002000000 */
[----:B------:R-:W-:Y:S05]  /*5c10*/  @P0 BRA `(.L_x_442) ;  /* 0xffffffb000000947 */ /* 0x000fea000383ffff */
.L_x_441:
        /* <DEDUP_REMOVED lines=25> */
.L_x_443:
        /* <DEDUP_REMOVED lines=26> */
.L_x_444:
        /* <DEDUP_REMOVED lines=11> */
.L_x_5257:


//--------------------- .text._Z35group_norm_nhwc_bwd_one_pass_kernelI11Bf16IOBf16WLi256ELi64ELi512EEv26Group_norm_nhwc_bwd_params --------------------------
	.section	.text._Z35group_norm_nhwc_bwd_one_pass_kernelI11Bf16IOBf16WLi256ELi64ELi512EEv26Group_norm_nhwc_bwd_params,"ax",@progbits
	.sectioninfo	@"SHI_REGISTERS=128"
	.align	128
        .global         _Z35group_norm_nhwc_bwd_one_pass_kernelI11Bf16IOBf16WLi256ELi64ELi512EEv26Group_norm_nhwc_bwd_params
        .type           _Z35group_norm_nhwc_bwd_one_pass_kernelI11Bf16IOBf16WLi256ELi64ELi512EEv26Group_norm_nhwc_bwd_params,@function
        .size           _Z35group_norm_nhwc_bwd_one_pass_kernelI11Bf16IOBf16WLi256ELi64ELi512EEv26Group_norm_nhwc_bwd_params,(.L_x_5258 - _Z35group_norm_nhwc_bwd_one_pass_kernelI11Bf16IOBf16WLi256ELi64ELi512EEv26Group_norm_nhwc_bwd_params)
        .other          _Z35group_norm_nhwc_bwd_one_pass_kernelI11Bf16IOBf16WLi256ELi64ELi512EEv26Group_norm_nhwc_bwd_params,@"STO_CUDA_ENTRY STV_DEFAULT"
_Z35group_norm_nhwc_bwd_one_pass_kernelI11Bf16IOBf16WLi256ELi64ELi512EEv26Group_norm_nhwc_bwd_params:
.text._Z35group_norm_nhwc_bwd_one_pass_kernelI11Bf16IOBf16WLi256ELi64ELi512EEv26Group_norm_nhwc_bwd_params:
        /* <DEDUP_REMOVED lines=108> */
.L_x_528:
[----:B------:R-:W-:Y:S01]  /*06c0*/  IABS R29, c[0x0][0x1f0] ;  /* 0x00007c00001d7a13 */ /* 0x000fe20000000000 */
[----:B------:R-:W-:Y:S01]  /*06d0*/  CS2R R80, SRZ ;  /* 0x0000000000507805 */ /* 0x000fe2000001ff00 */
[----:B------:R-:W-:Y:S01]  /*06e0*/  CS2R R78, SRZ ;  /* 0x00000000004e7805 */ /* 0x000fe2000001ff00 */
[----:B------:R-:W-:Y:S01]  /*06f0*/  P2R R34, PR, RZ, 0x8 ;  /* 0x00000008ff227803 */ /* 0x000fe20000000000 */
[----:B0-----:R-:W0:Y:S01]  /*0700*/  I2F.RP R26, R29 ;  /* 0x0000001d001a7306 */ /* 0x001e220000209400 */
[----:B------:R-:W-:Y:S02]  /*0710*/  P2R R31, PR, RZ, 0x4 ;  /* 0x00000004ff1f7803 */ /* 0x000fe40000000000 */
[----:B------:R-:W-:Y:S01]  /*0720*/  MOV R53, 0x8 ;  /* 0x0000000800357802 */ /* 0x000fe20000000f00 */
[----:B------:R-:W-:Y:S01]  /*0730*/  CS2R R76, SRZ ;  /* 0x00000000004c7805 */ /* 0x000fe2000001ff00 */
[----:B------:R-:W-:Y:S01]  /*0740*/  CS2R R74, SRZ ;  /* 0x00000000004a7805 */ /* 0x000fe2000001ff00 */
[----:B------:R-:W-:-:S02]  /*0750*/  LOP3.LUT P2, RZ, R87, 0x40, RZ, 0xc0, !PT ;  /* 0x0000004057ff7812 */ /* 0x000fc4000784c0ff */
[----:B------:R-:W-:Y:S01]  /*0760*/  P2R R30, PR, RZ, 0x2 ;  /* 0x00000002ff1e7803 */ /* 0x000fe20000000000 */
[----:B0-----:R-:W0:Y:S01]  /*0770*/  MUFU.RCP R26, R26 ;  /* 0x0000001a001a7308 */ /* 0x001e220000001000 */
[----:B------:R-:W-:Y:S01]  /*0780*/  IMAD.WIDE R52, R82, R53, c[0x0][0x198] ;  /* 0x0000660052347625 */ /* 0x000fe200078e0235 */
[----:B------:R-:W-:Y:S02]  /*0790*/  MOV R115, 0x3f800000 ;  /* 0x3f80000000737802 */ /* 0x000fe40000000f00 */
[----:B------:R-:W-:-:S03]  /*07a0*/  LOP3.LUT P1, RZ, R87, 0x20, RZ, 0xc0, !PT ;  /* 0x0000002057ff7812 */ /* 0x000fc6000782c0ff */
[----:B------:R-:W2:Y:S01]  /*07b0*/  LDG.E.64 R52, [R52.64] ;  /* 0x0000000634347981 */ /* 0x000ea2000c1e1b00 */
[----:B0-----:R-:W-:-:S04]  /*07c0*/  IADD3 R24, R26, 0xffffffe, RZ ;  /* 0x0ffffffe1a187810 */ /* 0x001fc80007ffe0ff */
        /* <DEDUP_REMOVED lines=27> */
[----:B------:R-:W-:-:S03]  /*0980*/  SHF.R.S32.HI R26, RZ, 0x1f, R123 ;  /* 0x0000001fff1a7819 */ /* 0x000fc6000001147b */
[----:B------:R-:W-:Y:S02]  /*0990*/  IMAD R39, R73, c[0x0][0x1fc], R24 ;  /* 0x00007f0049277a24 */ /* 0x000fe400078e0218 */
[----:B------:R-:W-:-:S03]  /*09a0*/  IMAD R26, R26, c[0x0][0x1e8], RZ ;  /* 0x00007a001a1a7a24 */ /* 0x000fc600078e02ff */
[----:B------:R-:W-:Y:S01]  /*09b0*/  IADD3 R24, R39, 0xc0, RZ ;  /* 0x000000c027187810 */ /* 0x000fe20007ffe0ff */
[----:B------:R-:W-:-:S03]  /*09c0*/  IMAD R121, R123, c[0x0][0x1ec], R26 ;  /* 0x00007b007b797a24 */ /* 0x000fc600078e021a */
[----:B------:R-:W-:Y:S02]  /*09d0*/  SHF.R.S32.HI R25, RZ, 0x1f, R24 ;  /* 0x0000001fff197819 */ /* 0x000fe40000011418 */
[----:B------:R-:W-:Y:S02]  /*09e0*/  ISETP.GE.U32.AND P0, PT, R24, c[0x0][0x1e0], PT ;  /* 0x0000780018007a0c */ /* 0x000fe40003f06070 */
[----:B------:R-:W-:Y:S02]  /*09f0*/  LEA R24, R117, R20, 0x6 ;  /* 0x0000001475187211 */ /* 0x000fe400078e30ff */
[----:B------:R-:W-:Y:S02]  /*0a00*/  ISETP.GE.AND.EX P0, PT, R25, c[0x0][0x1e4], PT, P0 ;  /* 0x0000790019007a0c */ /* 0x000fe40003f06300 */
[----:B------:R-:W-:Y:S02]  /*0a10*/  SHF.R.S32.HI R25, RZ, 0x1f, R24 ;  /* 0x0000001fff197819 */ /* 0x000fe40000011418 */
[----:B------:R-:W-:-:S03]  /*0a20*/  ISETP.LT.U32.AND P6, PT, R86, 0x200, !P0 ;  /* 0x000002005600780c */ /* 0x000fc600047c1070 */
[----:B------:R-:W-:-:S05]  /*0a30*/  IMAD.WIDE.U32 R122, R123, c[0x0][0x1e8], R24 ;  /* 0x00007a007b7a7a25 */ /* 0x000fca00078e0018 */
        /* <DEDUP_REMOVED lines=44> */
[----:B---3--:R-:W-:Y:S02]  /*0d00*/  @P0 IADD3 R27, R29, R33, RZ ;  /* 0x000000211d1b0210 */ /* 0x008fe40007ffe0ff */
        /* <DEDUP_REMOVED lines=18> */
[----:B0-----:R-:W-:Y:S02]  /*0e30*/  @P0 IADD3 R29, R27, R35, RZ ;  /* 0x000000231b1d0210 */ /* 0x001fe40007ffe0ff */
[C---:B------:R-:W-:Y:S02]  /*0e40*/  @P0 SHF.L.U32 R28, R26.reuse, 0x1, RZ ;  /* 0x000000011a1c0819 */ /* 0x040fe400000006ff */
[----:B------:R-:W-:Y:S02]  /*0e50*/  @P0 SHF.L.U64.HI R29, R26, 0x1, R29 ;  /* 0x000000011a1d0819 */ /* 0x000fe4000001021d */
[----:B------:R-:W-:-:S04]  /*0e60*/  @P0 IADD3 R26, P6, R28, c[0x0][0x180], RZ ;  /* 0x000060001c1a0a10 */ /* 0x000fc80007fde0ff */
[C---:B------:R-:W-:Y:S02]  /*0e70*/  @P0 IADD3.X R27, R29.reuse, c[0x0][0x184], RZ, P6, !PT ;  /* 0x000061001d1b0a10 */ /* 0x040fe400037fe4ff */
[----:B------:R-:W-:Y:S01]  /*0e80*/  @P0 IADD3 R28, P6, R28, c[0x0][0x178], RZ ;  /* 0x00005e001c1c0a10 */ /* 0x000fe20007fde0ff */
[----:B--2---:R-:W-:Y:S02]  /*0e90*/  FFMA.FTZ R32, -R52, R52, R53 ;  /* 0x0000003434207223 */ /* 0x004fe40000010135 */
[----:B------:R0:W5:Y:S01]  /*0ea0*/  @P0 LDG.E R77, [R26.64] ;  /* 0x000000061a4d0981 */ /* 0x000162000c1e1900 */
[----:B------:R-:W-:-:S05]  /*0eb0*/  @P0 IADD3.X R29, R29, c[0x0][0x17c], RZ, P6, !PT ;  /* 0x00005f001d1d0a10 */ /* 0x000fca00037fe4ff */
[----:B------:R1:W5:Y:S01]  /*0ec0*/  @P0 LDG.E R74, [R28.64] ;  /* 0x000000061c4a0981 */ /* 0x000362000c1e1900 */
[----:B------:R-:W-:Y:S01]  /*0ed0*/  FSETP.GTU.FTZ.AND P0, PT, R32, RZ, PT ;  /* 0x000000ff2000720b */ /* 0x000fe20003f1c000 */
[----:B------:R-:W-:Y:S01]  /*0ee0*/  @P3 IMAD R33, R65, c[0x0][0x1d8], RZ ;  /* 0x0000760041213a24 */ /* 0x000fe200078e02ff */
[----:B0-----:R-:W-:Y:S02]  /*0ef0*/  @P3 MOV R26, R122 ;  /* 0x0000007a001a3202 */ /* 0x001fe40000000f00 */
[----:B------:R-:W-:Y:S01]  /*0f00*/  @P3 MOV R27, R121 ;  /* 0x00000079001b3202 */ /* 0x000fe20000000f00 */
[----:B------:R-:W-:-:S04]  /*0f10*/  @P3 IMAD R33, R66, c[0x0][0x1dc], R33 ;  /* 0x0000770042213a24 */ /* 0x000fc800078e0221 */
[----:B------:R-:W-:-:S04]  /*0f20*/  @P3 IMAD.WIDE.U32 R26, R66, c[0x0][0x1d8], R26 ;  /* 0x00007600421a3a25 */ /* 0x000fc800078e001a */
[----:B------:R-:W-:Y:S01]  /*0f30*/  @P0 FADD.FTZ R32, R32, c[0x0][0x1a0] ;  /* 0x0000680020200621 */ /* 0x000fe20000010000 */
[----:B------:R-:W-:Y:S02]  /*0f40*/  @P3 IADD3 R27, R27, R33, RZ ;  /* 0x000000211b1b3210 */ /* 0x000fe40007ffe0ff */
[C---:B------:R-:W-:Y:S01]  /*0f50*/  @P3 SHF.L.U32 R104, R26.reuse, 0x1, RZ ;  /* 0x000000011a683819 */ /* 0x040fe200000006ff */
[----:B------:R0:W2:Y:S01]  /*0f60*/  @P0 MUFU.RSQ R115, R32 ;  /* 0x0000002000730308 */ /* 0x0000a20000001400 */
[----:B------:R-:W-:Y:S02]  /*0f70*/  @P3 SHF.L.U64.HI R26, R26, 0x1, R27 ;  /* 0x000000011a1a3819 */ /* 0x000fe4000001021b */
[----:B------:R-:W-:Y:S01]  /*0f80*/  @P3 IADD3 R106, P0, R104, c[0x0][0x180], RZ ;  /* 0x00006000686a3a10 */ /* 0x000fe20007f1e0ff */
[----:B------:R-:W-:-:S03]  /*0f90*/  @P2 IMAD R27, R63, c[0x0][0x1d8], RZ ;  /* 0x000076003f1b2a24 */ /* 0x000fc600078e02ff */
[----:B------:R-:W-:Y:S02]  /*0fa0*/  @P3 IADD3.X R107, R26, c[0x0][0x184], RZ, P0, !PT ;  /* 0x000061001a6b3a10 */ /* 0x000fe400007fe4ff */
[----:B------:R-:W-:Y:S01]  /*0fb0*/  @P3 IADD3 R104, P0, R104, c[0x0][0x178], RZ ;  /* 0x00005e0068683a10 */ /* 0x000fe20007f1e0ff */
[----:B-1----:R-:W-:Y:S01]  /*0fc0*/  @P2 IMAD R29, R64, c[0x0][0x1dc], R27 ;  /* 0x00007700401d2a24 */ /* 0x002fe200078e021b */
[----:B------:R-:W-:Y:S02]  /*0fd0*/  @P2 MOV R27, R121 ;  /* 0x00000079001b2202 */ /* 0x000fe40000000f00 */
[----:B------:R-:W-:Y:S02]  /*0fe0*/  @P3 IADD3.X R105, R26, c[0x0][0x17c], RZ, P0, !PT ;  /* 0x00005f001a693a10 */ /* 0x000fe400007fe4ff */
        /* <DEDUP_REMOVED lines=12> */
[----:B------:R-:W-:Y:S02]  /*10b0*/  @P1 MOV R26, R122 ;  /* 0x0000007a001a1202 */ /* 0x000fe40000000f00 */
[----:B------:R-:W-:-:S03]  /*10c0*/  LOP3.LUT P3, RZ, R87, 0x10, RZ, 0xc0, !PT ;  /* 0x0000001057ff7812 */ /* 0x000fc6000786c0ff */
        /* <DEDUP_REMOVED lines=26> */
[----:B------:R-:W-:-:S04]  /*1270*/  LOP3.LUT P1, RZ, R87, 0x4, RZ, 0xc0, !PT ;  /* 0x0000000457ff7812 */ /* 0x000fc8000782c0ff */
        /* <DEDUP_REMOVED lines=9> */
[----:B------:R-:W-:Y:S01]  /*1310*/  @P1 IMAD R29, R3, c[0x0][0x1dc], R26 ;  /* 0x00007700031d1a24 */ /* 0x000fe200078e021a */
        /* <DEDUP_REMOVED lines=51> */
[----:B------:R-:W-:-:S03]  /*1650*/  ISETP.NE.AND P2, PT, R31, RZ, PT ;  /* 0x000000ff1f00720c */ /* 0x000fc60003f45270 */
[----:B------:R-:W-:-:S05]  /*1660*/  @P3 IMAD.WIDE.U32 R26, R7, c[0x0][0x1d8], R26 ;  /* 0x00007600071a3a25 */ /* 0x000fca00078e001a */
[----:B------:R-:W-:Y:S02]  /*1670*/  @P3 IADD3 R27, R27, R29, RZ ;  /* 0x0000001d1b1b3210 */ /* 0x000fe40007ffe0ff */
[C---:B------:R-:W-:Y:S02]  /*1680*/  @P3 SHF.L.U32 R34, R26.reuse, 0x1, RZ ;  /* 0x000000011a223819 */ /* 0x040fe400000006ff */
[----:B------:R-:W-:Y:S02]  /*1690*/  @P3 SHF.L.U64.HI R26, R26, 0x1, R27 ;  /* 0x000000011a1a3819 */ /* 0x000fe4000001021b */
[----:B----4-:R-:W-:Y:S01]  /*16a0*/  @P3 IADD3 R36, P0, R34, c[0x0][0x180], RZ ;  /* 0x0000600022243a10 */ /* 0x010fe20007f1e0ff */
        /* <DEDUP_REMOVED lines=8> */
[----:B------:R-:W-:Y:S02]  /*1730*/  ISETP.NE.AND P1, PT, R30, RZ, PT ;  /* 0x000000ff1e00720c */ /* 0x000fe40003f25270 */
[----:B------:R-:W-:Y:S02]  /*1740*/  P2R R53, PR, RZ, 0x40 ;  /* 0x00000040ff357803 */ /* 0x000fe40000000000 */
[----:B------:R-:W-:Y:S02]  /*1750*/  @P2 IADD3 R27, R27, R29, RZ ;  /* 0x0000001d1b1b2210 */ /* 0x000fe40007ffe0ff */
[C---:B------:R-:W-:Y:S02]  /*1760*/  @P2 SHF.L.U32 R30, R26.reuse, 0x1, RZ ;  /* 0x000000011a1e2819 */ /* 0x040fe400000006ff */
[----:B------:R-:W-:Y:S02]  /*1770*/  LOP3.LUT P6, RZ, R87, 0x8, RZ, 0xc0, !PT ;  /* 0x0000000857ff7812 */ /* 0x000fe400078cc0ff */
[----:B------:R-:W-:-:S02]  /*1780*/  @P2 SHF.L.U64.HI R26, R26, 0x1, R27 ;  /* 0x000000011a1a2819 */ /* 0x000fc4000001021b */
[----:B0-----:R-:W-:Y:S02]  /*1790*/  @P2 IADD3 R32, P0, R30, c[0x0][0x180], RZ ;  /* 0x000060001e202a10 */ /* 0x001fe40007f1e0ff */
[----:B------:R-:W-:Y:S02]  /*17a0*/  P2R R116, PR, RZ, 0x40 ;  /* 0x00000040ff747803 */ /* 0x000fe40000000000 */
[----:B------:R-:W-:Y:S02]  /*17b0*/  LOP3.LUT P6, RZ, R87, 0x10, RZ, 0xc0, !PT ;  /* 0x0000001057ff7812 */ /* 0x000fe400078cc0ff */
[----:B------:R-:W-:Y:S02]  /*17c0*/  @P2 IADD3.X R33, R26, c[0x0][0x184], RZ, P0, !PT ;  /* 0x000061001a212a10 */ /* 0x000fe400007fe4ff */
[----:B------:R-:W-:Y:S02]  /*17d0*/  @P2 IADD3 R30, P0, R30, c[0x0][0x178], RZ ;  /* 0x00005e001e1e2a10 */ /* 0x000fe40007f1e0ff */
[----:B------:R-:W-:-:S02]  /*17e0*/  P2R R118, PR, RZ, 0x40 ;  /* 0x00000040ff767803 */ /* 0x000fc40000000000 */
[----:B------:R-:W-:Y:S02]  /*17f0*/  LOP3.LUT P6, RZ, R87, 0x20, RZ, 0xc0, !PT ;  /* 0x0000002057ff7812 */ /* 0x000fe400078cc0ff */
[----:B------:R-:W-:Y:S01]  /*1800*/  @P2 IADD3.X R31, R26, c[0x0][0x17c], RZ, P0, !PT ;  /* 0x00005f001a1f2a10 */ /* 0x000fe200007fe4ff */
[----:B------:R-:W-:Y:S01]  /*1810*/  @P1 IMAD R26, R19, c[0x0][0x1d8], RZ ;  /* 0x00007600131a1a24 */ /* 0x000fe200078e02ff */
[----:B------:R-:W-:Y:S02]  /*1820*/  P2R R108, PR, RZ, 0x40 ;  /* 0x00000040ff6c7803 */ /* 0x000fe40000000000 */
[----:B------:R-:W-:Y:S01]  /*1830*/  LOP3.LUT P6, RZ, R87, 0x40, RZ, 0xc0, !PT ;  /* 0x0000004057ff7812 */ /* 0x000fe200078cc0ff */
[----:B------:R-:W-:Y:S01]  /*1840*/  @P1 IMAD R29, R9, c[0x0][0x1dc], R26 ;  /* 0x00007700091d1a24 */ /* 0x000fe200078e021a */
[----:B------:R-:W-:Y:S02]  /*1850*/  @P1 MOV R26, R122 ;  /* 0x0000007a001a1202 */ /* 0x000fe40000000f00 */
[----:B------:R-:W-:-:S02]  /*1860*/  @P1 MOV R27, R121 ;  /* 0x00000079001b1202 */ /* 0x000fc40000000f00 */
        /* <DEDUP_REMOVED lines=38> */
[----:B------:R-:W-:-:S03]  /*1ad0*/  ISETP.NE.AND P6, PT, R53, RZ, PT ;  /* 0x000000ff3500720c */ /* 0x000fc60003fc5270 */
[----:B------:R0:W5:Y:S01]  /*1ae0*/  @P4 LDG.E R97, [R40.64] ;  /* 0x0000000628614981 */ /* 0x000162000c1e1900 */
[----:B-1----:R-:W-:-:S03]  /*1af0*/  CS2R R90, SRZ ;  /* 0x00000000005a7805 */ /* 0x002fc6000001ff00 */
[----:B------:R0:W5:Y:S04]  /*1b00*/  @P4 LDG.E R96, [R38.64] ;  /* 0x0000000626604981 */ /* 0x000168000c1e1900 */
        /* <DEDUP_REMOVED lines=8> */
[----:B------:R-:W-:-:S13]  /*1b90*/  LOP3.LUT P0, RZ, R87, 0x4, RZ, 0xc0, !PT ;  /* 0x0000000457ff7812 */ /* 0x000fda000780c0ff */
[----:B------:R0:W5:Y:S04]  /*1ba0*/  @P0 LDG.E R106, [R54.64] ;  /* 0x00000006366a0981 */ /* 0x000168000c1e1900 */
[----:B------:R0:W5:Y:S01]  /*1bb0*/  @P0 LDG.E R103, [R50.64] ;  /* 0x0000000632670981 */ /* 0x000162000c1e1900 */
[----:B------:R-:W-:Y:S01]  /*1bc0*/  ISETP.GT.U32.AND P0, PT, R86, 0x1ff, PT ;  /* 0x000001ff5600780c */ /* 0x000fe20003f04070 */
[----:B------:R-:W-:Y:S01]  /*1bd0*/  BSSY B0, `(.L_x_446) ;  /* 0x0000013000007945 */ /* 0x000fe20003800000 */
[----:B--2---:R-:W-:Y:S01]  /*1be0*/  CS2R R88, SRZ ;  /* 0x0000000000587805 */ /* 0x004fe2000001ff00 */
[----:B------:R-:W-:-:S10]  /*1bf0*/  MOV R53, RZ ;  /* 0x000000ff00357202 */ /* 0x000fd40000000f00 */
[----:B------:R-:W-:Y:S05]  /*1c00*/  @P0 BRA `(.L_x_447) ;  /* 0x000000f000000947 */ /* 0x000fea0003800000 */
[----:B0-----:R-:W-:Y:S02]  /*1c10*/  ISETP.NE.AND P0, PT, RZ, UR9, PT ;  /* 0x00000009ff007c0c */ /* 0x001fe4000bf05270 */
[C---:B------:R-:W-:Y:S02]  /*1c20*/  SHF.L.U32 R26, R24.reuse, 0x1, RZ ;  /* 0x00000001181a7819 */ /* 0x040fe400000006ff */
[----:B------:R-:W-:-:S09]  /*1c30*/  SHF.L.U64.HI R27, R24, 0x1, R25 ;  /* 0x00000001181b7819 */ /* 0x000fd20000010219 */
[----:B------:R-:W-:-:S04]  /*1c40*/  @P0 IADD3 R24, P6, R26, c[0x0][0x190], RZ ;  /* 0x000064001a180a10 */ /* 0x000fc80007fde0ff */
[----:B------:R-:W-:Y:S02]  /*1c50*/  @P0 IADD3.X R25, R27, c[0x0][0x194], RZ, P6, !PT ;  /* 0x000065001b190a10 */ /* 0x000fe400037fe4ff */
[----:B------:R-:W-:-:S03]  /*1c60*/  IADD3 R26, P6, R26, c[0x0][0x188], RZ ;  /* 0x000062001a1a7a10 */ /* 0x000fc60007fde0ff */
[----:B------:R-:W2:Y:S01]  /*1c70*/  @P0 LDG.E.U16 R29, [R24.64] ;  /* 0x00000006181d0981 */ /* 0x000ea2000c1e1500 */
[----:B------:R-:W-:-:S03]  /*1c80*/  IADD3.X R27, R27, c[0x0][0x18c], RZ, P6, !PT ;  /* 0x000063001b1b7a10 */ /* 0x000fc600037fe4ff */
[----:B------:R-:W3:Y:S04]  /*1c90*/  @P0 LDG.E.U16 R28, [R24.64+0x2] ;  /* 0x00000206181c0981 */ /* 0x000ee8000c1e1500 */
[----:B------:R-:W4:Y:S04]  /*1ca0*/  LDG.E.U16 R90, [R26.64] ;  /* 0x000000061a5a7981 */ /* 0x000f28000c1e1500 */
[----:B------:R-:W4:Y:S01]  /*1cb0*/  LDG.E.U16 R53, [R26.64+0x2] ;  /* 0x000002061a357981 */ /* 0x000f22000c1e1500 */
[----:B--2---:R-:W-:Y:S02]  /*1cc0*/  @P0 PRMT R89, RZ, 0x5410, R29 ;  /* 0x00005410ff590816 */ /* 0x004fe4000000001d */
[----:B---3--:R-:W-:-:S02]  /*1cd0*/  @P0 PRMT R88, RZ, 0x5410, R28 ;  /* 0x00005410ff580816 */ /* 0x008fc4000000001c */
[----:B----4-:R-:W-:Y:S02]  /*1ce0*/  PRMT R90, RZ, 0x5410, R90 ;  /* 0x00005410ff5a7816 */ /* 0x010fe4000000005a */
[----:B------:R-:W-:Y:S02]  /*1cf0*/  PRMT R53, RZ, 0x5410, R53 ;  /* 0x00005410ff357816 */ /* 0x000fe40000000035 */
.L_x_447:
[----:B0-----:R-:W-:Y:S05]  /*1d00*/  BSYNC B0 ;  /* 0x0000000000007941 */ /* 0x001fea0003800000 */
.L_x_446:
[----:B------:R-:W-:Y:S02]  /*1d10*/  ISETP.NE.AND P0, PT, RZ, UR9, PT ;  /* 0x00000009ff007c0c */ /* 0x000fe4000bf05270 */
[--C-:B-----5:R-:W-:Y:S02]  /*1d20*/  PRMT R29, RZ, 0x5410, R113.reuse ;  /* 0x00005410ff1d7816 */ /* 0x120fe40000000071 */
[----:B------:R-:W-:Y:S02]  /*1d30*/  PRMT R31, RZ, 0x7610, R113 ;  /* 0x00007610ff1f7816 */ /* 0x000fe40000000071 */
[--C-:B------:R-:W-:Y:S01]  /*1d40*/  PRMT R33, RZ, 0x5410, R114.reuse ;  /* 0x00005410ff217816 */ /* 0x100fe20000000072 */
[C---:B------:R-:W-:Y:S01]  /*1d50*/  FADD.FTZ R28, -R52.reuse, R29 ;  /* 0x0000001d341c7221 */ /* 0x040fe20000010100 */
[----:B------:R-:W-:Y:S01]  /*1d60*/  PRMT R35, RZ, 0x7610, R114 ;  /* 0x00007610ff237816 */ /* 0x000fe20000000072 */
[C---:B------:R-:W-:Y:S01]  /*1d70*/  FADD.FTZ R30, -R52.reuse, R31 ;  /* 0x0000001f341e7221 */ /* 0x040fe20000010100 */
        /* <DEDUP_REMOVED lines=29> */
.L_x_448:
        /* <DEDUP_REMOVED lines=26> */
.L_x_449:
[----:B------:R-:W-:Y:S02]  /*20f0*/  FFMA.FTZ R34, R29, R33, R32 ;  /* 0x000000211d227223 */ /* 0x000fe40000010020 */
[----:B------:R-:W-:Y:S02]  /*2100*/  FADD.FTZ R32, RZ, R27 ;  /* 0x0000001bff207221 */ /* 0x000fe40000010000 */
[----:B------:R-:W-:Y:S02]  /*2110*/  FADD.FTZ R36, R33, R28 ;  /* 0x0000001c21247221 */ /* 0x000fe40000010000 */
[----:B------:R-:W-:Y:S02]  /*2120*/  FMUL.FTZ R33, R25, R90 ;  /* 0x0000005a19217220 */ /* 0x000fe40000410000 */
[----:B------:R-:W-:-:S02]  /*2130*/  FFMA.FTZ R27, R30, R25, R44 ;  /* 0x000000191e1b7223 */ /* 0x000fc4000001002c */
        /* <DEDUP_REMOVED lines=8> */
[--C-:B------:R-:W-:Y:S01]  /*21c0*/  PRMT R29, RZ, 0x5410, R109.reuse ;  /* 0x00005410ff1d7816 */ /* 0x100fe2000000006d */
[----:B------:R-:W-:Y:S01]  /*21d0*/  FFMA.FTZ R45, R31, R26, R30 ;  /* 0x0000001a1f2d7223 */ /* 0x000fe2000001001e */
[----:B------:R-:W-:Y:S01]  /*21e0*/  PRMT R31, RZ, 0x7610, R109 ;  /* 0x00007610ff1f7816 */ /* 0x000fe2000000006d */
[----:B------:R-:W-:Y:S02]  /*21f0*/  FADD.FTZ R33, R36, R33 ;  /* 0x0000002124217221 */ /* 0x000fe40000010000 */
        /* <DEDUP_REMOVED lines=24> */
.L_x_450:
[----:B------:R-:W-:Y:S02]  /*2380*/  FMUL.FTZ R30, R31, R90 ;  /* 0x0000005a1f1e7220 */ /* 0x000fe40000410000 */
[----:B------:R-:W-:Y:S02]  /*2390*/  FADD.FTZ R33, R26, R33 ;  /* 0x000000211a217221 */ /* 0x000fe40000010000 */
[----:B------:R-:W-:Y:S02]  /*23a0*/  FADD.FTZ R28, R28, R31 ;  /* 0x0000001f1c1c7221 */ /* 0x000fe40000010000 */
[C---:B------:R-:W-:Y:S02]  /*23b0*/  FFMA.FTZ R27, R40.reuse, R31, R27 ;  /* 0x0000001f281b7223 */ /* 0x040fe4000001001b */
[----:B------:R-:W-:-:S02]  /*23c0*/  FFMA.FTZ R31, R40, R30, R45 ;  /* 0x0000001e281f7223 */ /* 0x000fc4000001002d */
[----:B------:R-:W-:Y:S02]  /*23d0*/  FMUL.FTZ R26, R34, R53 ;  /* 0x00000035221a7220 */ /* 0x000fe40000410000 */
[C---:B------:R-:W-:Y:S02]  /*23e0*/  FFMA.FTZ R25, R29.reuse, R34, R25 ;  /* 0x000000221d197223 */ /* 0x040fe40000010019 */
[----:B------:R-:W-:Y:S01]  /*23f0*/  FFMA.FTZ R45, R29, R26, R31 ;  /* 0x0000001a1d2d7223 */ /* 0x000fe2000001001f */
[----:B------:R-:W-:Y:S01]  /*2400*/  PRMT R29, RZ, 0x5410, R110 ;  /* 0x00005410ff1d7816 */ /* 0x000fe2000000006e */
[----:B------:R-:W-:Y:S01]  /*2410*/  FADD.FTZ R33, R33, R30 ;  /* 0x0000001e21217221 */ /* 0x000fe20000010000 */
[----:B------:R-:W-:Y:S01]  /*2420*/  PRMT R31, RZ, 0x7610, R110 ;  /* 0x00007610ff1f7816 */ /* 0x000fe2000000006e */
[----:B------:R-:W-:Y:S01]  /*2430*/  FADD.FTZ R24, R24, R34 ;  /* 0x0000002218187221 */ /* 0x000fe20000010000 */
        /* <DEDUP_REMOVED lines=25> */
.L_x_451:
[----:B------:R-:W-:Y:S01]  /*25d0*/  FMUL.FTZ R30, R31, R90 ;  /* 0x0000005a1f1e7220 */ /* 0x000fe20000410000 */
[----:B------:R-:W-:Y:S01]  /*25e0*/  PRMT R35, RZ, 0x5410, R104 ;  /* 0x00005410ff237816 */ /* 0x000fe20000000068 */
[----:B------:R-:W-:Y:S02]  /*25f0*/  FADD.FTZ R33, R26, R33 ;  /* 0x000000211a217221 */ /* 0x000fe40000010000 */
[----:B------:R-:W-:Y:S02]  /*2600*/  FADD.FTZ R28, R28, R31 ;  /* 0x0000001f1c1c7221 */ /* 0x000fe40000010000 */
[C---:B------:R-:W-:Y:S02]  /*2610*/  FFMA.FTZ R27, R40.reuse, R31, R27 ;  /* 0x0000001f281b7223 */ /* 0x040fe4000001001b */
[----:B------:R-:W-:-:S02]  /*2620*/  FFMA.FTZ R31, R40, R30, R45 ;  /* 0x0000001e281f7223 */ /* 0x000fc4000001002d */
[----:B------:R-:W-:Y:S02]  /*2630*/  FMUL.FTZ R26, R34, R53 ;  /* 0x00000035221a7220 */ /* 0x000fe40000410000 */
[C---:B------:R-:W-:Y:S02]  /*2640*/  FFMA.FTZ R25, R29.reuse, R34, R25 ;  /* 0x000000221d197223 */ /* 0x040fe40000010019 */
[----:B------:R-:W-:Y:S01]  /*2650*/  FFMA.FTZ R43, R29, R26, R31 ;  /* 0x0000001a1d2b7223 */ /* 0x000fe2000001001f */
[--C-:B------:R-:W-:Y:S01]  /*2660*/  PRMT R29, RZ, 0x5410, R105.reuse ;  /* 0x00005410ff1d7816 */ /* 0x100fe20000000069 */
[----:B------:R-:W-:Y:S01]  /*2670*/  FADD.FTZ R24, R24, R34 ;  /* 0x0000002218187221 */ /* 0x000fe20000010000 */
[----:B------:R-:W-:Y:S01]  /*2680*/  PRMT R31, RZ, 0x7610, R105 ;  /* 0x00007610ff1f7816 */ /* 0x000fe20000000069 */
[----:B------:R-:W-:Y:S01]  /*2690*/  FADD.FTZ R33, R33, R30 ;  /* 0x0000001e21217221 */ /* 0x000fe20000010000 */
        /* <DEDUP_REMOVED lines=24> */
.L_x_452:
[----:B------:R-:W-:Y:S02]  /*2820*/  FMUL.FTZ R34, R35, R90 ;  /* 0x0000005a23227220 */ /* 0x000fe40000410000 */
[----:B------:R-:W-:Y:S02]  /*2830*/  FADD.FTZ R33, R26, R33 ;  /* 0x000000211a217221 */ /* 0x000fe40000010000 */
[C---:B------:R-:W-:Y:S01]  /*2840*/  FFMA.FTZ R32, R42.reuse, R35, R27 ;  /* 0x000000232a207223 */ /* 0x040fe2000001001b */
[----:B------:R-:W-:Y:S01]  /*2850*/  PRMT R27, RZ, 0x5410, R106 ;  /* 0x00005410ff1b7816 */ /* 0x000fe2000000006a */
[----:B------:R-:W-:Y:S01]  /*2860*/  FADD.FTZ R36, R33, R34 ;  /* 0x0000002221247221 */ /* 0x000fe20000010000 */
[----:B------:R-:W-:Y:S01]  /*2870*/  PRMT R33, RZ, 0x7610, R106 ;  /* 0x00007610ff217816 */ /* 0x000fe2000000006a */
[----:B------:R-:W-:-:S02]  /*2880*/  FFMA.FTZ R26, R42, R34, R43 ;  /* 0x000000222a1a7223 */ /* 0x000fc4000001002b */
[C---:B------:R-:W-:Y:S02]  /*2890*/  FADD.FTZ R34, -R52.reuse, R27 ;  /* 0x0000001b34227221 */ /* 0x040fe40000010100 */
[----:B------:R-:W-:Y:S02]  /*28a0*/  FADD.FTZ R38, -R52, R33 ;  /* 0x0000002134267221 */ /* 0x000fe40000010100 */
[----:B------:R-:W-:Y:S01]  /*28b0*/  FADD.FTZ R31, R28, R35 ;  /* 0x000000231c1f7221 */ /* 0x000fe20000010000 */
[--C-:B------:R-:W-:Y:S01]  /*28c0*/  PRMT R35, RZ, 0x5410, R103.reuse ;  /* 0x00005410ff237816 */ /* 0x100fe20000000067 */
[----:B------:R-:W-:Y:S01]  /*28d0*/  FMUL.FTZ R34, R34, R115 ;  /* 0x0000007322227220 */ /* 0x000fe20000410000 */
[----:B------:R-:W-:Y:S01]  /*28e0*/  PRMT R28, RZ, 0x7610, R103 ;  /* 0x00007610ff1c7816 */ /* 0x000fe20000000067 */
        /* <DEDUP_REMOVED lines=21> */
.L_x_453:
[----:B------:R-:W-:Y:S02]  /*2a40*/  FFMA.FTZ R26, R29, R27, R26 ;  /* 0x0000001b1d1a7223 */ /* 0x000fe4000001001a */
[----:B------:R-:W-:Y:S01]  /*2a50*/  FADD.FTZ R36, R27, R36 ;  /* 0x000000241b247221 */ /* 0x000fe20000010000 */
[----:B------:R-:W-:Y:S01]  /*2a60*/  PRMT R27, RZ, 0x7610, R101 ;  /* 0x00007610ff1b7816 */ /* 0x000fe20000000065 */
[----:B------:R-:W-:Y:S01]  /*2a70*/  FFMA.FTZ R29, R29, R30, R25 ;  /* 0x0000001e1d1d7223 */ /* 0x000fe20000010019 */
[----:B------:R-:W-:Y:S01]  /*2a80*/  PRMT R25, RZ, 0x5410, R101 ;  /* 0x00005410ff197816 */ /* 0x000fe20000000065 */
[----:B------:R-:W-:Y:S02]  /*2a90*/  FMUL.FTZ R37, R35, R90 ;  /* 0x0000005a23257220 */ /* 0x000fe40000410000 */
[----:B------:R-:W-:-:S02]  /*2aa0*/  FADD.FTZ R39, R24, R30 ;  /* 0x0000001e18277221 */ /* 0x000fc40000010000 */
[C---:B------:R-:W-:Y:S01]  /*2ab0*/  FADD.FTZ R24, -R52.reuse, R25 ;  /* 0x0000001934187221 */ /* 0x040fe20000010100 */
[----:B------:R-:W-:Y:S01]  /*2ac0*/  PRMT R25, RZ, 0x5410, R100 ;  /* 0x00005410ff197816 */ /* 0x000fe20000000064 */
[----:B------:R-:W-:Y:S02]  /*2ad0*/  FADD.FTZ R38, -R52, R27 ;  /* 0x0000001b34267221 */ /* 0x000fe40000010100 */
[----:B------:R-:W-:Y:S01]  /*2ae0*/  FFMA.FTZ R30, R34, R37, R26 ;  /* 0x00000025221e7223 */ /* 0x000fe2000001001a */
[----:B------:R-:W-:Y:S01]  /*2af0*/  PRMT R26, RZ, 0x7610, R100 ;  /* 0x00007610ff1a7816 */ /* 0x000fe20000000064 */
[----:B------:R-:W-:Y:S02]  /*2b00*/  FADD.FTZ R36, R36, R37 ;  /* 0x0000002524247221 */ /* 0x000fe40000010000 */
        /* <DEDUP_REMOVED lines=22> */
.L_x_454:
[----:B------:R-:W-:Y:S02]  /*2c70*/  FFMA.FTZ R32, R34, R35, R32 ;  /* 0x0000002322207223 */ /* 0x000fe40000010020 */
[----:B------:R-:W-:Y:S02]  /*2c80*/  FFMA.FTZ R30, R33, R37, R30 ;  /* 0x00000025211e7223 */ /* 0x000fe4000001001e */
[----:B------:R-:W-:Y:S01]  /*2c90*/  FADD.FTZ R36, R37, R36 ;  /* 0x0000002425247221 */ /* 0x000fe20000010000 */
[--C-:B------:R-:W-:Y:S01]  /*2ca0*/  PRMT R37, RZ, 0x7610, R102.reuse ;  /* 0x00007610ff257816 */ /* 0x100fe20000000066 */
[----:B------:R-:W-:Y:S01]  /*2cb0*/  FADD.FTZ R34, R31, R35 ;  /* 0x000000231f227221 */ /* 0x000fe20000010000 */
[----:B------:R-:W-:Y:S01]  /*2cc0*/  PRMT R31, RZ, 0x5410, R102 ;  /* 0x00005410ff1f7816 */ /* 0x000fe20000000066 */
[----:B------:R-:W-:-:S02]  /*2cd0*/  FMUL.FTZ R41, R25, R90 ;  /* 0x0000005a19297220 */ /* 0x000fc40000410000 */
[----:B------:R-:W-:Y:S02]  /*2ce0*/  FMUL.FTZ R40, R26, R53 ;  /* 0x000000351a287220 */ /* 0x000fe40000410000 */
[----:B------:R-:W-:Y:S02]  /*2cf0*/  FFMA.FTZ R38, R24, R41, R30 ;  /* 0x0000002918267223 */ /* 0x000fe4000001001e */
[----:B------:R-:W-:Y:S02]  /*2d00*/  FADD.FTZ R35, R36, R41 ;  /* 0x0000002924237221 */ /* 0x000fe40000010000 */
[C---:B------:R-:W-:Y:S01]  /*2d10*/  FADD.FTZ R30, -R52.reuse, R31 ;  /* 0x0000001f341e7221 */ /* 0x040fe20000010100 */
[----:B------:R-:W-:Y:S01]  /*2d20*/  PRMT R31, RZ, 0x5410, R99 ;  /* 0x00005410ff1f7816 */ /* 0x000fe20000000063 */
        /* <DEDUP_REMOVED lines=23> */
.L_x_455:
[----:B------:R-:W-:Y:S01]  /*2ea0*/  FFMA.FTZ R38, R27, R40, R38 ;  /* 0x000000281b267223 */ /* 0x000fe20000010026 */
[--C-:B------:R-:W-:Y:S01]  /*2eb0*/  PRMT R43, RZ, 0x5410, R96.reuse ;  /* 0x00005410ff2b7816 */ /* 0x100fe20000000060 */
[----:B------:R-:W-:Y:S01]  /*2ec0*/  FMUL.FTZ R41, R31, R90 ;  /* 0x0000005a1f297220 */ /* 0x000fe20000410000 */
[----:B------:R-:W-:Y:S01]  /*2ed0*/  PRMT R42, RZ, 0x7610, R96 ;  /* 0x00007610ff2a7816 */ /* 0x000fe20000000060 */
[----:B------:R-:W-:Y:S02]  /*2ee0*/  FADD.FTZ R40, R40, R35 ;  /* 0x0000002328287221 */ /* 0x000fe40000010000 */
[----:B------:R-:W-:Y:S02]  /*2ef0*/  FFMA.FTZ R29, R33, R28, R29 ;  /* 0x0000001c211d7223 */ /* 0x000fe4000001001d */
[----:B------:R-:W-:Y:S01]  /*2f00*/  FADD.FTZ R33, R39, R28 ;  /* 0x0000001c27217221 */ /* 0x000fe20000010000 */
[----:B------:R-:W-:Y:S01]  /*2f10*/  PRMT R39, RZ, 0x5410, R97 ;  /* 0x00005410ff277816 */ /* 0x000fe20000000061 */
[----:B------:R-:W-:-:S02]  /*2f20*/  FFMA.FTZ R35, R30, R41, R38 ;  /* 0x000000291e237223 */ /* 0x000fc40000010026 */
[----:B------:R-:W-:Y:S01]  /*2f30*/  FADD.FTZ R28, R40, R41 ;  /* 0x00000029281c7221 */ /* 0x000fe20000010000 */
[----:B------:R-:W-:Y:S01]  /*2f40*/  PRMT R41, RZ, 0x7610, R97 ;  /* 0x00007610ff297816 */ /* 0x000fe20000000061 */
[C---:B------:R-:W-:Y:S02]  /*2f50*/  FADD.FTZ R38, -R52.reuse, R39 ;  /* 0x0000002734267221 */ /* 0x040fe40000010100 */
[----:B------:R-:W-:Y:S02]  /*2f60*/  FMUL.FTZ R39, R37, R53 ;  /* 0x0000003525277220 */ /* 0x000fe40000410000 */
[----:B------:R-:W-:Y:S02]  /*2f70*/  FADD.FTZ R40, -R52, R41 ;  /* 0x0000002934287221 */ /* 0x000fe40000010100 */
        /* <DEDUP_REMOVED lines=21> */
.L_x_456:
[----:B------:R-:W-:Y:S02]  /*30d0*/  FFMA.FTZ R40, R36, R39, R35 ;  /* 0x0000002724287223 */ /* 0x000fe40000010023 */
[----:B------:R-:W-:Y:S02]  /*30e0*/  FMUL.FTZ R35, R43, R90 ;  /* 0x0000005a2b237220 */ /* 0x000fe40000410000 */
[----:B------:R-:W-:Y:S02]  /*30f0*/  FADD.FTZ R46, R39, R28 ;  /* 0x0000001c272e7221 */ /* 0x000fe40000010000 */
[----:B------:R-:W-:Y:S01]  /*3100*/  FFMA.FTZ R32, R24, R25, R32 ;  /* 0x0000001918207223 */ /* 0x000fe20000010020 */
[----:B------:R-:W-:Y:S01]  /*3110*/  PRMT R24, RZ, 0x7610, R95 ;  /* 0x00007610ff187816 */ /* 0x000fe2000000005f */
[----:B------:R-:W-:Y:S01]  /*3120*/  FADD.FTZ R44, R34, R25 ;  /* 0x00000019222c7221 */ /* 0x000fe20000010000 */
[----:B------:R-:W-:Y:S01]  /*3130*/  PRMT R25, RZ, 0x5410, R98 ;  /* 0x00005410ff197816 */ /* 0x000fe20000000062 */
[----:B------:R-:W-:-:S02]  /*3140*/  FFMA.FTZ R28, R38, R35, R40 ;  /* 0x00000023261c7223 */ /* 0x000fc40000010028 */
[----:B------:R-:W-:Y:S01]  /*3150*/  FADD.FTZ R39, R46, R35 ;  /* 0x000000232e277221 */ /* 0x000fe20000010000 */
[----:B------:R-:W-:Y:S01]  /*3160*/  PRMT R35, RZ, 0x7610, R98 ;  /* 0x00007610ff237816 */ /* 0x000fe20000000062 */
[----:B------:R-:W-:Y:S01]  /*3170*/  FADD.FTZ R34, -R52, R25 ;  /* 0x0000001934227221 */ /* 0x000fe20000010100 */
[----:B------:R-:W-:Y:S01]  /*3180*/  PRMT R25, RZ, 0x5410, R95 ;  /* 0x00005410ff197816 */ /* 0x000fe2000000005f */
        /* <DEDUP_REMOVED lines=23> */
.L_x_457:
[----:B------:R-:W-:Y:S02]  /*3300*/  FADD.FTZ R48, R40, R39 ;  /* 0x0000002728307221 */ /* 0x000fe40000010000 */
[----:B------:R-:W-:Y:S01]  /*3310*/  FFMA.FTZ R39, R27, R26, R29 ;  /* 0x0000001a1b277223 */ /* 0x000fe2000001001d */
[--C-:B------:R-:W-:Y:S01]  /*3320*/  PRMT R27, RZ, 0x5410, R93.reuse ;  /* 0x00005410ff1b7816 */ /* 0x100fe2000000005d */
[----:B------:R-:W-:Y:S01]  /*3330*/  FFMA.FTZ R28, R41, R40, R28 ;  /* 0x00000028291c7223 */ /* 0x000fe2000001001c */
[----:B------:R-:W-:Y:S01]  /*3340*/  PRMT R29, RZ, 0x7610, R93 ;  /* 0x00007610ff1d7816 */ /* 0x000fe2000000005d */
[----:B------:R-:W-:Y:S02]  /*3350*/  FMUL.FTZ R45, R25, R90 ;  /* 0x0000005a192d7220 */ /* 0x000fe40000410000 */
[----:B------:R-:W-:Y:S01]  /*3360*/  FADD.FTZ R40, R33, R26 ;  /* 0x0000001a21287221 */ /* 0x000fe20000010000 */
[----:B------:R-:W-:Y:S01]  /*3370*/  PRMT R26, RZ, 0x7610, R92 ;  /* 0x00007610ff1a7816 */ /* 0x000fe2000000005c */
[----:B------:R-:W-:-:S02]  /*3380*/  FFMA.FTZ R46, R34, R45, R28 ;  /* 0x0000002d222e7223 */ /* 0x000fc4000001001c */
        /* <DEDUP_REMOVED lines=26> */
.L_x_458:
[----:B------:R-:W-:Y:S02]  /*3530*/  FFMA.FTZ R47, R35, R48, R46 ;  /* 0x00000030232f7223 */ /* 0x000fe4000001002e */
[----:B------:R-:W-:Y:S02]  /*3540*/  FMUL.FTZ R45, R27, R90 ;  /* 0x0000005a1b2d7220 */ /* 0x000fe40000410000 */
[----:B------:R-:W-:Y:S01]  /*3550*/  FADD.FTZ R50, R48, R33 ;  /* 0x0000002130327221 */ /* 0x000fe20000010000 */
[--C-:B------:R-:W-:Y:S01]  /*3560*/  PRMT R33, RZ, 0x5410, R91.reuse ;  /* 0x00005410ff217816 */ /* 0x100fe2000000005b */
[----:B------:R-:W-:Y:S01]  /*3570*/  FFMA.FTZ R46, R30, R31, R32 ;  /* 0x0000001f1e2e7223 */ /* 0x000fe20000010020 */
[----:B------:R-:W-:Y:S01]  /*3580*/  PRMT R32, RZ, 0x7610, R91 ;  /* 0x00007610ff207816 */ /* 0x000fe2000000005b */
[----:B------:R-:W-:Y:S01]  /*3590*/  FADD.FTZ R44, R44, R31 ;  /* 0x0000001f2c2c7221 */ /* 0x000fe20000010000 */
[--C-:B------:R-:W-:Y:S01]  /*35a0*/  PRMT R31, RZ, 0x5410, R94.reuse ;  /* 0x00005410ff1f7816 */ /* 0x100fe2000000005e */
[----:B------:R-:W-:Y:S01]  /*35b0*/  FFMA.FTZ R48, R28, R45, R47 ;  /* 0x0000002d1c307223 */ /* 0x000fe2000001002f */
[----:B------:R-:W-:Y:S01]  /*35c0*/  PRMT R47, RZ, 0x7610, R94 ;  /* 0x00007610ff2f7816 */ /* 0x000fe2000000005e */
[----:B------:R-:W-:-:S02]  /*35d0*/  FADD.FTZ R45, R50, R45 ;  /* 0x0000002d322d7221 */ /* 0x000fc40000010000 */
[C---:B------:R-:W-:Y:S02]  /*35e0*/  FADD.FTZ R30, -R52.reuse, R31 ;  /* 0x0000001f341e7221 */ /* 0x040fe40000010100 */
        /* <DEDUP_REMOVED lines=23> */
.L_x_459:
[----:B------:R-:W-:Y:S02]  /*3760*/  FFMA.FTZ R47, R29, R50, R48 ;  /* 0x000000321d2f7223 */ /* 0x000fe40000010030 */
[----:B------:R-:W-:Y:S02]  /*3770*/  FMUL.FTZ R48, R33, R90 ;  /* 0x0000005a21307220 */ /* 0x000fe40000410000 */
[----:B------:R-:W-:Y:S02]  /*3780*/  FADD.FTZ R51, R50, R45 ;  /* 0x0000002d32337221 */ /* 0x000fe40000010000 */
[----:B------:R-:W-:Y:S02]  /*3790*/  FFMA.FTZ R45, R36, R37, R39 ;  /* 0x00000025242d7223 */ /* 0x000fe40000010027 */
[----:B------:R-:W-:-:S02]  /*37a0*/  FMUL.FTZ R49, R32, R53 ;  /* 0x0000003520317220 */ /* 0x000fc40000410000 */
[----:B------:R-:W-:Y:S02]  /*37b0*/  FFMA.FTZ R39, R31, R48, R47 ;  /* 0x000000301f277223 */ /* 0x000fe4000001002f */
[----:B------:R-:W-:Y:S02]  /*37c0*/  FADD.FTZ R36, R51, R48 ;  /* 0x0000003033247221 */ /* 0x000fe40000010000 */
[----:B------:R-:W-:Y:S01]  /*37d0*/  FADD.FTZ R47, R40, R37 ;  /* 0x00000025282f7221 */ /* 0x000fe20000010000 */
[--C-:B------:R-:W-:Y:S01]  /*37e0*/  PRMT R37, RZ, 0x5410, R80.reuse ;  /* 0x00005410ff257816 */ /* 0x100fe20000000050 */
[----:B------:R-:W-:Y:S01]  /*37f0*/  FFMA.FTZ R48, R30, R49, R39 ;  /* 0x000000311e307223 */ /* 0x000fe20000010027 */
[----:B------:R-:W-:Y:S01]  /*3800*/  PRMT R39, RZ, 0x7610, R80 ;  /* 0x00007610ff277816 */ /* 0x000fe20000000050 */
[----:B------:R-:W-:Y:S02]  /*3810*/  FADD.FTZ R49, R49, R36 ;  /* 0x0000002431317221 */ /* 0x000fe40000010000 */
[----:B------:R-:W-:-:S02]  /*3820*/  FADD.FTZ R36, -R52, R37 ;  /* 0x0000002534247221 */ /* 0x000fc40000010100 */
[----:B------:R-:W-:Y:S01]  /*3830*/  FADD.FTZ R40, -R52, R39 ;  /* 0x0000002734287221 */ /* 0x000fe20000010100 */
[--C-:B------:R-:W-:Y:S01]  /*3840*/  PRMT R39, RZ, 0x5410, R79.reuse ;  /* 0x00005410ff277816 */ /* 0x100fe2000000004f */
[----:B------:R-:W-:Y:S01]  /*3850*/  FFMA.FTZ R46, R38, R43, R46 ;  /* 0x0000002b262e7223 */ /* 0x000fe2000001002e */
        /* <DEDUP_REMOVED lines=22> */
.L_x_460:
[----:B------:R-:W-:Y:S02]  /*39c0*/  FMUL.FTZ R50, R39, R90 ;  /* 0x0000005a27327220 */ /* 0x000fe40000410000 */
[----:B------:R-:W-:Y:S02]  /*39d0*/  FADD.FTZ R40, R44, R43 ;  /* 0x0000002b2c287221 */ /* 0x000fe40000010000 */
[----:B------:R-:W-:Y:S02]  /*39e0*/  FMUL.FTZ R44, R38, R53 ;  /* 0x00000035262c7220 */ /* 0x000fe40000410000 */
[----:B------:R-:W-:Y:S02]  /*39f0*/  FFMA.FTZ R43, R37, R50, R48 ;  /* 0x00000032252b7223 */ /* 0x000fe40000010030 */
[----:B------:R-:W-:Y:S02]  /*3a00*/  FADD.FTZ R51, R49, R50 ;  /* 0x0000003231337221 */ /* 0x000fe40000010000 */
[----:B------:R-:W-:Y:S01]  /*3a10*/  FFMA.FTZ R48, R41, R42, R45 ;  /* 0x0000002a29307223 */ /* 0x000fe2000001002d */
[----:B------:R-:W-:Y:S01]  /*3a20*/  PRMT R41, RZ, 0x5410, R81 ;  /* 0x00005410ff297816 */ /* 0x000fe20000000051 */
        /* <DEDUP_REMOVED lines=29> */
.L_x_461:
[----:B------:R-:W-:Y:S02]  /*3c00*/  FMUL.FTZ R51, R43, R90 ;  /* 0x0000005a2b337220 */ /* 0x000fe40000410000 */
[----:B------:R-:W-:Y:S01]  /*3c10*/  FFMA.FTZ R47, R35, R24, R48 ;  /* 0x00000018232f7223 */ /* 0x000fe20000010030 */
[----:B------:R-:W-:Y:S01]  /*3c20*/  PRMT R35, RZ, 0x5410, R76 ;  /* 0x00005410ff237816 */ /* 0x000fe2000000004c */
[----:B------:R-:W-:Y:S02]  /*3c30*/  FFMA.FTZ R46, R34, R25, R46 ;  /* 0x00000019222e7223 */ /* 0x000fe4000001002e */
[----:B------:R-:W-:Y:S02]  /*3c40*/  FFMA.FTZ R34, R42, R51, R49 ;  /* 0x000000332a227223 */ /* 0x000fe40000010031 */
[----:B------:R-:W-:Y:S02]  /*3c50*/  FADD.FTZ R51, R50, R51 ;  /* 0x0000003332337221 */ /* 0x000fe40000010000 */
[----:B------:R-:W-:Y:S01]  /*3c60*/  FADD.FTZ R50, -R52, R35 ;  /* 0x0000002334327221 */ /* 0x000fe20000010100 */
[----:B------:R-:W-:Y:S01]  /*3c70*/  PRMT R35, RZ, 0x7610, R76 ;  /* 0x00007610ff237816 */ /* 0x000fe2000000004c */
[----:B------:R-:W-:-:S04]  /*3c80*/  FMUL.FTZ R48, R44, R53 ;  /* 0x000000352c307220 */ /* 0x000fc80000410000 */
[----:B------:R-:W-:Y:S02]  /*3c90*/  FADD.FTZ R54, -R52, R35 ;  /* 0x0000002334367221 */ /* 0x000fe40000010100 */
[----:B------:R-:W-:Y:S02]  /*3ca0*/  FFMA.FTZ R35, R41, R48, R34 ;  /* 0x0000003029237223 */ /* 0x000fe40000010022 */
[----:B------:R-:W-:Y:S01]  /*3cb0*/  FADD.FTZ R34, R48, R51 ;  /* 0x0000003330227221 */ /* 0x000fe20000010000 */
[--C-:B------:R-:W-:Y:S01]  /*3cc0*/  PRMT R51, RZ, 0x5410, R75.reuse ;  /* 0x00005410ff337816 */ /* 0x100fe2000000004b */
        /* <DEDUP_REMOVED lines=22> */
.L_x_462:
[----:B------:R-:W-:-:S04]  /*3e30*/  FMUL.FTZ R55, R51, R90 ;  /* 0x0000005a33377220 */ /* 0x000fc80000410000 */
[----:B------:R-:W-:Y:S02]  /*3e40*/  FFMA.FTZ R54, R48, R55, R35 ;  /* 0x0000003730367223 */ /* 0x000fe40000010023 */
[----:B------:R-:W-:Y:S02]  /*3e50*/  FADD.FTZ R35, R34, R55 ;  /* 0x0000003722237221 */ /* 0x000fe40000010000 */
[----:B------:R-:W-:-:S04]  /*3e60*/  FMUL.FTZ R34, R50, R53 ;  /* 0x0000003532227220 */ /* 0x000fc80000410000 */
[----:B------:R-:W-:Y:S02]  /*3e70*/  FFMA.FTZ R55, R49, R34, R54 ;  /* 0x0000002231377223 */ /* 0x000fe40000010036 */
[----:B------:R-:W-:Y:S01]  /*3e80*/  FADD.FTZ R54, R34, R35 ;  /* 0x0000002322367221 */ /* 0x000fe20000010000 */
[----:B------:R-:W-:-:S05]  /*3e90*/  PRMT R35, RZ, 0x5410, R77 ;  /* 0x00005410ff237816 */ /* 0x000fca000000004d */
[----:B------:R-:W-:Y:S01]  /*3ea0*/  FADD.FTZ R116, -R52, R35 ;  /* 0x0000002334747221 */ /* 0x000fe20000010100 */
[----:B------:R-:W-:-:S03]  /*3eb0*/  PRMT R35, RZ, 0x7610, R77 ;  /* 0x00007610ff237816 */ /* 0x000fc6000000004d */
[----:B------:R-:W-:Y:S02]  /*3ec0*/  FMUL.FTZ R116, R116, R115 ;  /* 0x0000007374747220 */ /* 0x000fe40000410000 */
[----:B------:R-:W-:Y:S01]  /*3ed0*/  FADD.FTZ R34, -R52, R35 ;  /* 0x0000002334227221 */ /* 0x000fe20000010100 */
[----:B------:R-:W-:-:S03]  /*3ee0*/  PRMT R35, RZ, 0x5410, R74 ;  /* 0x00005410ff237816 */ /* 0x000fc6000000004a */
[----:B------:R-:W-:Y:S01]  /*3ef0*/  FMUL.FTZ R119, R34, R115 ;  /* 0x0000007322777220 */ /* 0x000fe20000410000 */
        /* <DEDUP_REMOVED lines=20> */
.L_x_463:
[----:B------:R-:W-:Y:S01]  /*4040*/  FMUL.FTZ R125, R35, R90 ;  /* 0x0000005a237d7220 */ /* 0x000fe20000410000 */
[----:B------:R-:W-:Y:S01]  /*4050*/  ISETP.GT.AND P0, PT, R71, 0x1e, PT ;  /* 0x0000001e4700780c */ /* 0x000fe20003f04270 */
[----:B------:R-:W-:Y:S01]  /*4060*/  FADD.FTZ R40, R40, R25 ;  /* 0x0000001928287221 */ /* 0x000fe20000010000 */
[----:B------:R-:W-:Y:S01]  /*4070*/  BSSY B0, `(.L_x_464) ;  /* 0x0000066000007945 */ /* 0x000fe20003800000 */
[----:B------:R-:W-:Y:S02]  /*4080*/  FFMA.FTZ R118, R116, R125, R55 ;  /* 0x0000007d74767223 */ /* 0x000fe40000010037 */
[----:B------:R-:W-:Y:S02]  /*4090*/  FMUL.FTZ R55, R34, R53 ;  /* 0x0000003522377220 */ /* 0x000fe40000410000 */
[----:B------:R-:W-:Y:S02]  /*40a0*/  FADD.FTZ R124, R54, R125 ;  /* 0x0000007d367c7221 */ /* 0x000fe40000010000 */
[----:B------:R-:W-:-:S02]  /*40b0*/  FFMA.FTZ R54, R119, R55, R118 ;  /* 0x0000003777367223 */ /* 0x000fc40000010076 */
[----:B------:R-:W-:Y:S02]  /*40c0*/  FADD.FTZ R55, R55, R124 ;  /* 0x0000007c37377221 */ /* 0x000fe40000010000 */
[----:B------:R-:W-:Y:S01]  /*40d0*/  FADD.FTZ R45, R45, R24 ;  /* 0x000000182d2d7221 */ /* 0x000fe20000010000 */
[----:B------:R-:W0:Y:S01]  /*40e0*/  SHFL.DOWN PT, R125, R54, 0x1, 0x1f ;  /* 0x08201f00367d7f89 */ /* 0x000e2200000e0000 */
[----:B------:R-:W-:Y:S02]  /*40f0*/  FFMA.FTZ R46, R28, R27, R46 ;  /* 0x0000001b1c2e7223 */ /* 0x000fe4000001002e */
[----:B------:R-:W-:Y:S01]  /*4100*/  FFMA.FTZ R47, R29, R26, R47 ;  /* 0x0000001a1d2f7223 */ /* 0x000fe2000001002f */
[----:B------:R-:W1:Y:S01]  /*4110*/  SHFL.DOWN PT, R118, R55, 0x1, 0x1f ;  /* 0x08201f0037767f89 */ /* 0x000e6200000e0000 */
[----:B------:R-:W-:Y:S02]  /*4120*/  FADD.FTZ R40, R40, R27 ;  /* 0x0000001b28287221 */ /* 0x000fe40000010000 */
        /* <DEDUP_REMOVED lines=9> */
[----:B0-----:R-:W-:Y:S02]  /*41c0*/  @!P0 FADD.FTZ R54, R54, R125 ;  /* 0x0000007d36368221 */ /* 0x001fe40000010000 */
[----:B------:R-:W-:Y:S02]  /*41d0*/  FFMA.FTZ R46, R42, R43, R46 ;  /* 0x0000002b2a2e7223 */ /* 0x000fe4000001002e */
[----:B-1----:R-:W-:Y:S01]  /*41e0*/  @!P0 FADD.FTZ R55, R55, R118 ;  /* 0x0000007637378221 */ /* 0x002fe20000010000 */
[----:B------:R-:W0:Y:S01]  /*41f0*/  SHFL.DOWN PT, R125, R54, 0x2, 0x1f ;  /* 0x08401f00367d7f89 */ /* 0x000e2200000e0000 */
[----:B------:R-:W-:Y:S01]  /*4200*/  ISETP.GT.AND P0, PT, R71, 0x1d, PT ;  /* 0x0000001d4700780c */ /* 0x000fe20003f04270 */
[----:B------:R-:W-:-:S02]  /*4210*/  FFMA.FTZ R47, R41, R44, R47 ;  /* 0x0000002c292f7223 */ /* 0x000fc4000001002f */
[----:B------:R-:W1:Y:S01]  /*4220*/  SHFL.DOWN PT, R118, R55, 0x2, 0x1f ;  /* 0x08401f0037767f89 */ /* 0x000e6200000e0000 */
[----:B------:R-:W-:Y:S02]  /*4230*/  FADD.FTZ R40, R40, R43 ;  /* 0x0000002b28287221 */ /* 0x000fe40000010000 */
[----:B------:R-:W-:Y:S02]  /*4240*/  FADD.FTZ R45, R45, R44 ;  /* 0x0000002c2d2d7221 */ /* 0x000fe40000010000 */
[----:B------:R-:W-:Y:S02]  /*4250*/  FFMA.FTZ R46, R48, R51, R46 ;  /* 0x00000033302e7223 */ /* 0x000fe4000001002e */
[----:B------:R-:W-:Y:S02]  /*4260*/  FFMA.FTZ R47, R49, R50, R47 ;  /* 0x00000032312f7223 */ /* 0x000fe4000001002f */
[----:B------:R-:W-:Y:S02]  /*4270*/  FADD.FTZ R40, R40, R51 ;  /* 0x0000003328287221 */ /* 0x000fe40000010000 */
[----:B------:R-:W-:-:S02]  /*4280*/  FADD.FTZ R45, R45, R50 ;  /* 0x000000322d2d7221 */ /* 0x000fc40000010000 */
[----:B------:R-:W-:Y:S01]  /*4290*/  FFMA.FTZ R48, R116, R35, R46 ;  /* 0x0000002374307223 */ /* 0x000fe2000001002e */
[----:B------:R-:W-:Y:S01]  /*42a0*/  MOV R116, c[0x0][0xc] ;  /* 0x0000030000747a02 */ /* 0x000fe20000000f00 */
[----:B------:R-:W-:Y:S01]  /*42b0*/  FFMA.FTZ R49, R119, R34, R47 ;  /* 0x0000002277317223 */ /* 0x000fe2000001002f */
[----:B------:R-:W-:Y:S01]  /*42c0*/  SHF.L.U32 R119, R86, 0x4, RZ ;  /* 0x0000000456777819 */ /* 0x000fe200000006ff */
[----:B------:R-:W-:Y:S02]  /*42d0*/  FADD.FTZ R50, R40, R35 ;  /* 0x0000002328327221 */ /* 0x000fe40000010000 */
[----:B------:R-:W-:Y:S02]  /*42e0*/  FADD.FTZ R51, R45, R34 ;  /* 0x000000222d337221 */ /* 0x000fe40000010000 */
[----:B0-----:R-:W-:Y:S02]  /*42f0*/  @!P0 FADD.FTZ R54, R54, R125 ;  /* 0x0000007d36368221 */ /* 0x001fe40000010000 */
[----:B-1----:R-:W-:Y:S01]  /*4300*/  @!P0 FADD.FTZ R55, R55, R118 ;  /* 0x0000007637378221 */ /* 0x002fe20000010000 */
[----:B------:R-:W-:-:S02]  /*4310*/  ISETP.GT.AND P0, PT, R71, 0x1b, PT ;  /* 0x0000001b4700780c */ /* 0x000fc40003f04270 */
[----:B------:R-:W0:Y:S04]  /*4320*/  SHFL.DOWN PT, R125, R54, 0x4, 0x1f ;  /* 0x08801f00367d7f89 */ /* 0x000e2800000e0000 */
[----:B------:R-:W1:Y:S04]  /*4330*/  SHFL.DOWN PT, R118, R55, 0x4, 0x1f ;  /* 0x08801f0037767f89 */ /* 0x000e6800000e0000 */
[----:B------:R-:W-:Y:S03]  /*4340*/  STS.128 [R86.X16+0xa0], R48 ;  /* 0x0000a03056007388 */ /* 0x000fe6000000cc00 */
        /* <DEDUP_REMOVED lines=56> */
.L_x_465:
[----:B0-----:R-:W-:Y:S05]  /*46d0*/  BSYNC B0 ;  /* 0x0000000000007941 */ /* 0x001fea0003800000 */
.L_x_464:
        /* <DEDUP_REMOVED lines=81> */
.L_x_467:
[----:B------:R-:W-:Y:S05]  /*4bf0*/  BSYNC B0 ;  /* 0x0000000000007941 */ /* 0x000fea0003800000 */
.L_x_466:
        /* <DEDUP_REMOVED lines=16> */
.L_x_469:
[----:B------:R-:W-:Y:S05]  /*4d00*/  BSYNC B0 ;  /* 0x0000000000007941 */ /* 0x000fea0003800000 */
.L_x_468:
        /* <DEDUP_REMOVED lines=30> */
.L_x_472:
[----:B------:R-:W2:Y:S01]  /*4ef0*/  LDG.E.STRONG.GPU R26, [R24.64] ;  /* 0x00000006181a7981 */ /* 0x000ea2000c1ef900 */
[----:B------:R-:W-:Y:S01]  /*4f00*/  YIELD ;  /* 0x0000000000007946 */ /* 0x000fe20003800000 */
[----:B--2---:R-:W-:Y:S01]  /*4f10*/  ISETP.NE.AND P6, PT, R26, R29, PT ;  /* 0x0000001d1a00720c */ /* 0x004fe20003fc5270 */
[----:B------:R-:W-:-:S12]  /*4f20*/  CCTL.IVALL ;  /* 0x00000000ff00798f */ /* 0x000fd80002000000 */
[----:B------:R-:W-:Y:S05]  /*4f30*/  @P6 BRA `(.L_x_472) ;  /* 0xffffffb000006947 */ /* 0x000fea000383ffff */
.L_x_471:
        /* <DEDUP_REMOVED lines=22> */
.L_x_476:
        /* <DEDUP_REMOVED lines=115> */
.L_x_475:
        /* <DEDUP_REMOVED lines=63> */
.L_x_477:
[----:B------:R-:W-:-:S04]  /*5bc0*/  LOP3.LUT P6, RZ, R87, 0x1, RZ, 0xc0, !PT ;  /* 0x0000000157ff7812 */ /* 0x000fc800078cc0ff */
[----:B------:R-:W-:-:S13]  /*5bd0*/  ISETP.NE.OR P6, PT, R26, RZ, P6 ;  /* 0x000000ff1a00720c */ /* 0x000fda00037c5670 */
[----:B------:R-:W-:Y:S05]  /*5be0*/  @!P6 BRA `(.L_x_473) ;  /* 0x000001f00000e947 */ /* 0x000fea0003800000 */
.L_x_474:
        /* <DEDUP_REMOVED lines=31> */
.L_x_473:
        /* <DEDUP_REMOVED lines=10> */
.L_x_479:
[----:B------:R-:W-:Y:S05]  /*5e80*/  BSYNC B0 ;  /* 0x0000000000007941 */ /* 0x000fea0003800000 */
.L_x_478:
        /* <DEDUP_REMOVED lines=17> */
.L_x_470:
        /* <DEDUP_REMOVED lines=35> */
.L_x_480:
        /* <DEDUP_REMOVED lines=19> */
.L_x_482:
[----:B------:R-:W-:Y:S05]  /*6300*/  BSYNC B0 ;  /* 0x0000000000007941 */ /* 0x000fea0003800000 */
.L_x_481:
        /* <DEDUP_REMOVED lines=28> */
.L_x_483:
        /* <DEDUP_REMOVED lines=19> */
.L_x_485:
[----:B------:R-:W-:Y:S05]  /*6600*/  BSYNC B0 ;  /* 0x0000000000007941 */ /* 0x000fea0003800000 */
.L_x_484:
        /* <DEDUP_REMOVED lines=28> */
.L_x_486:
        /* <DEDUP_REMOVED lines=19> */
.L_x_488:
[----:B------:R-:W-:Y:S05]  /*6900*/  BSYNC B0 ;  /* 0x0000000000007941 */ /* 0x000fea0003800000 */
.L_x_487:
        /* <DEDUP_REMOVED lines=28> */
.L_x_489:
        /* <DEDUP_REMOVED lines=19> */
.L_x_491:
[----:B------:R-:W-:Y:S05]  /*6c00*/  BSYNC B0 ;  /* 0x0000000000007941 */ /* 0x000fea0003800000 */
.L_x_490:
        /* <DEDUP_REMOVED lines=28> */
.L_x_492:
        /* <DEDUP_REMOVED lines=19> */
.L_x_494:
[----:B------:R-:W-:Y:S05]  /*6f00*/  BSYNC B0 ;  /* 0x0000000000007941 */ /* 0x000fea0003800000 */
.L_x_493:
        /* <DEDUP_REMOVED lines=28> */
.L_x_495:
        /* <DEDUP_REMOVED lines=19> */
.L_x_497:
[----:B------:R-:W-:Y:S05]  /*7200*/  BSYNC B0 ;  /* 0x0000000000007941 */ /* 0x000fea0003800000 */
.L_x_496:
        /* <DEDUP_REMOVED lines=28> */
.L_x_498:
        /* <DEDUP_REMOVED lines=19> */
.L_x_500:
[----:B------:R-:W-:Y:S05]  /*7500*/  BSYNC B0 ;  /* 0x0000000000007941 */ /* 0x000fea0003800000 */
.L_x_499:
        /* <DEDUP_REMOVED lines=28> */
.L_x_501:
        /* <DEDUP_REMOVED lines=18> */
.L_x_503:
[----:B------:R-:W-:Y:S05]  /*77f0*/  BSYNC B0 ;  /* 0x0000000000007941 */ /* 0x000fea0003800000 */
.L_x_502:
        /* <DEDUP_REMOVED lines=27> */
.L_x_504:
        /* <DEDUP_REMOVED lines=18> */
.L_x_506:
[----:B------:R-:W-:Y:S05]  /*7ad0*/  BSYNC B0 ;  /* 0x0000000000007941 */ /* 0x000fea0003800000 */
.L_x_505:
        /* <DEDUP_REMOVED lines=27> */
.L_x_507:
        /* <DEDUP_REMOVED lines=18> */
.L_x_509:
[----:B------:R-:W-:Y:S05]  /*7db0*/  BSYNC B0 ;  /* 0x0000000000007941 */ /* 0x000fea0003800000 */
.L_x_508:
        /* <DEDUP_REMOVED lines=27> */
.L_x_510:
        /* <DEDUP_REMOVED lines=18> */
.L_x_512:
[----:B------:R-:W-:Y:S05]  /*8090*/  BSYNC B0 ;  /* 0x0000000000007941 */ /* 0x000fea0003800000 */
.L_x_511:
        /* <DEDUP_REMOVED lines=28> */
.L_x_513:
        /* <DEDUP_REMOVED lines=18> */
.L_x_515:
[----:B------:R-:W-:Y:S05]  /*8380*/  BSYNC B0 ;  /* 0x0000000000007941 */ /* 0x000fea0003800000 */
.L_x_514:
[----:B0-----:R-:W-:Y:S01]  /*8390*/  PRMT R25, RZ, 0x7610, R80 ;  /* 0x00007610ff197816 */ /* 0x001fe20000000050 */
[----:B------:R-:W-:Y:S01]  /*83a0*/  FADD.FTZ R24, -R52, R41 ;  /* 0x0000002934187221 */ /* 0x000fe20000010100 */
        /* <DEDUP_REMOVED lines=26> */
.L_x_516:
        /* <DEDUP_REMOVED lines=23> */
.L_x_518:
[----:B------:R-:W-:Y:S05]  /*86c0*/  BSYNC B0 ;  /* 0x0000000000007941 */ /* 0x000fea0003800000 */
.L_x_517:
[----:B------:R-:W-:Y:S01]  /*86d0*/  FADD.FTZ R24, -R52, R33 ;  /* 0x0000002134187221 */ /* 0x000fe20000010100 */
        /* <DEDUP_REMOVED lines=26> */
.L_x_519:
        /* <DEDUP_REMOVED lines=23> */
.L_x_521:
[----:B------:R-:W-:Y:S05]  /*89f0*/  BSYNC B0 ;  /* 0x0000000000007941 */ /* 0x000fea0003800000 */
.L_x_520:
        /* <DEDUP_REMOVED lines=27> */
.L_x_522:
        /* <DEDUP_REMOVED lines=25> */
.L_x_524:
[----:B------:R-:W-:Y:S05]  /*8d40*/  BSYNC B0 ;  /* 0x0000000000007941 */ /* 0x000fea0003800000 */
.L_x_523:
        /* <DEDUP_REMOVED lines=25> */
.L_x_525:
        /* <DEDUP_REMOVED lines=20> */
.L_x_527:
[----:B------:R-:W-:Y:S05]  /*9020*/  BSYNC B0 ;  /* 0x0000000000007941 */ /* 0x000fea0003800000 */
.L_x_526:
[----:B------:R-:W-:Y:S02]  /*9030*/  IADD3 R82, R82, c[0x0][0x10], RZ ;  /* 0x0000040052527a10 */ /* 0x000fe40007ffe0ff */
[----:B------:R-:W-:Y:S02]  /*9040*/  IADD3 R83, R83, 0x1, RZ ;  /* 0x0000000153537810 */ /* 0x000fe40007ffe0ff */
[----:B------:R-:W-:-:S13]  /*9050*/  ISETP.GE.AND P0, PT, R82, UR4, PT ;  /* 0x0000000452007c0c */ /* 0x000fda000bf06270 */
[----:B------:R-:W-:Y:S01]  /*9060*/  @P0 CALL.REL.NOINC `(.L_x_445) ;  /* 0x0000001000000944 */ /* 0x000fe20003c00000 */
[----:B------:R-:W-:Y:S05]  /*9070*/  BRA `(.L_x_528) ;  /* 0xffff764000007947 */ /* 0x000fea000383ffff */
.L_x_445:
[----:B-12---:R-:W-:Y:S01]  /*9080*/  MOV R4, c[0x0][0xc] ;  /* 0x0000030000047a02 */ /* 0x006fe20000000f00 */
        /* <DEDUP_REMOVED lines=21> */
.L_x_530:
[----:B------:R-:W-:Y:S05]  /*91e0*/  BSYNC B0 ;  /* 0x0000000000007941 */ /* 0x000fea0003800000 */
.L_x_529:
[----:B------:R-:W-:Y:S05]  /*91f0*/  @P0 EXIT ;  /* 0x000000000000094d */ /* 0x000fea0003800000 */
[----:B------:R-:W-:Y:S05]  /*9200*/  @P2 BRA `(.L_x_531) ;  /* 0x0000008000002947 */ /* 0x000fea0003800000 */
[----:B------:R-:W-:-:S05]  /*9210*/  IMAD R0, R4, c[0x0][0x10], RZ ;  /* 0x0000040004007a24 */ /* 0x000fca00078e02ff */
[----:B------:R-:W-:-:S13]  /*9220*/  ISETP.NE.AND P0, PT, R0, -0x1, PT ;  /* 0xffffffff0000780c */ /* 0x000fda0003f05270 */
[----:B------:R-:W-:Y:S05]  /*9230*/  @!P0 BRA `(.L_x_531) ;  /* 0x0000005000008947 */ /* 0x000fea0003800000 */
.L_x_532:
[----:B-1----:R-:W2:Y:S01]  /*9240*/  LDG.E.STRONG.GPU R5, [R2.64] ;  /* 0x0000000602057981 */ /* 0x002ea2000c1ef900 */
[----:B------:R-:W-:Y:S01]  /*9250*/  YIELD ;  /* 0x0000000000007946 */ /* 0x000fe20003800000 */
[----:B--2---:R-:W-:Y:S01]  /*9260*/  ISETP.NE.AND P0, PT, R5, R0, PT ;  /* 0x000000000500720c */ /* 0x004fe20003f05270 */
[----:B------:R-:W-:-:S12]  /*9270*/  CCTL.IVALL ;  /* 0x00000000ff00798f */ /* 0x000fd80002000000 */
[----:B------:R-:W-:Y:S05]  /*9280*/  @P0 BRA `(.L_x_532) ;  /* 0xffffffb000000947 */ /* 0x000fea000383ffff */
.L_x_531:
[----:B------:R-:W-:Y:S02]  /*9290*/  WARPSYNC 0xffffffff ;  /* 0xffffffff00007948 */ /* 0x000fe40003800000 */
[----:B------:R-:W-:Y:S01]  /*92a0*/  MOV R19, c[0x0][0x1dc] ;  /* 0x0000770000137a02 */ /* 0x000fe20000000f00 */
[----:B------:R-:W-:Y:S03]  /*92b0*/  BAR.SYNC.DEFER_BLOCKING 0x0 ;  /* 0x0000000000007b1d */ /* 0x000fe60000010000 */
[----:B------:R-:W-:-:S04]  /*92c0*/  LEA.HI R0, P0, R19, c[0x0][0x1d8], RZ, 0x1 ;  /* 0x0000760013007a11 */ /* 0x000fc800078108ff */
[----:B-1----:R-:W-:-:S04]  /*92d0*/  IADD3.X R3, RZ, c[0x0][0x1dc], RZ, P0, !PT ;  /* 0x00007700ff037a10 */ /* 0x002fc800007fe4ff */
[--C-:B0-----:R-:W-:Y:S02]  /*92e0*/  SHF.R.S64 R25, R0, 0x1, R3.reuse ;  /* 0x0000000100197819 */ /* 0x101fe40000001003 */
        /* <DEDUP_REMOVED lines=19> */
.L_x_533:
[----:B------:R-:W-:-:S04]  /*9420*/  LEA R6, P0, R86, c[0x0][0x1b8], 0x2 ;  /* 0x00006e0056067a11 */ /* 0x000fc800078010ff */
[----:B------:R-:W-:Y:S02]  /*9430*/  LEA.HI.X R7, R86, c[0x0][0x1bc], R7, 0x2, P0 ;  /* 0x00006f0056077a11 */ /* 0x000fe400000f1407 */
[-C--:B------:R-:W-:Y:S02]  /*9440*/  LEA R8, P0, R25, R6.reuse, 0x2 ;  /* 0x0000000619087211 */ /* 0x080fe400078010ff */
[-C--:B------:R-:W-:Y:S01]  /*9450*/  LEA R12, P2, R23, R6.reuse, 0x2 ;  /* 0x00000006170c7211 */ /* 0x080fe200078410ff */
[----:B0-----:R0:W2:Y:S01]  /*9460*/  LDG.E R0, [R6.64] ;  /* 0x0000000606007981 */ /* 0x0010a2000c1e1900 */
[----:B------:R-:W-:Y:S02]  /*9470*/  LEA R10, P1, R16, R6, 0x2 ;  /* 0x00000006100a7211 */ /* 0x000fe400078210ff */
[C---:B------:R-:W-:Y:S02]  /*9480*/  IADD3.X R9, R7.reuse, R27, RZ, P0, !PT ;  /* 0x0000001b07097210 */ /* 0x040fe400007fe4ff */
[----:B------:R-:W-:-:S02]  /*9490*/  IADD3.X R13, R7, R21, RZ, P2, !PT ;  /* 0x00000015070d7210 */ /* 0x000fc400017fe4ff */
[----:B------:R-:W-:Y:S02]  /*94a0*/  IADD3.X R11, R19, R7, RZ, P1, !PT ;  /* 0x00000007130b7210 */ /* 0x000fe40000ffe4ff */
[----:B------:R-:W2:Y:S04]  /*94b0*/  LDG.E R9, [R8.64] ;  /* 0x0000000608097981 */ /* 0x000ea8000c1e1900 */
        /* <DEDUP_REMOVED lines=16> */
.L_x_534:
        /* <DEDUP_REMOVED lines=12> */
.L_x_5258:


//--------------------- .text._Z35group_norm_nhwc_bwd_one_pass_kernelI11Bf16IOBf16WLi512ELi64ELi512EEv26Group_norm_nhwc_bwd_params --------------------------
	.section	.text._Z35group_norm_nhwc_bwd_one_pass_kernelI11Bf16IOBf16WLi512ELi64ELi512EEv26Group_norm_nhwc_bwd_params,"ax",@progbits
	.sectioninfo	@"SHI_REGISTERS=128"
	.align	128
        .global         _Z35group_norm_nhwc_bwd_one_pass_kernelI11Bf16IOBf16WLi512ELi64ELi512EEv26Group_norm_nhwc_bwd_params
        .type           _Z35group_norm_nhwc_bwd_one_pass_kernelI11Bf16IOBf16WLi512ELi64ELi512EEv26Group_norm_nhwc_bwd_params,@function
        .size           _Z35group_norm_nhwc_bwd_one_pass_kernelI11Bf16IOBf16WLi512ELi64ELi512EEv26Group_norm_nhwc_bwd_params,(.L_x_5259 - _Z35group_norm_nhwc_bwd_one_pass_kernelI11Bf16IOBf16WLi512ELi64ELi512EEv26Group_norm_nhwc_bwd_params)
        .other          _Z35group_norm_nhwc_bwd_one_pass_kernelI11Bf16IOBf16WLi512ELi64ELi512EEv26Group_norm_nhwc_bwd_params,@"STO_CUDA_ENTRY STV_DEFAULT"
_Z35group_norm_nhwc_bwd_one_pass_kernelI11Bf16IOBf16WLi512ELi64ELi512EEv26Group_norm_nhwc_bwd_params:
.text._Z35group_norm_nhwc_bwd_one_pass_kernelI11Bf16IOBf16WLi512ELi64ELi512EEv26Group_norm_nhwc_bwd_params:
        /* <DEDUP_REMOVED lines=44> */
[C---:B------:R-:W-:Y:S01]  /*02c0*/  IADD3 R4, R61.reuse, 0x30, RZ ;  /* 0x000000303d047810 */ /* 0x040fe20007ffe0ff */
        /* <DEDUP_REMOVED lines=132> */
[C---:B------:R-:W-:Y:S01]  /*0b10*/  IADD3 R121, R61.reuse, 0x140, RZ ;  /* 0x000001403d797810 */ /* 0x040fe20007ffe0ff */
[----:B------:R-:W-:Y:S01]  /*0b20*/  STL [R1+0x64], R13 ;  /* 0x0000640d01007387 */ /* 0x000fe20000100800 */
[----:B------:R-:W-:-:S02]  /*0b30*/  IADD3 R120, R61, 0x150, RZ ;  /* 0x000001503d787810 */ /* 0x000fc40007ffe0ff */
[----:B------:R-:W-:Y:S01]  /*0b40*/  ISETP.LT.AND.EX P0, PT, R6, c[0x0][0x1e4], !P1, P0 ;  /* 0x0000790006007a0c */ /* 0x000fe20004f01300 */
[----:B------:R-:W-:Y:S01]  /*0b50*/  STL [R1+0x60], R11 ;  /* 0x0000600b01007387 */ /* 0x000fe20000100800 */
[----:B------:R-:W-:Y:S02]  /*0b60*/  IADD3 R119, R61, 0x160, RZ ;  /* 0x000001603d777810 */ /* 0x000fe40007ffe0ff */
[----:B------:R-:W-:Y:S01]  /*0b70*/  LOP3.LUT R8, R8, 0xfffffff7, RZ, 0xc0, !PT ;  /* 0xfffffff708087812 */ /* 0x000fe200078ec0ff */
[----:B------:R-:W-:Y:S01]  /*0b80*/  STL [R1+0x5c], R10 ;  /* 0x00005c0a01007387 */ /* 0x000fe20000100800 */
[----:B----4-:R-:W-:Y:S02]  /*0b90*/  SHF.R.S32.HI R5, RZ, 0x1f, R121 ;  /* 0x0000001fff057819 */ /* 0x010fe40000011479 */
[----:B-----5:R-:W-:Y:S01]  /*0ba0*/  SHF.R.S32.HI R4, RZ, 0x1f, R120 ;  /* 0x0000001fff047819 */ /* 0x020fe20000011478 */
[----:B------:R-:W-:Y:S01]  /*0bb0*/  STL [R1+0x58], R9 ;  /* 0x0000580901007387 */ /* 0x000fe20000100800 */
[----:B0-----:R-:W-:-:S02]  /*0bc0*/  SHF.R.S32.HI R3, RZ, 0x1f, R119 ;  /* 0x0000001fff037819 */ /* 0x001fc40000011477 */
[----:B------:R-:W-:Y:S01]  /*0bd0*/  @P2 LOP3.LUT R8, R8, 0x8, RZ, 0xfc, !PT ;  /* 0x0000000808082812 */ /* 0x000fe200078efcff */
[----:B------:R-:W-:Y:S01]  /*0be0*/  STL [R1+0x54], R7 ;  /* 0x0000540701007387 */ /* 0x000fe20000100800 */
[----:B------:R-:W-:Y:S02]  /*0bf0*/  ISETP.LT.U32.AND P3, PT, R119, c[0x0][0x1e0], PT ;  /* 0x0000780077007a0c */ /* 0x000fe40003f61070 */
[C---:B------:R-:W-:Y:S01]  /*0c00*/  IADD3 R118, R61.reuse, 0x170, RZ ;  /* 0x000001703d767810 */ /* 0x040fe20007ffe0ff */
[----:B------:R-:W-:Y:S01]  /*0c10*/  STL [R1+0x50], R6 ;  /* 0x0000500601007387 */ /* 0x000fe20000100800 */
[----:B------:R-:W-:Y:S02]  /*0c20*/  IADD3 R117, R61, 0x180, RZ ;  /* 0x000001803d757810 */ /* 0x000fe40007ffe0ff */
[----:B------:R-:W-:Y:S01]  /*0c30*/  LOP3.LUT R8, R8, 0xfffffffd, RZ, 0xc0, !PT ;  /* 0xfffffffd08087812 */ /* 0x000fe200078ec0ff */
[----:B------:R-:W-:Y:S01]  /*0c40*/  STL [R1+0x4c], R5 ;  /* 0x00004c0501007387 */ /* 0x000fe20000100800 */
[----:B------:R-:W-:-:S02]  /*0c50*/  ISETP.LT.AND.EX P3, PT, R3, c[0x0][0x1e4], !P1, P3 ;  /* 0x0000790003007a0c */ /* 0x000fc40004f61330 */
[----:B------:R-:W-:Y:S01]  /*0c60*/  SHF.R.S32.HI R2, RZ, 0x1f, R118 ;  /* 0x0000001fff027819 */ /* 0x000fe20000011476 */
[----:B------:R-:W-:Y:S01]  /*0c70*/  STL [R1+0x48], R4 ;  /* 0x0000480401007387 */ /* 0x000fe20000100800 */
[----:B------:R-:W-:Y:S02]  /*0c80*/  SHF.R.S32.HI R0, RZ, 0x1f, R117 ;  /* 0x0000001fff007819 */ /* 0x000fe40000011475 */
[----:B------:R-:W-:Y:S01]  /*0c90*/  ISETP.LT.U32.AND P5, PT, R121, c[0x0][0x1e0], PT ;  /* 0x0000780079007a0c */ /* 0x000fe20003fa1070 */
[----:B------:R0:W-:Y:S01]  /*0ca0*/  STL [R1+0x44], R3 ;  /* 0x0000440301007387 */ /* 0x0001e20000100800 */
[----:B------:R-:W-:Y:S02]  /*0cb0*/  @P0 LOP3.LUT R8, R8, 0x2, RZ, 0xfc, !PT ;  /* 0x0000000208080812 */ /* 0x000fe400078efcff */
[----:B------:R-:W-:Y:S01]  /*0cc0*/  ISETP.LT.U32.AND P4, PT, R120, c[0x0][0x1e0], PT ;  /* 0x0000780078007a0c */ /* 0x000fe20003f81070 */
[----:B------:R-:W-:Y:S01]  /*0cd0*/  STL [R1+0x40], R2 ;  /* 0x0000400201007387 */ /* 0x000fe20000100800 */
[----:B------:R-:W-:-:S02]  /*0ce0*/  ISETP.LT.U32.AND P2, PT, R118, c[0x0][0x1e0], PT ;  /* 0x0000780076007a0c */ /* 0x000fc40003f41070 */
[----:B------:R-:W-:Y:S01]  /*0cf0*/  ISETP.LT.U32.AND P0, PT, R117, c[0x0][0x1e0], PT ;  /* 0x0000780075007a0c */ /* 0x000fe20003f01070 */
[----:B------:R2:W-:Y:S01]  /*0d00*/  STL [R1+0x3c], R0 ;  /* 0x00003c0001007387 */ /* 0x0005e20000100800 */
[----:B------:R-:W-:Y:S02]  /*0d10*/  ISETP.LT.AND.EX P5, PT, R5, c[0x0][0x1e4], !P1, P5 ;  /* 0x0000790005007a0c */ /* 0x000fe40004fa1350 */
[----:B0-----:R-:W-:Y:S02]  /*0d20*/  SHF.R.S32.HI R3, RZ, 0x1f, R16 ;  /* 0x0000001fff037819 */ /* 0x001fe40000011410 */
[----:B------:R-:W-:Y:S02]  /*0d30*/  ISETP.LT.AND.EX P4, PT, R4, c[0x0][0x1e4], !P1, P4 ;  /* 0x0000790004007a0c */ /* 0x000fe40004f81340 */
[----:B------:R-:W-:Y:S02]  /*0d40*/  LEA.HI R3, R3, R16, RZ, 0x5 ;  /* 0x0000001003037211 */ /* 0x000fe400078f28ff */
[----:B------:R-:W-:-:S02]  /*0d50*/  ISETP.LT.AND.EX P2, PT, R2, c[0x0][0x1e4], !P1, P2 ;  /* 0x0000790002007a0c */ /* 0x000fc40004f41320 */
[----:B------:R-:W-:Y:S02]  /*0d60*/  ISETP.LT.AND.EX P1, PT, R0, c[0x0][0x1e4], !P1, P0 ;  /* 0x0000790000007a0c */ /* 0x000fe40004f21300 */
[----:B--2---:R-:W-:Y:S02]  /*0d70*/  SHF.R.S32.HI R0, RZ, 0x5, R3 ;  /* 0x00000005ff007819 */ /* 0x004fe40000011403 */
[C---:B------:R-:W-:Y:S02]  /*0d80*/  IADD3 R110, R61.reuse, 0x1f0, RZ ;  /* 0x000001f03d6e7810 */ /* 0x040fe40007ffe0ff */
[C---:B------:R-:W-:Y:S01]  /*0d90*/  IADD3 R14, R61.reuse, 0x190, RZ ;  /* 0x000001903d0e7810 */ /* 0x040fe20007ffe0ff */
[----:B------:R0:W-:Y:S01]  /*0da0*/  STL [R1+0xa4], R0 ;  /* 0x0000a40001007387 */ /* 0x0001e20000100800 */
[C---:B------:R-:W-:Y:S02]  /*0db0*/  IADD3 R13, R61.reuse, 0x1a0, RZ ;  /* 0x000001a03d0d7810 */ /* 0x040fe40007ffe0ff */
[----:B------:R-:W-:-:S02]  /*0dc0*/  IADD3 R12, R61, 0x1b0, RZ ;  /* 0x000001b03d0c7810 */ /* 0x000fc40007ffe0ff */
[C---:B------:R-:W-:Y:S02]  /*0dd0*/  IADD3 R11, R61.reuse, 0x1c0, RZ ;  /* 0x000001c03d0b7810 */ /* 0x040fe40007ffe0ff */
[C---:B------:R-:W-:Y:S02]  /*0de0*/  IADD3 R10, R61.reuse, 0x1d0, RZ ;  /* 0x000001d03d0a7810 */ /* 0x040fe40007ffe0ff */
[----:B------:R-:W-:Y:S02]  /*0df0*/  IADD3 R9, R61, 0x1e0, RZ ;  /* 0x000001e03d097810 */ /* 0x000fe40007ffe0ff */
[----:B0-----:R-:W-:Y:S02]  /*0e00*/  SHF.R.S32.HI R0, RZ, 0x1f, R110 ;  /* 0x0000001fff007819 */ /* 0x001fe4000001146e */
[----:B------:R-:W-:Y:S02]  /*0e10*/  SHF.R.S32.HI R116, RZ, 0x1f, R14 ;  /* 0x0000001fff747819 */ /* 0x000fe4000001140e */
[----:B------:R-:W-:Y:S01]  /*0e20*/  SHF.R.S32.HI R115, RZ, 0x1f, R13 ;  /* 0x0000001fff737819 */ /* 0x000fe2000001140d */
[----:B------:R0:W-:Y:S01]  /*0e30*/  STL [R1+0xa0], R0 ;  /* 0x0000a00001007387 */ /* 0x0001e20000100800 */
[----:B------:R-:W-:-:S02]  /*0e40*/  SHF.R.S32.HI R114, RZ, 0x1f, R12 ;  /* 0x0000001fff727819 */ /* 0x000fc4000001140c */
[----:B------:R-:W-:Y:S02]  /*0e50*/  SHF.R.S32.HI R113, RZ, 0x1f, R11 ;  /* 0x0000001fff717819 */ /* 0x000fe4000001140b */
[----:B------:R-:W-:Y:S02]  /*0e60*/  SHF.R.S32.HI R112, RZ, 0x1f, R10 ;  /* 0x0000001fff707819 */ /* 0x000fe4000001140a */
[----:B-1----:R-:W-:Y:S02]  /*0e70*/  SHF.R.S32.HI R111, RZ, 0x1f, R9 ;  /* 0x0000001fff6f7819 */ /* 0x002fe40000011409 */
.L_x_682:
[----:B0-----:R-:W2:Y:S01]  /*0e80*/  LDL R5, [R1+0xa0] ;  /* 0x0000a00001057983 */ /* 0x001ea20000100800 */
[----:B------:R-:W-:Y:S01]  /*0e90*/  IABS R3, c[0x0][0x1f0] ;  /* 0x00007c0000037a13 */ /* 0x000fe20000000000 */
[----:B-1----:R-:W-:Y:S01]  /*0ea0*/  UMOV UR6, URZ ;  /* 0x0000003f00067c82 */ /* 0x002fe20008000000 */
[----:B------:R-:W-:Y:S01]  /*0eb0*/  IABS R4, UR20 ;  /* 0x0000001400047c13 */ /* 0x000fe20008000000 */
[----:B------:R-:W-:Y:S01]  /*0ec0*/  UISETP.GE.AND UP1, UPT, UR20, URZ, UPT ;  /* 0x0000003f1400728c */ /* 0x000fe2000bf26270 */
[----:B------:R1:W3:Y:S01]  /*0ed0*/  R2UR UR15, R3 ;  /* 0x00000000030f73c2 */ /* 0x0002e200000e0000 */
[----:B------:R-:W-:-:S02]  /*0ee0*/  MOV R62, RZ ;  /* 0x000000ff003e7202 */ /* 0x000fc40000000f00 */
[----:B------:R-:W-:Y:S01]  /*0ef0*/  LOP3.LUT R8, R8, 0x7fffffff, RZ, 0xc0, !PT ;  /* 0x7fffffff08087812 */ /* 0x000fe200078ec0ff */
[----:B------:R-:W-:Y:S01]  /*0f00*/  CS2R R108, SRZ ;  /* 0x00000000006c7805 */ /* 0x000fe2000001ff00 */
[----:B------:R-:W-:Y:S01]  /*0f10*/  CS2R R106, SRZ ;  /* 0x00000000006a7805 */ /* 0x000fe2000001ff00 */
[----:B------:R-:W-:Y:S01]  /*0f20*/  CS2R R104, SRZ ;  /* 0x0000000000687805 */ /* 0x000fe2000001ff00 */
[----:B------:R-:W-:Y:S01]  /*0f30*/  @P5 LOP3.LUT R8, R8, 0x80000000, RZ, 0xfc, !PT ;  /* 0x8000000008085812 */ /* 0x000fe200078efcff */
[----:B------:R-:W4:Y:S01]  /*0f40*/  R2UR UR13, R4 ;  /* 0x00000000040d73c2 */ /* 0x000f2200000e0000 */
[----:B-1----:R-:W-:Y:S01]  /*0f50*/  MOV R3, UR18 ;  /* 0x0000001200037c02 */ /* 0x002fe20008000f00 */
[----:B------:R-:W2:Y:S04]  /*0f60*/  LDL R24, [R1+0x9c] ;  /* 0x00009c0001187983 */ /* 0x000ea80000100800 */
[----:B------:R-:W2:Y:S04]  /*0f70*/  LDL R36, [R1+0x98] ;  /* 0x0000980001247983 */ /* 0x000ea80000100800 */
[----:B------:R-:W2:Y:S04]  /*0f80*/  LDL R35, [R1+0x38] ;  /* 0x0000380001237983 */ /* 0x000ea80000100800 */
[----:B------:R-:W2:Y:S04]  /*0f90*/  LDL R34, [R1+0x94] ;  /* 0x0000940001227983 */ /* 0x000ea80000100800 */
[----:B------:R-:W2:Y:S01]  /*0fa0*/  LDL R27, [R1+0x34] ;  /* 0x00003400011b7983 */ /* 0x000ea20000100800 */
[----:B0--3--:R-:W0:Y:S01]  /*0fb0*/  I2F.RP R0, UR15 ;  /* 0x0000000f00007d06 */ /* 0x009e220008209400 */
[----:B------:R-:W-:Y:S01]  /*0fc0*/  UMOV UR23, 0x3f800000 ;  /* 0x3f80000000177882 */ /* 0x000fe20000000000 */
[----:B------:R-:W-:Y:S01]  /*0fd0*/  LOP3.LUT R8, R8, 0xdfffffff, RZ, 0xc0, !PT ;  /* 0xdfffffff08087812 */ /* 0x000fe200078ec0ff */
[----:B------:R-:W3:Y:S03]  /*0fe0*/  LDL R44, [R1+0x68] ;  /* 0x00006800012c7983 */ /* 0x000ee60000100800 */
[----:B------:R-:W-:Y:S01]  /*0ff0*/  @P4 LOP3.LUT R8, R8, 0x20000000, RZ, 0xfc, !PT ;  /* 0x2000000008084812 */ /* 0x000fe200078efcff */
[----:B------:R-:W3:Y:S03]  /*1000*/  LDL R42, [R1+0x60] ;  /* 0x00006000012a7983 */ /* 0x000ee60000100800 */
[----:B------:R-:W-:Y:S01]  /*1010*/  LOP3.LUT R8, R8, 0xefffffff, RZ, 0xc0, !PT ;  /* 0xefffffff08087812 */ /* 0x000fe200078ec0ff */
[----:B------:R-:W3:Y:S03]  /*1020*/  LDL R43, [R1] ;  /* 0x00000000012b7983 */ /* 0x000ee60000100800 */
[----:B------:R-:W-:Y:S01]  /*1030*/  @P3 LOP3.LUT R8, R8, 0x10000000, RZ, 0xfc, !PT ;  /* 0x1000000008083812 */ /* 0x000fe200078efcff */
[----:B------:R-:W3:Y:S01]  /*1040*/  LDL R58, [R1+0x5c] ;  /* 0x00005c00013a7983 */ /* 0x000ee20000100800 */
[----:B0-----:R-:W0:Y:S02]  /*1050*/  MUFU.RCP R0, R0 ;  /* 0x0000000000007308 */ /* 0x001e240000001000 */
[----:B------:R-:W-:Y:S01]  /*1060*/  LOP3.LUT R8, R8, 0xfbffffff, RZ, 0xc0, !PT ;  /* 0xfbffffff08087812 */ /* 0x000fe200078ec0ff */
[----:B------:R-:W3:Y:S03]  /*1070*/  LDL R84, [R1+0x58] ;  /* 0x0000580001547983 */ /* 0x000ee60000100800 */
[----:B------:R-:W-:Y:S01]  /*1080*/  @P2 LOP3.LUT R8, R8, 0x4000000, RZ, 0xfc, !PT ;  /* 0x0400000008082812 */ /* 0x000fe200078efcff */
[----:B------:R-:W3:Y:S03]  /*1090*/  LDL R63, [R1+0x54] ;  /* 0x00005400013f7983 */ /* 0x000ee60000100800 */
[----:B------:R-:W-:-:S04]  /*10a0*/  LOP3.LUT R8, R8, 0xfdffffff, RZ, 0xc0, !PT ;  /* 0xfdffffff08087812 */ /* 0x000fc800078ec0ff */
[----:B------:R-:W-:Y:S02]  /*10b0*/  @P1 LOP3.LUT R8, R8, 0x2000000, RZ, 0xfc, !PT ;  /* 0x0200000008081812 */ /* 0x000fe400078efcff */
[----:B0-----:R-:W-:Y:S02]  /*10c0*/  IADD3 R2, R0, 0xffffffe, RZ ;  /* 0x0ffffffe00027810 */ /* 0x001fe40007ffe0ff */
[----:B------:R-:W-:-:S04]  /*10d0*/  SHF.R.U32.HI R0, RZ, 0x5, R16 ;  /* 0x00000005ff007819 */ /* 0x000fc80000011610 */
[----:B------:R-:W0:Y:S02]  /*10e0*/  F2I.FTZ.U32.TRUNC.NTZ R2, R2 ;  /* 0x0000000200027305 */ /* 0x000e24000021f000 */
[----:B0-----:R0:W1:Y:S02]  /*10f0*/  R2UR UR7, R2 ;  /* 0x00000000020773c2 */ /* 0x00106400000e0000 */
[----:B0-----:R-:W-:Y:S01]  /*1100*/  IMAD R2, R3, c[0x0][0x1fc], R0 ;  /* 0x00007f0003027a24 */ /* 0x001fe200078e0200 */
[----:B------:R-:W-:-:S04]  /*1110*/  SHF.L.U32 R0, R16, 0x1, RZ ;  /* 0x0000000110007819 */ /* 0x000fc800000006ff */
[----:B------:R-:W-:Y:S02]  /*1120*/  IADD3 R2, R2, 0x1f0, RZ ;  /* 0x000001f002027810 */ /* 0x000fe40007ffe0ff */
[----:B------:R-:W-:Y:S02]  /*1130*/  LOP3.LUT R0, R0, 0x3e, RZ, 0xc0, !PT ;  /* 0x0000003e00007812 */ /* 0x000fe400078ec0ff */
[----:B------:R-:W-:Y:S02]  /*1140*/  SHF.R.S32.HI R3, RZ, 0x1f, R2 ;  /* 0x0000001fff037819 */ /* 0x000fe40000011402 */
[----:B------:R-:W-:-:S04]  /*1150*/  ISETP.GE.U32.AND P0, PT, R2, c[0x0][0x1e0], PT ;  /* 0x0000780002007a0c */ /* 0x000fc80003f06070 */
[----:B------:R-:W-:Y:S01]  /*1160*/  ISETP.GE.AND.EX P0, PT, R3, c[0x0][0x1e4], PT, P0 ;  /* 0x0000790003007a0c */ /* 0x000fe20003f06300 */
[----:B-1----:R-:W-:-:S03]  /*1170*/  UIADD3 UR5, URZ, -UR7, URZ ;  /* 0x800000073f057290 */ /* 0x002fc6000fffe03f */
[----:B------:R-:W-:Y:S01]  /*1180*/  ISETP.LT.U32.AND P6, PT, R16, 0x200, !P0 ;  /* 0x000002001000780c */ /* 0x000fe200047c1070 */
[----:B------:R-:W-:-:S04]  /*1190*/  UIMAD UR5, UR5, UR15, URZ ;  /* 0x0000000f050572a4 */ /* 0x000fc8000f8e023f */
[----:B------:R-:W-:-:S04]  /*11a0*/  UIMAD.WIDE.U32 UR6, UR7, UR5, UR6 ;  /* 0x00000005070672a5 */ /* 0x000fc8000f8e0006 */
[----:B----4-:R-:W-:-:S04]  /*11b0*/  UIMAD.WIDE.U32 UR6, UR7, UR13, URZ ;  /* 0x0000000d070672a5 */ /* 0x010fc8000f8e003f */
        /* <DEDUP_REMOVED lines=49> */
[----:B------:R-:W-:Y:S01]  /*14d0*/  @P0 IADD3 R3, R3, R7, RZ ;  /* 0x0000000703030210 */ /* 0x000fe20007ffe0ff */
[----:B------:R-:W-:Y:S01]  /*14e0*/  HFMA2.MMA R7, -RZ, RZ, 0, 0 ;  /* 0x00000000ff077435 */ /* 0x000fe200000001ff */
[C---:B------:R-:W-:Y:S02]  /*14f0*/  @P0 SHF.L.U32 R0, R2.reuse, 0x1, RZ ;  /* 0x0000000102000819 */ /* 0x040fe400000006ff */
[----:B------:R-:W-:Y:S02]  /*1500*/  @P0 SHF.L.U64.HI R6, R2, 0x1, R3 ;  /* 0x0000000102060819 */ /* 0x000fe40000010203 */
[----:B------:R-:W-:-:S05]  /*1510*/  @P0 IADD3 R2, P5, R0, c[0x0][0x180], RZ ;  /* 0x0000600000020a10 */ /* 0x000fca0007fbe0ff */
[----:B------:R1:W5:Y:S01]  /*1520*/  @P6 LDG.E R7, [R4.64] ;  /* 0x0000001004076981 */ /* 0x000362000c1e1900 */
[----:B------:R-:W-:Y:S02]  /*1530*/  @P0 IADD3.X R3, R6, c[0x0][0x184], RZ, P5, !PT ;  /* 0x0000610006030a10 */ /* 0x000fe40002ffe4ff */
[----:B-1----:R-:W-:-:S04]  /*1540*/  @P0 IADD3 R4, P6, R0, c[0x0][0x178], RZ ;  /* 0x00005e0000040a10 */ /* 0x002fc80007fde0ff */
[----:B------:R-:W-:Y:S01]  /*1550*/  @P0 IADD3.X R5, R6, c[0x0][0x17c], RZ, P6, !PT ;  /* 0x00005f0006050a10 */ /* 0x000fe200037fe4ff */
[----:B------:R-:W-:-:S04]  /*1560*/  HFMA2.MMA R6, -RZ, RZ, 0, 0 ;  /* 0x00000000ff067435 */ /* 0x000fc800000001ff */
[----:B------:R1:W5:Y:S06]  /*1570*/  @P0 LDG.E R109, [R4.64] ;  /* 0x00000010046d0981 */ /* 0x00036c000c1e1900 */
[----:B------:R2:W5:Y:S01]  /*1580*/  @P0 LDG.E R6, [R2.64] ;  /* 0x0000001002060981 */ /* 0x000562000c1e1900 */
[----:B------:R-:W-:-:S04]  /*1590*/  ISETP.GE.U32.AND P0, PT, R13, c[0x0][0x1e0], PT ;  /* 0x000078000d007a0c */ /* 0x000fc80003f06070 */
[----:B------:R-:W-:-:S04]  /*15a0*/  ISETP.GE.AND.EX P0, PT, R115, c[0x0][0x1e4], PT, P0 ;  /* 0x0000790073007a0c */ /* 0x000fc80003f06300 */
[----:B------:R-:W-:-:S13]  /*15b0*/  ISETP.LT.U32.AND P0, PT, R16, 0x200, !P0 ;  /* 0x000002001000780c */ /* 0x000fda0004701070 */
[----:B--2---:R-:W-:Y:S01]  /*15c0*/  @P0 MOV R2, R28 ;  /* 0x0000001c00020202 */ /* 0x004fe20000000f00 */
[----:B------:R-:W-:Y:S01]  /*15d0*/  @P0 IMAD R0, R115, c[0x0][0x1d8], RZ ;  /* 0x0000760073000a24 */ /* 0x000fe200078e02ff */
[----:B------:R-:W-:-:S03]  /*15e0*/  @P0 MOV R3, R31 ;  /* 0x0000001f00030202 */ /* 0x000fc60000000f00 */
[C---:B0-----:R-:W-:Y:S02]  /*15f0*/  @P0 IMAD R19, R13.reuse, c[0x0][0x1dc], R0 ;  /* 0x000077000d130a24 */ /* 0x041fe400078e0200 */
[----:B------:R-:W-:-:S05]  /*1600*/  @P0 IMAD.WIDE.U32 R2, R13, c[0x0][0x1d8], R2 ;  /* 0x000076000d020a25 */ /* 0x000fca00078e0002 */
[----:B------:R-:W-:Y:S02]  /*1610*/  @P0 IADD3 R19, R3, R19, RZ ;  /* 0x0000001303130210 */ /* 0x000fe40007ffe0ff */
[C---:B------:R-:W-:Y:S02]  /*1620*/  @P0 SHF.L.U32 R18, R2.reuse, 0x1, RZ ;  /* 0x0000000102120819 */ /* 0x040fe400000006ff */
[----:B------:R-:W-:Y:S02]  /*1630*/  @P0 SHF.L.U64.HI R0, R2, 0x1, R19 ;  /* 0x0000000102000819 */ /* 0x000fe40000010213 */
[----:B------:R-:W-:Y:S01]  /*1640*/  @P0 IADD3 R2, P6, R18, c[0x0][0x180], RZ ;  /* 0x0000600012020a10 */ /* 0x000fe20007fde0ff */
[----:B-1----:R-:W-:-:S03]  /*1650*/  HFMA2.MMA R5, -RZ, RZ, 0, 0 ;  /* 0x00000000ff057435 */ /* 0x002fc600000001ff */
[----:B------:R-:W-:Y:S02]  /*1660*/  @P0 IADD3.X R3, R0, c[0x0][0x184], RZ, P6, !PT ;  /* 0x0000610000030a10 */ /* 0x000fe400037fe4ff */
[----:B------:R-:W-:-:S04]  /*1670*/  @P0 IADD3 R18, P6, R18, c[0x0][0x178], RZ ;  /* 0x00005e0012120a10 */ /* 0x000fc80007fde0ff */
[----:B------:R-:W-:Y:S01]  /*1680*/  @P0 IADD3.X R19, R0, c[0x0][0x17c], RZ, P6, !PT ;  /* 0x00005f0000130a10 */ /* 0x000fe200037fe4ff */
        /* <DEDUP_REMOVED lines=23> */
[----:B-1----:R-:W-:Y:S01]  /*1800*/  @P0 MOV R2, R28 ;  /* 0x0000001c00020202 */ /* 0x002fe20000000f00 */
[----:B------:R-:W-:Y:S01]  /*1810*/  @P0 IMAD R0, R113, c[0x0][0x1d8], RZ ;  /* 0x0000760071000a24 */ /* 0x000fe200078e02ff */
[----:B------:R-:W-:-:S03]  /*1820*/  @P0 MOV R3, R31 ;  /* 0x0000001f00030202 */ /* 0x000fc60000000f00 */
[C---:B------:R-:W-:Y:S02]  /*1830*/  @P0 IMAD R21, R11.reuse, c[0x0][0x1dc], R0 ;  /* 0x000077000b150a24 */ /* 0x040fe400078e0200 */
[----:B------:R-:W-:-:S05]  /*1840*/  @P0 IMAD.WIDE.U32 R2, R11, c[0x0][0x1d8], R2 ;  /* 0x000076000b020a25 */ /* 0x000fca00078e0002 */
[----:B------:R-:W-:Y:S02]  /*1850*/  @P0 IADD3 R21, R3, R21, RZ ;  /* 0x0000001503150210 */ /* 0x000fe40007ffe0ff */
[C---:B------:R-:W-:Y:S02]  /*1860*/  @P0 SHF.L.U32 R20, R2.reuse, 0x1, RZ ;  /* 0x0000000102140819 */ /* 0x040fe400000006ff */
[----:B------:R-:W-:Y:S02]  /*1870*/  @P0 SHF.L.U64.HI R2, R2, 0x1, R21 ;  /* 0x0000000102020819 */ /* 0x000fe40000010215 */
[----:B0-----:R-:W-:Y:S01]  /*1880*/  @P0 IADD3 R18, P6, R20, c[0x0][0x180], RZ ;  /* 0x0000600014120a10 */ /* 0x001fe20007fde0ff */
[----:B------:R-:W-:-:S03]  /*1890*/  HFMA2.MMA R3, -RZ, RZ, 0, 0 ;  /* 0x00000000ff037435 */ /* 0x000fc600000001ff */
        /* <DEDUP_REMOVED lines=20> */
[----:B------:R-:W-:Y:S01]  /*19e0*/  HFMA2.MMA R2, -RZ, RZ, 0, 0 ;  /* 0x00000000ff027435 */ /* 0x000fe200000001ff */
[----:B------:R-:W-:Y:S02]  /*19f0*/  UMOV UR5, 0x8 ;  /* 0x0000000800057882 */ /* 0x000fe40000000000 */
[----:B------:R-:W-:Y:S01]  /*1a00*/  ULDC.64 UR6, c[0x0][0x198] ;  /* 0x0000660000067ab9 */ /* 0x000fe20000000a00 */
[----:B------:R0:W5:Y:S01]  /*1a10*/  @P0 LDG.E R105, [R20.64] ;  /* 0x0000001014690981 */ /* 0x000162000c1e1900 */
[----:B------:R-:W-:-:S05]  /*1a20*/  UIMAD.WIDE UR6, UR20, UR5, UR6 ;  /* 0x00000005140672a5 */ /* 0x000fca000f8e0206 */
[----:B------:R1:W5:Y:S02]  /*1a30*/  @P0 LDG.E R2, [R18.64] ;  /* 0x0000001012020981 */ /* 0x000364000c1e1900 */
[----:B-1----:R-:W-:Y:S02]  /*1a40*/  MOV R18, UR6 ;  /* 0x0000000600127c02 */ /* 0x002fe40008000f00 */
[----:B------:R-:W-:-:S06]  /*1a50*/  MOV R19, UR7 ;  /* 0x0000000700137c02 */ /* 0x000fcc0008000f00 */
[----:B------:R-:W2:Y:S02]  /*1a60*/  LDG.E.64 R18, [R18.64] ;  /* 0x0000001012127981 */ /* 0x000ea4000c1e1b00 */
[----:B--2---:R-:W1:Y:S02]  /*1a70*/  R2UR UR22, R18 ;  /* 0x00000000121673c2 */ /* 0x004e6400000e0000 */
[----:B-1----:R-:W-:-:S05]  /*1a80*/  MOV R0, UR22 ;  /* 0x0000001600007c02 */ /* 0x002fca0008000f00 */
[----:B------:R-:W-:-:S05]  /*1a90*/  FFMA.FTZ R0, -R0, UR22, R19 ;  /* 0x0000001600007c23 */ /* 0x000fca0008010113 */
[----:B------:R-:W-:-:S13]  /*1aa0*/  FSETP.GTU.FTZ.AND P0, PT, R0, RZ, PT ;  /* 0x000000ff0000720b */ /* 0x000fda0003f1c000 */
[----:B------:R-:W-:Y:S01]  /*1ab0*/  VOTEU.ANY UP0, P0 ;  /* 0x00000000003f7886 */ /* 0x000fe20000000100 */
[----:B------:R-:W-:-:S13]  /*1ac0*/  PLOP3.LUT P0, PT, PT, PT, UP0, 0x80, 0x0 ;  /* 0x000000000000781c */ /* 0x000fda0003f0f008 */
[----:B------:R-:W-:Y:S01]  /*1ad0*/  @P0 FADD.FTZ R0, R0, c[0x0][0x1a0] ;  /* 0x0000680000000621 */ /* 0x000fe20000010000 */
[----:B------:R-:W-:-:S13]  /*1ae0*/  PLOP3.LUT P0, PT, PT, PT, UP0, 0x80, 0x0 ;  /* 0x000000000000781c */ /* 0x000fda0003f0f008 */
[----:B------:R1:W2:Y:S01]  /*1af0*/  @P0 MUFU.RSQ R26, R0 ;  /* 0x00000000001a0308 */ /* 0x0002a20000001400 */
[----:B------:R-:W-:-:S04]  /*1b00*/  ISETP.GE.U32.AND P0, PT, R9, c[0x0][0x1e0], PT ;  /* 0x0000780009007a0c */ /* 0x000fc80003f06070 */
[----:B------:R-:W-:-:S04]  /*1b10*/  ISETP.GE.AND.EX P0, PT, R111, c[0x0][0x1e4], PT, P0 ;  /* 0x000079006f007a0c */ /* 0x000fc80003f06300 */
[----:B------:R-:W-:-:S13]  /*1b20*/  ISETP.LT.U32.AND P0, PT, R16, 0x200, !P0 ;  /* 0x000002001000780c */ /* 0x000fda0004701070 */
[----:B------:R-:W-:Y:S01]  /*1b30*/  @P0 IMAD R18, R111, c[0x0][0x1d8], RZ ;  /* 0x000076006f120a24 */ /* 0x000fe200078e02ff */
[----:B------:R-:W-:-:S03]  /*1b40*/  @P0 MOV R19, R31 ;  /* 0x0000001f00130202 */ /* 0x000fc60000000f00 */
[----:B0-----:R-:W-:Y:S01]  /*1b50*/  @P0 IMAD R21, R9, c[0x0][0x1dc], R18 ;  /* 0x0000770009150a24 */ /* 0x001fe200078e0212 */
[----:B------:R-:W-:-:S05]  /*1b60*/  @P0 MOV R18, R28 ;  /* 0x0000001c00120202 */ /* 0x000fca0000000f00 */
        /* <DEDUP_REMOVED lines=11> */
[----:B------:R-:W-:Y:S02]  /*1c20*/  PLOP3.LUT P0, PT, PT, PT, UP0, 0x80, 0x0 ;  /* 0x000000000000781c */ /* 0x000fe40003f0f008 */
[----:B------:R-:W-:Y:S01]  /*1c30*/  LOP3.LUT P5, RZ, R8, 0x20000, RZ, 0xc0, !PT ;  /* 0x0002000008ff7812 */ /* 0x000fe200078ac0ff */
[----:B-1----:R-:W4:Y:S10]  /*1c40*/  LDL R20, [R1+0x30] ;  /* 0x0000300001147983 */ /* 0x002f340000100800 */
[----:B--2---:R1:W2:Y:S02]  /*1c50*/  @P0 R2UR UR23, R26 ;  /* 0x000000001a1703c2 */ /* 0x0042a400000e0000 */
[----:B-1----:R-:W2:Y:S01]  /*1c60*/  LDL R26, [R1+0x90] ;  /* 0x00009000011a7983 */ /* 0x002ea20000100800 */
[----:B------:R-:W-:-:S02]  /*1c70*/  P2R R22, PR, RZ, 0x20 ;  /* 0x00000020ff167803 */ /* 0x000fc40000000000 */
[----:B------:R-:W-:-:S04]  /*1c80*/  LOP3.LUT P5, RZ, R8, 0x100000, RZ, 0xc0, !PT ;  /* 0x0010000008ff7812 */ /* 0x000fc800078ac0ff */
[----:B------:R-:W-:Y:S02]  /*1c90*/  P2R R23, PR, RZ, 0x20 ;  /* 0x00000020ff177803 */ /* 0x000fe40000000000 */
[----:B------:R-:W-:-:S13]  /*1ca0*/  LOP3.LUT P5, RZ, R8, 0x200000, RZ, 0xc0, !PT ;  /* 0x0020000008ff7812 */ /* 0x000fda00078ac0ff */
[----:B0-----:R-:W-:Y:S01]  /*1cb0*/  @P5 MOV R18, R28 ;  /* 0x0000001c00125202 */ /* 0x001fe20000000f00 */
[----:B------:R-:W-:Y:S01]  /*1cc0*/  @P5 IMAD R24, R24, c[0x0][0x1d8], RZ ;  /* 0x0000760018185a24 */ /* 0x000fe200078e02ff */
[----:B------:R-:W-:-:S03]  /*1cd0*/  @P5 MOV R19, R31 ;  /* 0x0000001f00135202 */ /* 0x000fc60000000f00 */
[C---:B------:R-:W-:Y:S02]  /*1ce0*/  @P5 IMAD R25, R61.reuse, c[0x0][0x1dc], R24 ;  /* 0x000077003d195a24 */ /* 0x040fe400078e0218 */
[----:B------:R-:W-:Y:S01]  /*1cf0*/  @P5 IMAD.WIDE.U32 R18, R61, c[0x0][0x1d8], R18 ;  /* 0x000076003d125a25 */ /* 0x000fe200078e0012 */
[----:B------:R-:W-:Y:S01]  /*1d00*/  LOP3.LUT P6, RZ, R8, 0x80000, RZ, 0xc0, !PT ;  /* 0x0008000008ff7812 */ /* 0x000fe200078cc0ff */
[----:B------:R-:W3:Y:S03]  /*1d10*/  LDL R24, [R1+0x84] ;  /* 0x0000840001187983 */ /* 0x000ee60000100800 */
[----:B------:R-:W-:Y:S02]  /*1d20*/  @P5 IADD3 R25, R19, R25, RZ ;  /* 0x0000001913195210 */ /* 0x000fe40007ffe0ff */
[C---:B------:R-:W-:Y:S02]  /*1d30*/  @P5 SHF.L.U32 R82, R18.reuse, 0x1, RZ ;  /* 0x0000000112525819 */ /* 0x040fe400000006ff */
[----:B------:R-:W-:-:S02]  /*1d40*/  @P5 SHF.L.U64.HI R18, R18, 0x1, R25 ;  /* 0x0000000112125819 */ /* 0x000fc40000010219 */
[----:B------:R-:W-:Y:S01]  /*1d50*/  @P5 IADD3 R74, P0, R82, c[0x0][0x180], RZ ;  /* 0x00006000524a5a10 */ /* 0x000fe20007f1e0ff */
[----:B------:R-:W3:Y:S03]  /*1d60*/  LDL R25, [R1+0x80] ;  /* 0x0000800001197983 */ /* 0x000ee60000100800 */
[----:B------:R-:W-:Y:S02]  /*1d70*/  @P5 IADD3.X R75, R18, c[0x0][0x184], RZ, P0, !PT ;  /* 0x00006100124b5a10 */ /* 0x000fe400007fe4ff */
[----:B------:R-:W-:-:S04]  /*1d80*/  @P5 IADD3 R82, P0, R82, c[0x0][0x178], RZ ;  /* 0x00005e0052525a10 */ /* 0x000fc80007f1e0ff */
[----:B------:R-:W-:Y:S02]  /*1d90*/  @P5 IADD3.X R83, R18, c[0x0][0x17c], RZ, P0, !PT ;  /* 0x00005f0012535a10 */ /* 0x000fe400007fe4ff */
[----:B------:R-:W-:Y:S02]  /*1da0*/  ISETP.NE.AND P5, PT, R23, RZ, PT ;  /* 0x000000ff1700720c */ /* 0x000fe40003fa5270 */
[----:B------:R-:W3:Y:S11]  /*1db0*/  LDL R23, [R1+0x8c] ;  /* 0x00008c0001177983 */ /* 0x000ef60000100800 */
[----:B------:R-:W-:Y:S01]  /*1dc0*/  @P5 IMAD R18, R36, c[0x0][0x1d8], RZ ;  /* 0x0000760024125a24 */ /* 0x000fe200078e02ff */
[----:B------:R-:W-:Y:S01]  /*1dd0*/  @P5 MOV R19, R31 ;  /* 0x0000001f00135202 */ /* 0x000fe20000000f00 */
[----:B------:R-:W3:Y:S02]  /*1de0*/  LDL R36, [R1+0x78] ;  /* 0x0000780001247983 */ /* 0x000ee40000100800 */
[----:B------:R-:W-:Y:S01]  /*1df0*/  @P5 IMAD R21, R35, c[0x0][0x1dc], R18 ;  /* 0x0000770023155a24 */ /* 0x000fe200078e0212 */
[----:B------:R-:W-:-:S05]  /*1e00*/  @P5 MOV R18, R28 ;  /* 0x0000001c00125202 */ /* 0x000fca0000000f00 */
[----:B------:R-:W-:Y:S01]  /*1e10*/  @P5 IMAD.WIDE.U32 R18, R35, c[0x0][0x1d8], R18 ;  /* 0x0000760023125a25 */ /* 0x000fe200078e0012 */
[----:B------:R-:W-:Y:S01]  /*1e20*/  LOP3.LUT R17, R17, 0xfffffffb, RZ, 0xc0, !PT ;  /* 0xfffffffb11117812 */ /* 0x000fe200078ec0ff */
        /* <DEDUP_REMOVED lines=9> */
[----:B------:R-:W-:Y:S01]  /*1ec0*/  ISETP.NE.AND P5, PT, R22, RZ, PT ;  /* 0x000000ff1600720c */ /* 0x000fe20003fa5270 */
[----:B------:R-:W3:Y:S04]  /*1ed0*/  LDL R34, [R1+0x88] ;  /* 0x0000880001227983 */ /* 0x000ee80000100800 */
[----:B------:R-:W3:Y:S01]  /*1ee0*/  LDL R22, [R1+0x2c] ;  /* 0x00002c0001167983 */ /* 0x000ee20000100800 */
[----:B------:R-:W-:Y:S01]  /*1ef0*/  @P6 IMAD R21, R27, c[0x0][0x1dc], R18 ;  /* 0x000077001b156a24 */ /* 0x000fe200078e0212 */
[----:B------:R-:W-:Y:S02]  /*1f00*/  @P6 MOV R18, R28 ;  /* 0x0000001c00126202 */ /* 0x000fe40000000f00 */
[----:B------:R-:W-:-:S05]  /*1f10*/  @P6 MOV R19, R31 ;  /* 0x0000001f00136202 */ /* 0x000fca0000000f00 */
[----:B------:R-:W-:Y:S01]  /*1f20*/  @P6 IMAD.WIDE.U32 R18, R27, c[0x0][0x1d8], R18 ;  /* 0x000076001b126a25 */ /* 0x000fe200078e0012 */
[----:B------:R-:W-:Y:S01]  /*1f30*/  @P6 LOP3.LUT R17, R17, 0x4, RZ, 0xfc, !PT ;  /* 0x0000000411116812 */ /* 0x000fe200078efcff */
[----:B------:R-:W3:Y:S03]  /*1f40*/  LDL R27, [R1+0x24] ;  /* 0x00002400011b7983 */ /* 0x000ee60000100800 */
[----:B------:R-:W-:Y:S02]  /*1f50*/  @P6 IADD3 R19, R19, R21, RZ ;  /* 0x0000001513136210 */ /* 0x000fe40007ffe0ff */
[C---:B------:R-:W-:Y:S02]  /*1f60*/  @P6 SHF.L.U32 R68, R18.reuse, 0x1, RZ ;  /* 0x0000000112446819 */ /* 0x040fe400000006ff */
[----:B------:R-:W-:Y:S02]  /*1f70*/  @P6 SHF.L.U64.HI R18, R18, 0x1, R19 ;  /* 0x0000000112126819 */ /* 0x000fe40000010213 */
[----:B------:R-:W-:-:S04]  /*1f80*/  @P6 IADD3 R88, P0, R68, c[0x0][0x180], RZ ;  /* 0x0000600044586a10 */ /* 0x000fc80007f1e0ff */
[----:B------:R-:W-:Y:S02]  /*1f90*/  @P6 IADD3.X R89, R18, c[0x0][0x184], RZ, P0, !PT ;  /* 0x0000610012596a10 */ /* 0x000fe400007fe4ff */
[----:B------:R-:W-:-:S04]  /*1fa0*/  @P6 IADD3 R68, P0, R68, c[0x0][0x178], RZ ;  /* 0x00005e0044446a10 */ /* 0x000fc80007f1e0ff */
[----:B------:R-:W-:Y:S02]  /*1fb0*/  @P6 IADD3.X R69, R18, c[0x0][0x17c], RZ, P0, !PT ;  /* 0x00005f0012456a10 */ /* 0x000fe400007fe4ff */
[----:B------:R-:W-:-:S13]  /*1fc0*/  LOP3.LUT P6, RZ, R8, 0x40000, RZ, 0xc0, !PT ;  /* 0x0004000008ff7812 */ /* 0x000fda00078cc0ff */
[----:B--2---:R-:W-:Y:S02]  /*1fd0*/  @P6 IMAD R18, R26, c[0x0][0x1d8], RZ ;  /* 0x000076001a126a24 */ /* 0x004fe400078e02ff */
[----:B------:R-:W2:Y:S01]  /*1fe0*/  LDL R26, [R1+0x28] ;  /* 0x00002800011a7983 */ /* 0x000ea20000100800 */
[----:B------:R-:W-:Y:S01]  /*1ff0*/  @P6 MOV R19, R31 ;  /* 0x0000001f00136202 */ /* 0x000fe20000000f00 */
[----:B----4-:R-:W-:Y:S01]  /*2000*/  @P6 IMAD R21, R20, c[0x0][0x1dc], R18 ;  /* 0x0000770014156a24 */ /* 0x010fe200078e0212 */
        /* <DEDUP_REMOVED lines=9> */
[----:B------:R-:W-:Y:S01]  /*20a0*/  @P5 MOV R21, R31 ;  /* 0x0000001f00155202 */ /* 0x000fe20000000f00 */
[----:B---3--:R-:W-:Y:S01]  /*20b0*/  @P5 IMAD R20, R23, c[0x0][0x1d8], RZ ;  /* 0x0000760017145a24 */ /* 0x008fe200078e02ff */
[----:B------:R-:W-:-:S04]  /*20c0*/  LOP3.LUT R17, R17, 0xfffffffe, RZ, 0xc0, !PT ;  /* 0xfffffffe11117812 */ /* 0x000fc800078ec0ff */
[----:B------:R-:W-:Y:S01]  /*20d0*/  @P5 LOP3.LUT R17, R17, 0x1, RZ, 0xfc, !PT ;  /* 0x0000000111115812 */ /* 0x000fe200078efcff */
        /* <DEDUP_REMOVED lines=12> */
[----:B------:R-:W-:Y:S01]  /*21a0*/  @P5 IMAD R20, R34, c[0x0][0x1d8], RZ ;  /* 0x0000760022145a24 */ /* 0x000fe200078e02ff */
[----:B------:R-:W-:Y:S01]  /*21b0*/  @P5 MOV R21, R31 ;  /* 0x0000001f00155202 */ /* 0x000fe20000000f00 */
[----:B------:R-:W4:Y:S01]  /*21c0*/  LDL R34, [R1+0x14] ;  /* 0x0000140001227983 */ /* 0x000f220000100800 */
[C---:B------:R-:W-:Y:S02]  /*21d0*/  LOP3.LUT P4, RZ, R8.reuse, 0x8000, RZ, 0xc0, !PT ;  /* 0x0000800008ff7812 */ /* 0x040fe4000788c0ff */
[----:B------:R-:W-:Y:S01]  /*21e0*/  LOP3.LUT P6, RZ, R8, 0x4000, RZ, 0xc0, !PT ;  /* 0x0000400008ff7812 */ /* 0x000fe200078cc0ff */
        /* <DEDUP_REMOVED lines=12> */
[----:B------:R-:W4:Y:S01]  /*22b0*/  LDL R24, [R1+0x7c] ;  /* 0x00007c0001187983 */ /* 0x000f220000100800 */
        /* <DEDUP_REMOVED lines=14> */
[----:B------:R-:W-:Y:S02]  /*23a0*/  @P6 MOV R21, R31 ;  /* 0x0000001f00156202 */ /* 0x000fe40000000f00 */
        /* <DEDUP_REMOVED lines=13> */
[----:B------:R-:W-:-:S02]  /*2480*/  LOP3.LUT P6, RZ, R8, 0x1000, RZ, 0xc0, !PT ;  /* 0x0000100008ff7812 */ /* 0x000fc400078cc0ff */
[C---:B------:R-:W-:Y:S02]  /*2490*/  LOP3.LUT P2, RZ, R8.reuse, 0x800, RZ, 0xc0, !PT ;  /* 0x0000080008ff7812 */ /* 0x040fe4000784c0ff */
[----:B------:R-:W-:Y:S01]  /*24a0*/  LOP3.LUT P5, RZ, R8, 0x400, RZ, 0xc0, !PT ;  /* 0x0000040008ff7812 */ /* 0x000fe200078ac0ff */
[----:B--2---:R-:W-:-:S05]  /*24b0*/  @P3 IMAD.WIDE.U32 R22, R26, c[0x0][0x1d8], R22 ;  /* 0x000076001a163a25 */ /* 0x004fca00078e0016 */
[----:B------:R-:W-:-:S04]  /*24c0*/  @P3 SHF.L.U32 R64, R22, 0x1, RZ ;  /* 0x0000000116403819 */ /* 0x000fc800000006ff */
[----:B------:R-:W-:Y:S01]  /*24d0*/  @P3 IADD3 R100, P0, R64, c[0x0][0x180], RZ ;  /* 0x0000600040643a10 */ /* 0x000fe20007f1e0ff */
[----:B----4-:R-:W-:-:S04]  /*24e0*/  @P3 IMAD R24, R24, c[0x0][0x1d8], RZ ;  /* 0x0000760018183a24 */ /* 0x010fc800078e02ff */
[----:B------:R-:W-:Y:S02]  /*24f0*/  @P3 IMAD R24, R26, c[0x0][0x1dc], R24 ;  /* 0x000077001a183a24 */ /* 0x000fe400078e0218 */
[----:B------:R-:W2:Y:S03]  /*2500*/  LDL R26, [R1+0x10] ;  /* 0x00001000011a7983 */ /* 0x000ea60000100800 */
        /* <DEDUP_REMOVED lines=9> */
[----:B------:R-:W-:-:S04]  /*25a0*/  @P6 IMAD R24, R25, c[0x0][0x1dc], R24 ;  /* 0x0000770019186a24 */ /* 0x000fc800078e0218 */
[----:B------:R-:W-:Y:S02]  /*25b0*/  @P6 IMAD.WIDE.U32 R22, R25, c[0x0][0x1d8], R22 ;  /* 0x0000760019166a25 */ /* 0x000fe400078e0016 */
[----:B------:R-:W4:Y:S03]  /*25c0*/  LDL R25, [R1+0x6c] ;  /* 0x00006c0001197983 */ /* 0x000f260000100800 */
[----:B------:R-:W-:Y:S02]  /*25d0*/  @P6 IADD3 R24, R23, R24, RZ ;  /* 0x0000001817186210 */ /* 0x000fe40007ffe0ff */
[C---:B------:R-:W-:Y:S02]  /*25e0*/  @P6 SHF.L.U32 R48, R22.reuse, 0x1, RZ ;  /* 0x0000000116306819 */ /* 0x040fe400000006ff */
[----:B------:R-:W-:Y:S02]  /*25f0*/  @P6 SHF.L.U64.HI R22, R22, 0x1, R24 ;  /* 0x0000000116166819 */ /* 0x000fe40000010218 */
[----:B------:R-:W-:-:S04]  /*2600*/  @P6 IADD3 R40, P0, R48, c[0x0][0x180], RZ ;  /* 0x0000600030286a10 */ /* 0x000fc80007f1e0ff */
        /* <DEDUP_REMOVED lines=9> */
[----:B------:R-:W3:Y:S03]  /*26a0*/  LDL R34, [R1+0x8] ;  /* 0x0000080001227983 */ /* 0x000ee60000100800 */
[----:B------:R-:W-:Y:S02]  /*26b0*/  @P2 IADD3 R24, R23, R24, RZ ;  /* 0x0000001817182210 */ /* 0x000fe40007ffe0ff */
[C---:B------:R-:W-:Y:S02]  /*26c0*/  @P2 SHF.L.U32 R38, R22.reuse, 0x1, RZ ;  /* 0x0000000116262819 */ /* 0x040fe400000006ff */
[----:B------:R-:W-:Y:S01]  /*26d0*/  @P2 SHF.L.U64.HI R22, R22, 0x1, R24 ;  /* 0x0000000116162819 */ /* 0x000fe20000010218 */
[----:B------:R-:W-:-:S02]  /*26e0*/  @P5 IMAD R24, R27, c[0x0][0x1d8], RZ ;  /* 0x000076001b185a24 */ /* 0x000fc400078e02ff */
[----:B------:R-:W3:Y:S01]  /*26f0*/  LDL R27, [R1+0x64] ;  /* 0x00006400011b7983 */ /* 0x000ee20000100800 */
[----:B------:R-:W-:-:S04]  /*2700*/  @P2 IADD3 R96, P0, R38, c[0x0][0x180], RZ ;  /* 0x0000600026602a10 */ /* 0x000fc80007f1e0ff */
[----:B------:R-:W-:Y:S02]  /*2710*/  @P2 IADD3.X R97, R22, c[0x0][0x184], RZ, P0, !PT ;  /* 0x0000610016612a10 */ /* 0x000fe400007fe4ff */
[----:B------:R-:W-:Y:S02]  /*2720*/  @P2 IADD3 R38, P0, R38, c[0x0][0x178], RZ ;  /* 0x00005e0026262a10 */ /* 0x000fe40007f1e0ff */
[----:B------:R-:W-:Y:S02]  /*2730*/  @P5 MOV R23, R31 ;  /* 0x0000001f00175202 */ /* 0x000fe40000000f00 */
[----:B------:R-:W-:Y:S02]  /*2740*/  @P2 IADD3.X R39, R22, c[0x0][0x17c], RZ, P0, !PT ;  /* 0x00005f0016272a10 */ /* 0x000fe400007fe4ff */
[----:B------:R-:W-:Y:S02]  /*2750*/  @P5 MOV R22, R28 ;  /* 0x0000001c00165202 */ /* 0x000fe40000000f00 */
[----:B------:R-:W-:-:S04]  /*2760*/  LOP3.LUT R17, R17, 0xfffffffd, RZ, 0xc0, !PT ;  /* 0xfffffffd11117812 */ /* 0x000fc800078ec0ff */
[----:B------:R-:W-:Y:S02]  /*2770*/  @P4 LOP3.LUT R17, R17, 0x2, RZ, 0xfc, !PT ;  /* 0x0000000211114812 */ /* 0x000fe400078efcff */
[C---:B------:R-:W-:Y:S02]  /*2780*/  LOP3.LUT P4, RZ, R8.reuse, 0x200, RZ, 0xc0, !PT ;  /* 0x0000020008ff7812 */ /* 0x040fe4000788c0ff */
[C---:B------:R-:W-:Y:S02]  /*2790*/  LOP3.LUT P1, RZ, R8.reuse, 0x100, RZ, 0xc0, !PT ;  /* 0x0000010008ff7812 */ /* 0x040fe4000782c0ff */
[----:B------:R-:W-:-:S04]  /*27a0*/  LOP3.LUT R8, R8, 0xbfffffff, RZ, 0xc0, !PT ;  /* 0xbfffffff08087812 */ /* 0x000fc800078ec0ff */
[----:B------:R-:W-:-:S04]  /*27b0*/  @P3 LOP3.LUT R8, R8, 0x40000000, RZ, 0xfc, !PT ;  /* 0x4000000008083812 */ /* 0x000fc800078efcff */
[C---:B------:R-:W-:Y:S02]  /*27c0*/  LOP3.LUT P6, RZ, R8.reuse, 0x40, RZ, 0xc0, !PT ;  /* 0x0000004008ff7812 */ /* 0x040fe400078cc0ff */
[----:B------:R-:W-:-:S11]  /*27d0*/  LOP3.LUT P3, RZ, R8, 0x20, RZ, 0xc0, !PT ;  /* 0x0000002008ff7812 */ /* 0x000fd6000786c0ff */
[----:B------:R-:W-:Y:S02]  /*27e0*/  @P6 IMAD R42, R42, c[0x0][0x1d8], RZ ;  /* 0x000076002a2a6a24 */ /* 0x000fe400078e02ff */
[----:B------:R-:W-:Y:S01]  /*27f0*/  @P3 IMAD R60, R58, c[0x0][0x1d8], RZ ;  /* 0x000076003a3c3a24 */ /* 0x000fe200078e02ff */
[----:B------:R-:W-:Y:S01]  /*2800*/  @P3 MOV R58, R28 ;  /* 0x0000001c003a3202 */ /* 0x000fe20000000f00 */
[----:B------:R-:W-:Y:S01]  /*2810*/  @P6 IMAD R42, R43, c[0x0][0x1dc], R42 ;  /* 0x000077002b2a6a24 */ /* 0x000fe200078e022a */
[----:B------:R-:W-:Y:S01]  /*2820*/  @P3 MOV R59, R31 ;  /* 0x0000001f003b3202 */ /* 0x000fe20000000f00 */
[----:B------:R-:W-:-:S04]  /*2830*/  @P3 IMAD R60, R125, c[0x0][0x1dc], R60 ;  /* 0x000077007d3c3a24 */ /* 0x000fc800078e023c */
[----:B------:R-:W-:-:S05]  /*2840*/  @P3 IMAD.WIDE.U32 R58, R125, c[0x0][0x1d8], R58 ;  /* 0x000076007d3a3a25 */ /* 0x000fca00078e003a */
[----:B------:R-:W-:-:S04]  /*2850*/  @P3 IADD3 R59, R59, R60, RZ ;  /* 0x0000003c3b3b3210 */ /* 0x000fc80007ffe0ff */
[C---:B------:R-:W-:Y:S02]  /*2860*/  @P3 SHF.L.U64.HI R59, R58.reuse, 0x1, R59 ;  /* 0x000000013a3b3819 */ /* 0x040fe4000001023b */
[----:B------:R-:W-:Y:S01]  /*2870*/  @P3 SHF.L.U32 R58, R58, 0x1, RZ ;  /* 0x000000013a3a3819 */ /* 0x000fe200000006ff */
[----:B------:R-:W-:Y:S01]  /*2880*/  HFMA2.MMA R60, -RZ, RZ, 0, 0 ;  /* 0x00000000ff3c7435 */ /* 0x000fe200000001ff */
[C---:B--2---:R-:W-:Y:S02]  /*2890*/  @P5 IMAD R24, R26.reuse, c[0x0][0x1dc], R24 ;  /* 0x000077001a185a24 */ /* 0x044fe400078e0218 */
        /* <DEDUP_REMOVED lines=9> */
[----:B----4-:R-:W-:Y:S01]  /*2930*/  @P4 IMAD R26, R25, c[0x0][0x1d8], RZ ;  /* 0x00007600191a4a24 */ /* 0x010fe200078e02ff */
[----:B------:R-:W-:-:S03]  /*2940*/  @P4 MOV R25, R31 ;  /* 0x0000001f00194202 */ /* 0x000fc60000000f00 */
[C---:B---3--:R-:W-:Y:S02]  /*2950*/  @P4 IMAD R26, R36.reuse, c[0x0][0x1dc], R26 ;  /* 0x00007700241a4a24 */ /* 0x048fe400078e021a */
        /* <DEDUP_REMOVED lines=43> */
[----:B------:R-:W-:Y:S02]  /*2c10*/  @P3 IADD3 R70, P0, R58, c[0x0][0x180], RZ ;  /* 0x000060003a463a10 */ /* 0x000fe40007f1e0ff */
[C---:B------:R-:W-:Y:S02]  /*2c20*/  LOP3.LUT P5, RZ, R8.reuse, 0x200000, RZ, 0xc0, !PT ;  /* 0x0020000008ff7812 */ /* 0x040fe400078ac0ff */
[----:B------:R-:W-:Y:S02]  /*2c30*/  @P3 IADD3.X R71, R59, c[0x0][0x184], RZ, P0, !PT ;  /* 0x000061003b473a10 */ /* 0x000fe400007fe4ff */
[----:B------:R-:W-:Y:S02]  /*2c40*/  LOP3.LUT R8, R8, 0xf7ffffff, RZ, 0xc0, !PT ;  /* 0xf7ffffff08087812 */ /* 0x000fe400078ec0ff */
[----:B------:R-:W-:-:S02]  /*2c50*/  @P3 IADD3 R86, P0, R58, c[0x0][0x178], RZ ;  /* 0x00005e003a563a10 */ /* 0x000fc40007f1e0ff */
[----:B------:R-:W-:Y:S02]  /*2c60*/  @P1 LOP3.LUT R8, R8, 0x8000000, RZ, 0xfc, !PT ;  /* 0x0800000008081812 */ /* 0x000fe400078efcff */
[----:B------:R-:W-:Y:S01]  /*2c70*/  @P3 IADD3.X R87, R59, c[0x0][0x17c], RZ, P0, !PT ;  /* 0x00005f003b573a10 */ /* 0x000fe200007fe4ff */
[----:B------:R-:W-:Y:S01]  /*2c80*/  HFMA2.MMA R59, -RZ, RZ, 0, 0 ;  /* 0x00000000ff3b7435 */ /* 0x000fe200000001ff */
[C---:B------:R-:W-:Y:S02]  /*2c90*/  LOP3.LUT P4, RZ, R8.reuse, 0x100000, RZ, 0xc0, !PT ;  /* 0x0010000008ff7812 */ /* 0x040fe4000788c0ff */
[----:B------:R-:W-:-:S07]  /*2ca0*/  LOP3.LUT P6, RZ, R8, 0x10, RZ, 0xc0, !PT ;  /* 0x0000001008ff7812 */ /* 0x000fce00078cc0ff */
[----:B------:R0:W5:Y:S04]  /*2cb0*/  @P5 LDG.E R59, [R74.64] ;  /* 0x000000104a3b5981 */ /* 0x000168000c1e1900 */
[----:B------:R1:W5:Y:S04]  /*2cc0*/  @P4 LDG.E R60, [R76.64] ;  /* 0x000000104c3c4981 */ /* 0x000368000c1e1900 */
[----:B0-----:R-:W2:Y:S01]  /*2cd0*/  LDL R74, [R1+0x50] ;  /* 0x00005000014a7983 */ /* 0x001ea20000100800 */
[----:B------:R-:W-:Y:S01]  /*2ce0*/  @P6 IMAD R58, R84, c[0x0][0x1d8], RZ ;  /* 0x00007600543a6a24 */ /* 0x000fe200078e02ff */
[----:B-1----:R-:W-:-:S02]  /*2cf0*/  @P6 MOV R76, R28 ;  /* 0x0000001c004c6202 */ /* 0x002fc40000000f00 */
[----:B------:R-:W-:Y:S01]  /*2d00*/  @P6 MOV R77, R31 ;  /* 0x0000001f004d6202 */ /* 0x000fe20000000f00 */
[----:B------:R-:W-:-:S04]  /*2d10*/  @P6 IMAD R58, R124, c[0x0][0x1dc], R58 ;  /* 0x000077007c3a6a24 */ /* 0x000fc800078e023a */
[----:B------:R-:W-:Y:S01]  /*2d20*/  @P6 IMAD.WIDE.U32 R76, R124, c[0x0][0x1d8], R76 ;  /* 0x000076007c4c6a25 */ /* 0x000fe200078e004c */
[----:B------:R-:W-:-:S04]  /*2d30*/  MOV R75, RZ ;  /* 0x000000ff004b7202 */ /* 0x000fc80000000f00 */
[----:B------:R-:W-:Y:S02]  /*2d40*/  @P6 IADD3 R58, R77, R58, RZ ;  /* 0x0000003a4d3a6210 */ /* 0x000fe40007ffe0ff */
[----:B------:R0:W5:Y:S02]  /*2d50*/  @P5 LDG.E R75, [R82.64] ;  /* 0x00000010524b5981 */ /* 0x000164000c1e1900 */
[C---:B------:R-:W-:Y:S02]  /*2d60*/  @P6 SHF.L.U64.HI R58, R76.reuse, 0x1, R58 ;  /* 0x000000014c3a6819 */ /* 0x040fe4000001023a */
[----:B------:R-:W-:Y:S02]  /*2d70*/  @P6 SHF.L.U32 R76, R76, 0x1, RZ ;  /* 0x000000014c4c6819 */ /* 0x000fe400000006ff */
[----:B------:R-:W-:Y:S02]  /*2d80*/  LOP3.LUT P5, RZ, R8, 0x8, RZ, 0xc0, !PT ;  /* 0x0000000808ff7812 */ /* 0x000fe400078ac0ff */
[----:B------:R-:W-:-:S04]  /*2d90*/  @P6 IADD3 R84, P0, R76, c[0x0][0x180], RZ ;  /* 0x000060004c546a10 */ /* 0x000fc80007f1e0ff */
[----:B------:R-:W-:Y:S02]  /*2da0*/  @P6 IADD3.X R85, R58, c[0x0][0x184], RZ, P0, !PT ;  /* 0x000061003a556a10 */ /* 0x000fe400007fe4ff */
[----:B0-----:R-:W-:Y:S02]  /*2db0*/  @P6 IADD3 R82, P0, R76, c[0x0][0x178], RZ ;  /* 0x00005e004c526a10 */ /* 0x001fe40007f1e0ff */
[----:B------:R-:W-:-:S06]  /*2dc0*/  CS2R R76, SRZ ;  /* 0x00000000004c7805 */ /* 0x000fcc000001ff00 */
[----:B------:R0:W5:Y:S02]  /*2dd0*/  @P4 LDG.E R77, [R56.64] ;  /* 0x00000010384d4981 */ /* 0x000164000c1e1900 */
[----:B0-----:R-:W-:Y:S02]  /*2de0*/  @P5 IMAD R56, R63, c[0x0][0x1d8], RZ ;  /* 0x000076003f385a24 */ /* 0x001fe400078e02ff */
[----:B------:R-:W3:Y:S01]  /*2df0*/  LDL R63, [R1+0x4c] ;  /* 0x00004c00013f7983 */ /* 0x000ee20000100800 */
[----:B------:R-:W-:Y:S02]  /*2e00*/  LOP3.LUT P1, RZ, R8, 0x40000, RZ, 0xc0, !PT ;  /* 0x0004000008ff7812 */ /* 0x000fe4000782c0ff */
[----:B------:R-:W-:Y:S02]  /*2e10*/  @P6 IADD3.X R83, R58, c[0x0][0x17c], RZ, P0, !PT ;  /* 0x00005f003a536a10 */ /* 0x000fe400007fe4ff */
[----:B------:R-:W-:Y:S02]  /*2e20*/  MOV R58, RZ ;  /* 0x000000ff003a7202 */ /* 0x000fe40000000f00 */
[----:B------:R-:W-:Y:S01]  /*2e30*/  LOP3.LUT P6, RZ, R17, 0x4, RZ, 0xc0, !PT ;  /* 0x0000000411ff7812 */ /* 0x000fe200078cc0ff */
[----:B------:R-:W-:-:S06]  /*2e40*/  HFMA2.MMA R57, -RZ, RZ, 0, 0 ;  /* 0x00000000ff397435 */ /* 0x000fcc00000001ff */
[----:B------:R0:W5:Y:S01]  /*2e50*/  @P1 LDG.E R58, [R18.64] ;  /* 0x00000010123a1981 */ /* 0x000162000c1e1900 */
[----:B------:R-:W-:-:S05]  /*2e60*/  @P5 IMAD R56, R123, c[0x0][0x1dc], R56 ;  /* 0x000077007b385a24 */ /* 0x000fca00078e0238 */
[----:B------:R1:W5:Y:S01]  /*2e70*/  @P6 LDG.E R57, [R88.64] ;  /* 0x0000001058396981 */ /* 0x000362000c1e1900 */
[----:B0-----:R-:W-:Y:S02]  /*2e80*/  @P5 MOV R18, R28 ;  /* 0x0000001c00125202 */ /* 0x001fe40000000f00 */
[----:B------:R-:W-:-:S05]  /*2e90*/  @P5 MOV R19, R31 ;  /* 0x0000001f00135202 */ /* 0x000fca0000000f00 */
[----:B------:R-:W-:Y:S01]  /*2ea0*/  @P5 IMAD.WIDE.U32 R18, R123, c[0x0][0x1d8], R18 ;  /* 0x000076007b125a25 */ /* 0x000fe200078e0012 */
[----:B-1----:R-:W-:-:S04]  /*2eb0*/  CS2R R88, SRZ ;  /* 0x0000000000587805 */ /* 0x002fc8000001ff00 */
[----:B------:R-:W-:Y:S02]  /*2ec0*/  @P5 IADD3 R19, R19, R56, RZ ;  /* 0x0000003813135210 */ /* 0x000fe40007ffe0ff */
[----:B------:R0:W5:Y:S02]  /*2ed0*/  @P6 LDG.E R89, [R68.64] ;  /* 0x0000001044596981 */ /* 0x000164000c1e1900 */
[C---:B------:R-:W-:Y:S02]  /*2ee0*/  @P5 SHF.L.U64.HI R19, R18.reuse, 0x1, R19 ;  /* 0x0000000112135819 */ /* 0x040fe40000010213 */
[----:B------:R-:W-:Y:S02]  /*2ef0*/  @P5 SHF.L.U32 R18, R18, 0x1, RZ ;  /* 0x0000000112125819 */ /* 0x000fe400000006ff */
[----:B------:R-:W-:Y:S02]  /*2f00*/  LOP3.LUT P6, RZ, R8, 0x2, RZ, 0xc0, !PT ;  /* 0x0000000208ff7812 */ /* 0x000fe400078cc0ff */
[----:B0-----:R-:W-:-:S04]  /*2f10*/  @P5 IADD3 R68, P0, R18, c[0x0][0x180], RZ ;  /* 0x0000600012445a10 */ /* 0x001fc80007f1e0ff */
[C---:B------:R-:W-:Y:S02]  /*2f20*/  @P5 IADD3.X R69, R19.reuse, c[0x0][0x184], RZ, P0, !PT ;  /* 0x0000610013455a10 */ /* 0x040fe400007fe4ff */
[----:B------:R-:W-:Y:S02]  /*2f30*/  @P5 IADD3 R18, P0, R18, c[0x0][0x178], RZ ;  /* 0x00005e0012125a10 */ /* 0x000fe40007f1e0ff */
[----:B------:R-:W-:Y:S01]  /*2f40*/  LOP3.LUT P3, RZ, R8, 0x10000, RZ, 0xc0, !PT ;  /* 0x0001000008ff7812 */ /* 0x000fe2000786c0ff */
[----:B------:R-:W-:Y:S01]  /*2f50*/  HFMA2.MMA R56, -RZ, RZ, 0, 0 ;  /* 0x00000000ff387435 */ /* 0x000fe200000001ff */
[----:B------:R-:W-:Y:S02]  /*2f60*/  @P5 IADD3.X R19, R19, c[0x0][0x17c], RZ, P0, !PT ;  /* 0x00005f0013135a10 */ /* 0x000fe400007fe4ff */
[C---:B------:R-:W-:Y:S02]  /*2f70*/  LOP3.LUT P4, RZ, R17.reuse, 0x2, RZ, 0xc0, !PT ;  /* 0x0000000211ff7812 */ /* 0x040fe4000788c0ff */
[----:B------:R-:W-:Y:S01]  /*2f80*/  LOP3.LUT P5, RZ, R17, 0x1, RZ, 0xc0, !PT ;  /* 0x0000000111ff7812 */ /* 0x000fe200078ac0ff */
[----:B------:R-:W-:-:S06]  /*2f90*/  CS2R R90, SRZ ;  /* 0x00000000005a7805 */ /* 0x000fcc000001ff00 */
[----:B------:R0:W5:Y:S04]  /*2fa0*/  @P3 LDG.E R56, [R78.64] ;  /* 0x000000104e383981 */ /* 0x000168000c1e1900 */
[----:B------:R1:W5:Y:S01]  /*2fb0*/  @P1 LDG.E R91, [R54.64] ;  /* 0x00000010365b1981 */ /* 0x000362000c1e1900 */
[----:B------:R-:W-:-:S03]  /*2fc0*/  CS2R R98, SRZ ;  /* 0x0000000000627805 */ /* 0x000fc6000001ff00 */
[----:B------:R4:W5:Y:S01]  /*2fd0*/  @P2 LDG.E R90, [R38.64] ;  /* 0x00000010265a2981 */ /* 0x000962000c1e1900 */
[----:B0-----:R-:W-:Y:S02]  /*2fe0*/  @P6 MOV R78, R28 ;  /* 0x0000001c004e6202 */ /* 0x001fe40000000f00 */
[----:B------:R-:W-:Y:S01]  /*2ff0*/  @P6 MOV R79, R31 ;  /* 0x0000001f004f6202 */ /* 0x000fe20000000f00 */
[----:B------:R0:W5:Y:S01]  /*3000*/  @P3 LDG.E R99, [R52.64] ;  /* 0x0000001034633981 */ /* 0x000162000c1e1900 */
[----:B-1----:R-:W-:-:S03]  /*3010*/  CS2R R54, SRZ ;  /* 0x0000000000367805 */ /* 0x002fc6000001ff00 */
[----:B------:R-:W-:-:S03]  /*3020*/  @P6 IMAD.WIDE.U32 R78, R122, c[0x0][0x1d8], R78 ;  /* 0x000076007a4e6a25 */ /* 0x000fc600078e004e */
[----:B------:R1:W5:Y:S02]  /*3030*/  @P5 LDG.E R55, [R94.64] ;  /* 0x000000105e375981 */ /* 0x000364000c1e1900 */
[----:B-1----:R-:W-:-:S06]  /*3040*/  CS2R R94, SRZ ;  /* 0x00000000005e7805 */ /* 0x002fcc000001ff00 */
[----:B------:R1:W5:Y:S01]  /*3050*/  @P5 LDG.E R95, [R80.64] ;  /* 0x00000010505f5981 */ /* 0x000362000c1e1900 */
[----:B------:R-:W-:Y:S01]  /*3060*/  LOP3.LUT P5, RZ, R8, 0x80000000, RZ, 0xc0, !PT ;  /* 0x8000000008ff7812 */ /* 0x000fe200078ac0ff */
[----:B--2---:R-:W-:Y:S02]  /*3070*/  @P6 IMAD R17, R74, c[0x0][0x1d8], RZ ;  /* 0x000076004a116a24 */ /* 0x004fe400078e02ff */
[----:B------:R-:W2:Y:S02]  /*3080*/  LDL R74, [R1+0x48] ;  /* 0x00004800014a7983 */ /* 0x000ea40000100800 */
[----:B------:R-:W-:-:S05]  /*3090*/  @P6 IMAD R17, R122, c[0x0][0x1dc], R17 ;  /* 0x000077007a116a24 */ /* 0x000fca00078e0211 */
[----:B------:R-:W-:-:S04]  /*30a0*/  @P6 IADD3 R17, R79, R17, RZ ;  /* 0x000000114f116210 */ /* 0x000fc80007ffe0ff */
[C---:B------:R-:W-:Y:S02]  /*30b0*/  @P6 SHF.L.U64.HI R17, R78.reuse, 0x1, R17 ;  /* 0x000000014e116819 */ /* 0x040fe40000010211 */
[----:B------:R-:W-:-:S04]  /*30c0*/  @P6 SHF.L.U32 R78, R78, 0x1, RZ ;  /* 0x000000014e4e6819 */ /* 0x000fc800000006ff */
[----:B-1----:R-:W-:-:S04]  /*30d0*/  @P6 IADD3 R80, P0, R78, c[0x0][0x180], RZ ;  /* 0x000060004e506a10 */ /* 0x002fc80007f1e0ff */
[----:B------:R-:W-:Y:S02]  /*30e0*/  @P6 IADD3.X R81, R17, c[0x0][0x184], RZ, P0, !PT ;  /* 0x0000610011516a10 */ /* 0x000fe400007fe4ff */
[----:B------:R-:W-:-:S04]  /*30f0*/  @P6 IADD3 R78, P0, R78, c[0x0][0x178], RZ ;  /* 0x00005e004e4e6a10 */ /* 0x000fc80007f1e0ff */
[----:B------:R-:W-:Y:S01]  /*3100*/  @P6 IADD3.X R79, R17, c[0x0][0x17c], RZ, P0, !PT ;  /* 0x00005f00114f6a10 */ /* 0x000fe200007fe4ff */
[----:B---3--:R-:W-:Y:S02]  /*3110*/  @P5 IMAD R17, R63, c[0x0][0x1d8], RZ ;  /* 0x000076003f115a24 */ /* 0x008fe400078e02ff */
[----:B------:R-:W3:Y:S01]  /*3120*/  LDL R63, [R1+0x44] ;  /* 0x00004400013f7983 */ /* 0x000ee20000100800 */
[C---:B------:R-:W-:Y:S02]  /*3130*/  LOP3.LUT P1, RZ, R8.reuse, 0x1000, RZ, 0xc0, !PT ;  /* 0x0000100008ff7812 */ /* 0x040fe4000782c0ff */
[----:B------:R-:W-:-:S04]  /*3140*/  LOP3.LUT R8, R8, 0xffbfffff, RZ, 0xc0, !PT ;  /* 0xffbfffff08087812 */ /* 0x000fc800078ec0ff */
[----:B------:R-:W-:-:S04]  /*3150*/  @P6 LOP3.LUT R8, R8, 0x400000, RZ, 0xfc, !PT ;  /* 0x0040000008086812 */ /* 0x000fc800078efcff */
[C---:B------:R-:W-:Y:S01]  /*3160*/  LOP3.LUT P6, RZ, R8.reuse, 0x4000, RZ, 0xc0, !PT ;  /* 0x0000400008ff7812 */ /* 0x040fe200078cc0ff */
[----:B0-----:R-:W-:Y:S01]  /*3170*/  CS2R R52, SRZ ;  /* 0x0000000000347805 */ /* 0x001fe2000001ff00 */
[----:B------:R-:W-:Y:S01]  /*3180*/  @P5 IMAD R17, R121, c[0x0][0x1dc], R17 ;  /* 0x0000770079115a24 */ /* 0x000fe200078e0211 */
[----:B------:R0:W5:Y:S04]  /*3190*/  @P1 LDG.E R94, [R48.64] ;  /* 0x00000010305e1981 */ /* 0x000168000c1e1900 */
[----:B------:R1:W5:Y:S01]  /*31a0*/  @P4 LDG.E R53, [R102.64] ;  /* 0x0000001066354981 */ /* 0x000362000c1e1900 */
[----:B------:R-:W-:-:S03]  /*31b0*/  LOP3.LUT P3, RZ, R8, 0x40000000, RZ, 0xc0, !PT ;  /* 0x4000000008ff7812 */ /* 0x000fc6000786c0ff */
[----:B------:R0:W5:Y:S04]  /*31c0*/  @P1 LDG.E R52, [R40.64] ;  /* 0x0000001028341981 */ /* 0x000168000c1e1900 */
[----:B------:R0:W5:Y:S01]  /*31d0*/  @P6 LDG.E R54, [R20.64] ;  /* 0x0000001014366981 */ /* 0x000162000c1e1900 */
[----:B-1----:R-:W-:-:S05]  /*31e0*/  CS2R R102, SRZ ;  /* 0x0000000000667805 */ /* 0x002fca000001ff00 */
[----:B------:R1:W5:Y:S01]  /*31f0*/  @P3 LDG.E R98, [R64.64] ;  /* 0x0000001040623981 */ /* 0x000362000c1e1900 */
[----:B0-----:R-:W-:-:S03]  /*3200*/  @P5 MOV R20, R28 ;  /* 0x0000001c00145202 */ /* 0x001fc60000000f00 */
[----:B------:R0:W5:Y:S01]  /*3210*/  @P4 LDG.E R103, [R66.64] ;  /* 0x0000001042674981 */ /* 0x000162000c1e1900 */
[----:B------:R-:W-:-:S03]  /*3220*/  @P5 MOV R21, R31 ;  /* 0x0000001f00155202 */ /* 0x000fc60000000f00 */
[----:B------:R0:W5:Y:S02]  /*3230*/  @P6 LDG.E R102, [R50.64] ;  /* 0x0000001032666981 */ /* 0x000164000c1e1900 */
[----:B------:R-:W-:-:S05]  /*3240*/  @P5 IMAD.WIDE.U32 R20, R121, c[0x0][0x1d8], R20 ;  /* 0x0000760079145a25 */ /* 0x000fca00078e0014 */
[----:B------:R-:W-:Y:S02]  /*3250*/  @P5 IADD3 R17, R21, R17, RZ ;  /* 0x0000001115115210 */ /* 0x000fe40007ffe0ff */
[----:B------:R-:W-:Y:S02]  /*3260*/  LOP3.LUT P4, RZ, R8, 0x20000000, RZ, 0xc0, !PT ;  /* 0x2000000008ff7812 */ /* 0x000fe4000788c0ff */
[C---:B------:R-:W-:Y:S02]  /*3270*/  @P5 SHF.L.U64.HI R17, R20.reuse, 0x1, R17 ;  /* 0x0000000114115819 */ /* 0x040fe40000010211 */
[----:B------:R-:W-:-:S04]  /*3280*/  @P5 SHF.L.U32 R20, R20, 0x1, RZ ;  /* 0x0000000114145819 */ /* 0x000fc800000006ff */
[----:B0-----:R-:W-:-:S04]  /*3290*/  @P5 IADD3 R66, P0, R20, c[0x0][0x180], RZ ;  /* 0x0000600014425a10 */ /* 0x001fc80007f1e0ff */
[----:B------:R-:W-:Y:S02]  /*32a0*/  @P5 IADD3.X R67, R17, c[0x0][0x184], RZ, P0, !PT ;  /* 0x0000610011435a10 */ /* 0x000fe400007fe4ff */
[----:B------:R-:W-:-:S04]  /*32b0*/  @P5 IADD3 R20, P0, R20, c[0x0][0x178], RZ ;  /* 0x00005e0014145a10 */ /* 0x000fc80007f1e0ff */
[----:B------:R-:W-:Y:S02]  /*32c0*/  @P5 IADD3.X R21, R17, c[0x0][0x17c], RZ, P0, !PT ;  /* 0x00005f0011155a10 */ /* 0x000fe400007fe4ff */
[----:B------:R-:W-:Y:S02]  /*32d0*/  @P4 MOV R40, R28 ;  /* 0x0000001c00284202 */ /* 0x000fe40000000f00 */
[----:B------:R-:W-:Y:S01]  /*32e0*/  @P4 MOV R41, R31 ;  /* 0x0000001f00294202 */ /* 0x000fe20000000f00 */
[----:B------:R-:W-:Y:S01]  /*32f0*/  CS2R R50, SRZ ;  /* 0x0000000000327805 */ /* 0x000fe2000001ff00 */
[----:B------:R-:W-:-:S03]  /*3300*/  LOP3.LUT R8, R8, 0xff7fffff, RZ, 0xc0, !PT ;  /* 0xff7fffff08087812 */ /* 0x000fc600078ec0ff */
[----:B------:R-:W-:Y:S01]  /*3310*/  @P4 IMAD.WIDE.U32 R40, R120, c[0x0][0x1d8], R40 ;  /* 0x0000760078284a25 */ /* 0x000fe200078e0028 */
[----:B------:R-:W-:Y:S01]  /*3320*/  @P5 LOP3.LUT R8, R8, 0x800000, RZ, 0xfc, !PT ;  /* 0x0080000008085812 */ /* 0x000fe200078efcff */
[----:B------:R0:W5:Y:S03]  /*3330*/  @P3 LDG.E R51, [R100.64] ;  /* 0x0000001064333981 */ /* 0x000166000c1e1900 */
        /* <DEDUP_REMOVED lines=14> */
[C---:B------:R-:W-:Y:S02]  /*3420*/  LOP3.LUT P6, RZ, R8.reuse, 0x200, RZ, 0xc0, !PT ;  /* 0x0000020008ff7812 */ /* 0x040fe400078cc0ff */
[----:B------:R-:W-:Y:S01]  /*3430*/  LOP3.LUT R8, R8, 0xfeffffff, RZ, 0xc0, !PT ;  /* 0xfeffffff08087812 */ /* 0x000fe200078ec0ff */
[----:B------:R-:W-:Y:S01]  /*3440*/  CS2R R48, SRZ ;  /* 0x0000000000307805 */ /* 0x000fe2000001ff00 */
[----:B------:R-:W-:-:S07]  /*3450*/  @P3 IMAD R17, R119, c[0x0][0x1dc], R17 ;  /* 0x0000770077113a24 */ /* 0x000fce00078e0211 */
[----:B------:R1:W5:Y:S01]  /*3460*/  @P5 LDG.E R50, [R22.64] ;  /* 0x0000001016325981 */ /* 0x000362000c1e1900 */
[----:B------:R-:W-:-:S03]  /*3470*/  @P4 LOP3.LUT R8, R8, 0x1000000, RZ, 0xfc, !PT ;  /* 0x0100000008084812 */ /* 0x000fc600078efcff */
[----:B------:R0:W5:Y:S04]  /*3480*/  @P2 LDG.E R49, [R96.64] ;  /* 0x0000001060312981 */ /* 0x000168000c1e1900 */
[----:B------:R0:W5:Y:S01]  /*3490*/  @P6 LDG.E R76, [R36.64] ;  /* 0x00000010244c6981 */ /* 0x000162000c1e1900 */
[----:B-1----:R-:W-:Y:S02]  /*34a0*/  @P3 MOV R22, R28 ;  /* 0x0000001c00163202 */ /* 0x002fe40000000f00 */
[----:B------:R-:W-:Y:S01]  /*34b0*/  @P3 MOV R23, R31 ;  /* 0x0000001f00173202 */ /* 0x000fe20000000f00 */
[----:B------:R1:W5:Y:S04]  /*34c0*/  @P5 LDG.E R88, [R46.64] ;  /* 0x000000102e585981 */ /* 0x000368000c1e1900 */
[----:B------:R-:W-:Y:S01]  /*34d0*/  @P3 IMAD.WIDE.U32 R22, R119, c[0x0][0x1d8], R22 ;  /* 0x0000760077163a25 */ /* 0x000fe200078e0016 */
[----:B------:R-:W-:-:S02]  /*34e0*/  LOP3.LUT P1, RZ, R8, 0x8000000, RZ, 0xc0, !PT ;  /* 0x0800000008ff7812 */ /* 0x000fc4000782c0ff */
[----:B------:R-:W-:Y:S02]  /*34f0*/  LOP3.LUT P2, RZ, R8, 0x4000000, RZ, 0xc0, !PT ;  /* 0x0400000008ff7812 */ /* 0x000fe4000784c0ff */
[----:B------:R-:W-:Y:S02]  /*3500*/  @P3 IADD3 R17, R23, R17, RZ ;  /* 0x0000001117113210 */ /* 0x000fe40007ffe0ff */
[C---:B----4-:R-:W-:Y:S02]  /*3510*/  @P3 SHF.L.U32 R38, R22.reuse, 0x1, RZ ;  /* 0x0000000116263819 */ /* 0x050fe400000006ff */
[----:B------:R-:W-:Y:S02]  /*3520*/  @P3 SHF.L.U64.HI R17, R22, 0x1, R17 ;  /* 0x0000000116113819 */ /* 0x000fe40000010211 */
[----:B------:R-:W-:-:S03]  /*3530*/  @P3 IADD3 R22, P0, R38, c[0x0][0x180], RZ ;  /* 0x0000600026163a10 */ /* 0x000fc60007f1e0ff */
[----:B------:R4:W5:Y:S01]  /*3540*/  @P1 LDG.E R48, [R24.64] ;  /* 0x0000001018301981 */ /* 0x000962000c1e1900 */
[----:B------:R-:W-:Y:S02]  /*3550*/  @P3 IADD3.X R23, R17, c[0x0][0x184], RZ, P0, !PT ;  /* 0x0000610011173a10 */ /* 0x000fe400007fe4ff */
[----:B------:R-:W-:-:S04]  /*3560*/  @P3 IADD3 R38, P0, R38, c[0x0][0x178], RZ ;  /* 0x00005e0026263a10 */ /* 0x000fc80007f1e0ff */
[----:B------:R-:W-:Y:S02]  /*3570*/  @P3 IADD3.X R39, R17, c[0x0][0x17c], RZ, P0, !PT ;  /* 0x00005f0011273a10 */ /* 0x000fe400007fe4ff */
[----:B----4-:R-:W-:Y:S02]  /*3580*/  @P2 MOV R24, R28 ;  /* 0x0000001c00182202 */ /* 0x010fe40000000f00 */
[----:B------:R-:W-:-:S05]  /*3590*/  @P2 MOV R25, R31 ;  /* 0x0000001f00192202 */ /* 0x000fca0000000f00 */
[----:B------:R-:W-:Y:S01]  /*35a0*/  @P2 IMAD.WIDE.U32 R24, R118, c[0x0][0x1d8], R24 ;  /* 0x0000760076182a25 */ /* 0x000fe200078e0018 */
[C---:B------:R-:W-:Y:S01]  /*35b0*/  LOP3.LUT P4, RZ, R8.reuse, 0x40, RZ, 0xc0, !PT ;  /* 0x0000004008ff7812 */ /* 0x040fe2000788c0ff */
[----:B-1----:R-:W-:Y:S01]  /*35c0*/  CS2R R46, SRZ ;  /* 0x00000000002e7805 */ /* 0x002fe2000001ff00 */
[----:B------:R-:W-:-:S05]  /*35d0*/  LOP3.LUT P5, RZ, R8, 0x20, RZ, 0xc0, !PT ;  /* 0x0000002008ff7812 */ /* 0x000fca00078ac0ff */
[----:B------:R1:W5:Y:S06]  /*35e0*/  @P6 LDG.E R47, [R92.64] ;  /* 0x000000105c2f6981 */ /* 0x00036c000c1e1900 */
[----:B------:R4:W5:Y:S01]  /*35f0*/  @P4 LDG.E R46, [R26.64] ;  /* 0x000000101a2e4981 */ /* 0x000962000c1e1900 */
[----:B------:R-:W-:Y:S01]  /*3600*/  LOP3.LUT P6, RZ, R8, 0x10, RZ, 0xc0, !PT ;  /* 0x0000001008ff7812 */ /* 0x000fe200078cc0ff */
[----:B--2---:R-:W-:-:S04]  /*3610*/  @P2 IMAD R17, R74, c[0x0][0x1d8], RZ ;  /* 0x000076004a112a24 */ /* 0x004fc800078e02ff */
[----:B------:R-:W-:-:S05]  /*3620*/  @P2 IMAD R17, R118, c[0x0][0x1dc], R17 ;  /* 0x0000770076112a24 */ /* 0x000fca00078e0211 */
[----:B------:R-:W-:Y:S01]  /*3630*/  @P2 IADD3 R17, R25, R17, RZ ;  /* 0x0000001119112210 */ /* 0x000fe20007ffe0ff */
[----:B------:R-:W-:-:S03]  /*3640*/  HFMA2.MMA R74, -RZ, RZ, 0, 0 ;  /* 0x00000000ff4a7435 */ /* 0x000fc600000001ff */
[C---:B------:R-:W-:Y:S02]  /*3650*/  @P2 SHF.L.U64.HI R17, R24.reuse, 0x1, R17 ;  /* 0x0000000118112819 */ /* 0x040fe40000010211 */
[----:B------:R-:W-:-:S04]  /*3660*/  @P2 SHF.L.U32 R24, R24, 0x1, RZ ;  /* 0x0000000118182819 */ /* 0x000fc800000006ff */
[C---:B0-----:R-:W-:Y:S01]  /*3670*/  @P2 IADD3 R36, P0, R24.reuse, c[0x0][0x180], RZ ;  /* 0x0000600018242a10 */ /* 0x041fe20007f1e0ff */
[----:B------:R0:W5:Y:S03]  /*3680*/  @P1 LDG.E R74, [R44.64] ;  /* 0x000000102c4a1981 */ /* 0x000166000c1e1900 */
[C---:B------:R-:W-:Y:S02]  /*3690*/  @P2 IADD3.X R37, R17.reuse, c[0x0][0x184], RZ, P0, !PT ;  /* 0x0000610011252a10 */ /* 0x040fe400007fe4ff */
[----:B------:R-:W-:Y:S02]  /*36a0*/  @P2 IADD3 R24, P0, R24, c[0x0][0x178], RZ ;  /* 0x00005e0018182a10 */ /* 0x000fe40007f1e0ff */
[----:B------:R-:W-:Y:S02]  /*36b0*/  LOP3.LUT P1, RZ, R8, 0x2000000, RZ, 0xc0, !PT ;  /* 0x0200000008ff7812 */ /* 0x000fe4000782c0ff */
[----:B------:R-:W-:-:S02]  /*36c0*/  @P2 IADD3.X R25, R17, c[0x0][0x17c], RZ, P0, !PT ;  /* 0x00005f0011192a10 */ /* 0x000fc400007fe4ff */
[----:B------:R-:W-:Y:S02]  /*36d0*/  LOP3.LUT P0, RZ, R8, 0x80, RZ, 0xc0, !PT ;  /* 0x0000008008ff7812 */ /* 0x000fe4000780c0ff */
[----:B0-----:R-:W-:-:S07]  /*36e0*/  MOV R44, RZ ;  /* 0x000000ff002c7202 */ /* 0x001fce0000000f00 */
[----:B----4-:R-:W-:Y:S02]  /*36f0*/  @P1 MOV R26, R28 ;  /* 0x0000001c001a1202 */ /* 0x010fe40000000f00 */
[----:B------:R-:W-:Y:S02]  /*3700*/  @P1 MOV R27, R31 ;  /* 0x0000001f001b1202 */ /* 0x000fe40000000f00 */
[----:B------:R0:W5:Y:S03]  /*3710*/  @P0 LDG.E R44, [R72.64] ;  /* 0x00000010482c0981 */ /* 0x000166000c1e1900 */
[----:B------:R-:W-:-:S04]  /*3720*/  @P1 IMAD.WIDE.U32 R26, R117, c[0x0][0x1d8], R26 ;  /* 0x00007600751a1a25 */ /* 0x000fc800078e001a */
[----:B---3--:R-:W-:Y:S01]  /*3730*/  @P1 IMAD R17, R63, c[0x0][0x1d8], RZ ;  /* 0x000076003f111a24 */ /* 0x008fe200078e02ff */
[----:B0-----:R-:W-:-:S03]  /*3740*/  CS2R R72, SRZ ;  /* 0x0000000000487805 */ /* 0x001fc6000001ff00 */
[----:B------:R-:W-:-:S03]  /*3750*/  @P1 IMAD R17, R117, c[0x0][0x1dc], R17 ;  /* 0x0000770075111a24 */ /* 0x000fc600078e0211 */
[----:B------:R0:W5:Y:S02]  /*3760*/  @P0 LDG.E R73, [R34.64] ;  /* 0x0000001022490981 */ /* 0x000164000c1e1900 */
[----:B------:R-:W-:Y:S02]  /*3770*/  @P1 IADD3 R17, R27, R17, RZ ;  /* 0x000000111b111210 */ /* 0x000fe40007ffe0ff */
[----:B------:R2:W5:Y:S02]  /*3780*/  @P4 LDG.E R72, [R42.64] ;  /* 0x000000102a484981 */ /* 0x000564000c1e1900 */
[C---:B------:R-:W-:Y:S02]  /*3790*/  @P1 SHF.L.U64.HI R17, R26.reuse, 0x1, R17 ;  /* 0x000000011a111819 */ /* 0x040fe40000010211 */
[----:B0-----:R-:W-:-:S04]  /*37a0*/  @P1 SHF.L.U32 R34, R26, 0x1, RZ ;  /* 0x000000011a221819 */ /* 0x001fc800000006ff */
[----:B------:R-:W-:-:S04]  /*37b0*/  @P1 IADD3 R26, P0, R34, c[0x0][0x180], RZ ;  /* 0x00006000221a1a10 */ /* 0x000fc80007f1e0ff */
[----:B------:R-:W-:Y:S02]  /*37c0*/  @P1 IADD3.X R27, R17, c[0x0][0x184], RZ, P0, !PT ;  /* 0x00006100111b1a10 */ /* 0x000fe400007fe4ff */
[----:B------:R-:W-:Y:S01]  /*37d0*/  @P1 IADD3 R34, P0, R34, c[0x0][0x178], RZ ;  /* 0x00005e0022221a10 */ /* 0x000fe20007f1e0ff */
[----:B--2---:R-:W-:-:S03]  /*37e0*/  CS2R R42, SRZ ;  /* 0x00000000002a7805 */ /* 0x004fc6000001ff00 */
[----:B------:R-:W-:Y:S02]  /*37f0*/  @P1 IADD3.X R35, R17, c[0x0][0x17c], RZ, P0, !PT ;  /* 0x00005f0011231a10 */ /* 0x000fe400007fe4ff */
[C---:B------:R-:W-:Y:S01]  /*3800*/  LOP3.LUT P0, RZ, R8.reuse, 0x8, RZ, 0xc0, !PT ;  /* 0x0000000808ff7812 */ /* 0x040fe2000780c0ff */
[----:B------:R-:W-:Y:S01]  /*3810*/  HFMA2.MMA R17, -RZ, RZ, 0, 0 ;  /* 0x00000000ff117435 */ /* 0x000fe200000001ff */
[----:B------:R0:W5:Y:S01]  /*3820*/  @P5 LDG.E R42, [R70.64] ;  /* 0x00000010462a5981 */ /* 0x000162000c1e1900 */
[----:B------:R-:W-:-:S03]  /*3830*/  LOP3.LUT P4, RZ, R8, 0x1000000, RZ, 0xc0, !PT ;  /* 0x0100000008ff7812 */ /* 0x000fc6000788c0ff */
[----:B------:R1:W5:Y:S01]  /*3840*/  @P6 LDG.E R43, [R84.64] ;  /* 0x00000010542b6981 */ /* 0x000362000c1e1900 */
[----:B0-----:R-:W-:-:S06]  /*3850*/  CS2R R70, SRZ ;  /* 0x0000000000467805 */ /* 0x001fcc000001ff00 */
[----:B------:R0:W5:Y:S04]  /*3860*/  @P0 LDG.E R17, [R68.64] ;  /* 0x0000001044110981 */ /* 0x000168000c1e1900 */
[----:B------:R1:W5:Y:S01]  /*3870*/  @P5 LDG.E R71, [R86.64] ;  /* 0x0000001056475981 */ /* 0x000362000c1e1900 */
[----:B------:R-:W-:-:S03]  /*3880*/  LOP3.LUT P5, RZ, R8, 0x800000, RZ, 0xc0, !PT ;  /* 0x0080000008ff7812 */ /* 0x000fc600078ac0ff */
[----:B------:R1:W5:Y:S01]  /*3890*/  @P6 LDG.E R70, [R82.64] ;  /* 0x0000001052466981 */ /* 0x000362000c1e1900 */
[----:B0-----:R-:W-:-:S06]  /*38a0*/  CS2R R68, SRZ ;  /* 0x0000000000447805 */ /* 0x001fcc000001ff00 */
[----:B------:R0:W5:Y:S02]  /*38b0*/  @P0 LDG.E R69, [R18.64] ;  /* 0x0000001012450981 */ /* 0x000164000c1e1900 */
[----:B0-----:R-:W-:-:S06]  /*38c0*/  CS2R R18, SRZ ;  /* 0x0000000000127805 */ /* 0x001fcc000001ff00 */
[----:B------:R0:W5:Y:S01]  /*38d0*/  @P5 LDG.E R19, [R66.64] ;  /* 0x0000001042135981 */ /* 0x000162000c1e1900 */
[----:B------:R-:W-:Y:S01]  /*38e0*/  LOP3.LUT P6, RZ, R8, 0x400000, RZ, 0xc0, !PT ;  /* 0x0040000008ff7812 */ /* 0x000fe200078cc0ff */
[----:B0-----:R-:W-:Y:S01]  /*38f0*/  CS2R R66, SRZ ;  /* 0x0000000000427805 */ /* 0x001fe2000001ff00 */
[----:B------:R-:W-:-:S11]  /*3900*/  MOV R63, RZ ;  /* 0x000000ff003f7202 */ /* 0x000fd60000000f00 */
[----:B------:R1:W5:Y:S04]  /*3910*/  @P6 LDG.E R18, [R80.64] ;  /* 0x0000001050126981 */ /* 0x000368000c1e1900 */
[----:B------:R0:W5:Y:S04]  /*3920*/  @P5 LDG.E R67, [R20.64] ;  /* 0x0000001014435981 */ /* 0x000168000c1e1900 */
[----:B------:R1:W5:Y:S04]  /*3930*/  @P6 LDG.E R68, [R78.64] ;  /* 0x000000104e446981 */ /* 0x000368000c1e1900 */
[----:B------:R1:W5:Y:S01]  /*3940*/  @P4 LDG.E R66, [R40.64] ;  /* 0x0000001028424981 */ /* 0x000362000c1e1900 */
[----:B0-----:R-:W-:-:S03]  /*3950*/  CS2R R20, SRZ ;  /* 0x0000000000147805 */ /* 0x001fc6000001ff00 */
[----:B------:R1:W5:Y:S04]  /*3960*/  @P1 LDG.E R63, [R34.64] ;  /* 0x00000010223f1981 */ /* 0x000368000c1e1900 */
[----:B------:R0:W5:Y:S04]  /*3970*/  @P4 LDG.E R20, [R64.64] ;  /* 0x0000001040144981 */ /* 0x000168000c1e1900 */
[----:B------:R2:W5:Y:S01]  /*3980*/  @P3 LDG.E R21, [R22.64] ;  /* 0x0000001016153981 */ /* 0x000562000c1e1900 */
[----:B0-----:R-:W-:Y:S01]  /*3990*/  CS2R R64, SRZ ;  /* 0x0000000000407805 */ /* 0x001fe2000001ff00 */
[----:B--2---:R-:W-:-:S05]  /*39a0*/  CS2R R22, SRZ ;  /* 0x0000000000167805 */ /* 0x004fca000001ff00 */
[----:B------:R1:W5:Y:S04]  /*39b0*/  @P3 LDG.E R65, [R38.64] ;  /* 0x0000001026413981 */ /* 0x000368000c1e1900 */
[----:B------:R1:W5:Y:S01]  /*39c0*/  @P2 LDG.E R22, [R36.64] ;  /* 0x0000001024162981 */ /* 0x000362000c1e1900 */
[----:B------:R-:W-:Y:S01]  /*39d0*/  ISETP.GT.U32.AND P0, PT, R16, 0x1ff, PT ;  /* 0x000001ff1000780c */ /* 0x000fe20003f04070 */
[----:B------:R-:W-:Y:S02]  /*39e0*/  BSSY B0, `(.L_x_536) ;  /* 0x0000015000007945 */ /* 0x000fe40003800000 */
[----:B------:R0:W5:Y:S04]  /*39f0*/  @P2 LDG.E R64, [R24.64] ;  /* 0x0000001018402981 */ /* 0x000168000c1e1900 */
[----:B------:R2:W5:Y:S01]  /*3a00*/  @P1 LDG.E R23, [R26.64] ;  /* 0x000000101a171981 */ /* 0x000562000c1e1900 */
[----:B0-----:R-:W-:Y:S01]  /*3a10*/  CS2R R24, SRZ ;  /* 0x0000000000187805 */ /* 0x001fe2000001ff00 */
[----:B--2---:R-:W-:-:S04]  /*3a20*/  CS2R R26, SRZ ;  /* 0x00000000001a7805 */ /* 0x004fc8000001ff00 */
[----:B------:R-:W-:Y:S05]  /*3a30*/  @P0 BRA `(.L_x_537) ;  /* 0x000000f000000947 */ /* 0x000fea0003800000 */
[----:B-1----:R-:W-:Y:S02]  /*3a40*/  ISETP.NE.AND P0, PT, RZ, UR19, PT ;  /* 0x00000013ff007c0c */ /* 0x002fe4000bf05270 */
[C---:B------:R-:W-:Y:S02]  /*3a50*/  SHF.L.U32 R34, R32.reuse, 0x1, RZ ;  /* 0x0000000120227819 */ /* 0x040fe400000006ff */
[----:B------:R-:W-:-:S09]  /*3a60*/  SHF.L.U64.HI R24, R32, 0x1, R33 ;  /* 0x0000000120187819 */ /* 0x000fd20000010221 */
[----:B------:R-:W-:-:S04]  /*3a70*/  @P0 IADD3 R32, P6, R34, c[0x0][0x190], RZ ;  /* 0x0000640022200a10 */ /* 0x000fc80007fde0ff */
[----:B------:R-:W-:Y:S02]  /*3a80*/  @P0 IADD3.X R33, R24, c[0x0][0x194], RZ, P6, !PT ;  /* 0x0000650018210a10 */ /* 0x000fe400037fe4ff */
[----:B------:R-:W-:-:S04]  /*3a90*/  IADD3 R34, P6, R34, c[0x0][0x188], RZ ;  /* 0x0000620022227a10 */ /* 0x000fc80007fde0ff */
[----:B------:R-:W-:Y:S02]  /*3aa0*/  IADD3.X R35, R24, c[0x0][0x18c], RZ, P6, !PT ;  /* 0x0000630018237a10 */ /* 0x000fe400037fe4ff */
[----:B------:R0:W2:Y:S04]  /*3ab0*/  @P0 LDG.E.U16 R24, [R32.64] ;  /* 0x0000001020180981 */ /* 0x0000a8000c1e1500 */
[----:B------:R-:W3:Y:S04]  /*3ac0*/  LDG.E.U16 R27, [R34.64+0x2] ;  /* 0x00000210221b7981 */ /* 0x000ee8000c1e1500 */
[----:B0-----:R-:W4:Y:S01]  /*3ad0*/  @P0 LDG.E.U16 R32, [R32.64+0x2] ;  /* 0x0000021020200981 */ /* 0x001f22000c1e1500 */
[----:B--2---:R-:W-:-:S03]  /*3ae0*/  @P0 PRMT R25, RZ, 0x5410, R24 ;  /* 0x00005410ff190816 */ /* 0x004fc60000000018 */
[----:B------:R-:W2:Y:S01]  /*3af0*/  LDG.E.U16 R24, [R34.64] ;  /* 0x0000001022187981 */ /* 0x000ea2000c1e1500 */
[----:B---3--:R-:W-:Y:S02]  /*3b00*/  PRMT R27, RZ, 0x5410, R27 ;  /* 0x00005410ff1b7816 */ /* 0x008fe4000000001b */
[----:B----4-:R-:W-:Y:S02]  /*3b10*/  @P0 PRMT R26, RZ, 0x5410, R32 ;  /* 0x00005410ff1a0816 */ /* 0x010fe40000000020 */
[----:B--2---:R-:W-:Y:S02]  /*3b20*/  PRMT R24, RZ, 0x5410, R24 ;  /* 0x00005410ff187816 */ /* 0x004fe40000000018 */
.L_x_537:
[----:B-1----:R-:W-:Y:S05]  /*3b30*/  BSYNC B0 ;  /* 0x0000000000007941 */ /* 0x002fea0003800000 */
.L_x_536:
        /* <DEDUP_REMOVED lines=30> */
.L_x_538:
        /* <DEDUP_REMOVED lines=34> */
.L_x_539:
        /* <DEDUP_REMOVED lines=40> */
.L_x_540:
        /* <DEDUP_REMOVED lines=37> */
.L_x_541:
        /* <DEDUP_REMOVED lines=37> */
.L_x_542:
        /* <DEDUP_REMOVED lines=37> */
.L_x_543:
        /* <DEDUP_REMOVED lines=37> */
.L_x_544:
        /* <DEDUP_REMOVED lines=37> */
.L_x_545:
        /* <DEDUP_REMOVED lines=37> */
.L_x_546:
        /* <DEDUP_REMOVED lines=37> */
.L_x_547:
        /* <DEDUP_REMOVED lines=37> */
.L_x_548:
        /* <DEDUP_REMOVED lines=37> */
.L_x_549:
        /* <DEDUP_REMOVED lines=37> */
.L_x_550:
        /* <DEDUP_REMOVED lines=37> */
.L_x_551:
        /* <DEDUP_REMOVED lines=37> */
.L_x_552:
        /* <DEDUP_REMOVED lines=37> */
.L_x_553:
        /* <DEDUP_REMOVED lines=37> */
.L_x_554:
        /* <DEDUP_REMOVED lines=37> */
.L_x_555:
        /* <DEDUP_REMOVED lines=37> */
.L_x_556:
        /* <DEDUP_REMOVED lines=37> */
.L_x_557:
        /* <DEDUP_REMOVED lines=37> */
.L_x_558:
        /* <DEDUP_REMOVED lines=37> */
.L_x_559:
        /* <DEDUP_REMOVED lines=37> */
.L_x_560:
        /* <DEDUP_REMOVED lines=37> */
.L_x_561:
        /* <DEDUP_REMOVED lines=37> */
.L_x_562:
        /* <DEDUP_REMOVED lines=37> */
.L_x_563:
        /* <DEDUP_REMOVED lines=37> */
.L_x_564:
        /* <DEDUP_REMOVED lines=37> */
.L_x_565:
        /* <DEDUP_REMOVED lines=37> */
.L_x_566:
[----:B------:R-:W-:Y:S02]  /*7de0*/  FMUL.FTZ R41, R45, R24 ;  /* 0x000000182d297220 */ /* 0x000fe40000410000 */
[C---:B------:R-:W-:Y:S02]  /*7df0*/  FFMA.FTZ R39, R40.reuse, R45, R39 ;  /* 0x0000002d28277223 */ /* 0x040fe40000010027 */
[----:B------:R-:W-:Y:S02]  /*7e00*/  FFMA.FTZ R37, R40, R41, R37 ;  /* 0x0000002928257223 */ /* 0x000fe40000010025 */
[----:B------:R-:W-:Y:S02]  /*7e10*/  FMUL.FTZ R40, R35, R27 ;  /* 0x0000001b23287220 */ /* 0x000fe40000410000 */
[----:B------:R-:W-:Y:S02]  /*7e20*/  FADD.FTZ R36, R36, R35 ;  /* 0x0000002324247221 */ /* 0x000fe40000010000 */
[----:B------:R-:W-:-:S02]  /*7e30*/  FFMA.FTZ R34, R33, R35, R34 ;  /* 0x0000002321227223 */ /* 0x000fc40000010022 */
[----:B------:R-:W-:Y:S01]  /*7e40*/  FADD.FTZ R38, R38, R41 ;  /* 0x0000002926267221 */ /* 0x000fe20000010000 */
[--C-:B------:R-:W-:Y:S01]  /*7e50*/  PRMT R41, RZ, 0x5410, R2.reuse ;  /* 0x00005410ff297816 */ /* 0x100fe20000000002 */
        /* <DEDUP_REMOVED lines=29> */
.L_x_567:
        /* <DEDUP_REMOVED lines=35> */
.L_x_568:
        /* <DEDUP_REMOVED lines=33> */
.L_x_569:
        /* <DEDUP_REMOVED lines=89> */
.L_x_571:
[----:B0-----:R-:W-:Y:S05]  /*8a00*/  BSYNC B0 ;  /* 0x0000000000007941 */ /* 0x001fea0003800000 */
.L_x_570:
        /* <DEDUP_REMOVED lines=81> */
.L_x_573:
[----:B------:R-:W-:Y:S05]  /*8f20*/  BSYNC B0 ;  /* 0x0000000000007941 */ /* 0x000fea0003800000 */
.L_x_572:
        /* <DEDUP_REMOVED lines=22> */
.L_x_575:
[----:B------:R-:W-:Y:S05]  /*9090*/  BSYNC B0 ;  /* 0x0000000000007941 */ /* 0x000fea0003800000 */
.L_x_574:
        /* <DEDUP_REMOVED lines=41> */
.L_x_578:
[----:B------:R-:W2:Y:S01]  /*9330*/  LDG.E.STRONG.GPU R35, [R32.64] ;  /* 0x0000001020237981 */ /* 0x000ea2000c1ef900 */
[----:B------:R-:W-:Y:S01]  /*9340*/  YIELD ;  /* 0x0000000000007946 */ /* 0x000fe20003800000 */
[----:B--2---:R-:W-:Y:S01]  /*9350*/  ISETP.NE.AND P6, PT, R35, R34, PT ;  /* 0x000000222300720c */ /* 0x004fe20003fc5270 */
[----:B------:R-:W-:-:S12]  /*9360*/  CCTL.IVALL ;  /* 0x00000000ff00798f */ /* 0x000fd80002000000 */
[----:B------:R-:W-:Y:S05]  /*9370*/  @P6 BRA `(.L_x_578) ;  /* 0xffffffb000006947 */ /* 0x000fea000383ffff */
.L_x_577:
        /* <DEDUP_REMOVED lines=27> */
.L_x_582:
        /* <DEDUP_REMOVED lines=164> */
.L_x_581:
        /* <DEDUP_REMOVED lines=88> */
.L_x_583:
[----:B------:R-:W-:-:S04]  /*a4f0*/  LOP3.LUT P6, RZ, R8, 0x1, RZ, 0xc0, !PT ;  /* 0x0000000108ff7812 */ /* 0x000fc800078cc0ff */
[----:B------:R-:W-:-:S13]  /*a500*/  ISETP.NE.OR P6, PT, RZ, UR13, P6 ;  /* 0x0000000dff007c0c */ /* 0x000fda000b7c5670 */
[----:B------:R-:W-:Y:S05]  /*a510*/  @!P6 BRA `(.L_x_579) ;  /* 0x000002c00000e947 */ /* 0x000fea0003800000 */
.L_x_580:
        /* <DEDUP_REMOVED lines=44> */
.L_x_579:
        /* <DEDUP_REMOVED lines=14> */
.L_x_585:
[----:B------:R-:W-:Y:S05]  /*a8c0*/  BSYNC B0 ;  /* 0x0000000000007941 */ /* 0x000fea0003800000 */
.L_x_584:
        /* <DEDUP_REMOVED lines=21> */
.L_x_576:
        /* <DEDUP_REMOVED lines=35> */
.L_x_586:
        /* <DEDUP_REMOVED lines=22> */
.L_x_588:
[----:B------:R-:W-:Y:S05]  /*adb0*/  BSYNC B0 ;  /* 0x0000000000007941 */ /* 0x000fea0003800000 */
.L_x_587:
        /* <DEDUP_REMOVED lines=28> */
.L_x_589:
        /* <DEDUP_REMOVED lines=23> */
.L_x_591:
[----:B------:R-:W-:Y:S05]  /*b0f0*/  BSYNC B0 ;  /* 0x0000000000007941 */ /* 0x000fea0003800000 */
.L_x_590:
        /* <DEDUP_REMOVED lines=28> */
.L_x_592:
        /* <DEDUP_REMOVED lines=23> */
.L_x_594:
[----:B------:R-:W-:Y:S05]  /*b430*/  BSYNC B0 ;  /* 0x0000000000007941 */ /* 0x000fea0003800000 */
.L_x_593:
        /* <DEDUP_REMOVED lines=28> */
.L_x_595:
        /* <DEDUP_REMOVED lines=23> */
.L_x_597:
[----:B------:R-:W-:Y:S05]  /*b770*/  BSYNC B0 ;  /* 0x0000000000007941 */ /* 0x000fea0003800000 */
.L_x_596:
        /* <DEDUP_REMOVED lines=28> */
.L_x_598:
        /* <DEDUP_REMOVED lines=23> */
.L_x_600:
[----:B------:R-:W-:Y:S05]  /*bab0*/  BSYNC B0 ;  /* 0x0000000000007941 */ /* 0x000fea0003800000 */
.L_x_599:
        /* <DEDUP_REMOVED lines=28> */
.L_x_601:
        /* <DEDUP_REMOVED lines=23> */
.L_x_603:
[----:B------:R-:W-:Y:S05]  /*bdf0*/  BSYNC B0 ;  /* 0x0000000000007941 */ /* 0x000fea0003800000 */
.L_x_602:
        /* <DEDUP_REMOVED lines=28> */
.L_x_604:
        /* <DEDUP_REMOVED lines=23> */
.L_x_606:
[----:B------:R-:W-:Y:S05]  /*c130*/  BSYNC B0 ;  /* 0x0000000000007941 */ /* 0x000fea0003800000 */
.L_x_605:
        /* <DEDUP_REMOVED lines=30> */
.L_x_607:
        /* <DEDUP_REMOVED lines=23> */
.L_x_609:
[----:B------:R-:W-:Y:S05]  /*c490*/  BSYNC B0 ;  /* 0x0000000000007941 */ /* 0x000fea0003800000 */
.L_x_608:
        /* <DEDUP_REMOVED lines=28> */
.L_x_610:
        /* <DEDUP_REMOVED lines=23> */
.L_x_612:
[----:B------:R-:W-:Y:S05]  /*c7d0*/  BSYNC B0 ;  /* 0x0000000000007941 */ /* 0x000fea0003800000 */
.L_x_611:
        /* <DEDUP_REMOVED lines=28> */
.L_x_613:
        /* <DEDUP_REMOVED lines=23> */
.L_x_615:
[----:B------:R-:W-:Y:S05]  /*cb10*/  BSYNC B0 ;  /* 0x0000000000007941 */ /* 0x000fea0003800000 */
.L_x_614:
        /* <DEDUP_REMOVED lines=28> */
.L_x_616:
        /* <DEDUP_REMOVED lines=22> */
.L_x_618:
[----:B------:R-:W-:Y:S05]  /*ce40*/  BSYNC B0 ;  /* 0x0000000000007941 */ /* 0x000fea0003800000 */
.L_x_617:
        /* <DEDUP_REMOVED lines=28> */
.L_x_619:
        /* <DEDUP_REMOVED lines=23> */
.L_x_621:
[----:B------:R-:W-:Y:S05]  /*d180*/  BSYNC B0 ;  /* 0x0000000000007941 */ /* 0x000fea0003800000 */
.L_x_620:
        /* <DEDUP_REMOVED lines=28> */
.L_x_622:
        /* <DEDUP_REMOVED lines=23> */
.L_x_624:
[----:B------:R-:W-:Y:S05]  /*d4c0*/  BSYNC B0 ;  /* 0x0000000000007941 */ /* 0x000fea0003800000 */
.L_x_623:
        /* <DEDUP_REMOVED lines=28> */
.L_x_625:
        /* <DEDUP_REMOVED lines=23> */
.L_x_627:
[----:B------:R-:W-:Y:S05]  /*d800*/  BSYNC B0 ;  /* 0x0000000000007941 */ /* 0x000fea0003800000 */
.L_x_626:
        /* <DEDUP_REMOVED lines=28> */
.L_x_628:
        /* <DEDUP_REMOVED lines=23> */
.L_x_630:
[----:B------:R-:W-:Y:S05]  /*db40*/  BSYNC B0 ;  /* 0x0000000000007941 */ /* 0x000fea0003800000 */
.L_x_629:
        /* <DEDUP_REMOVED lines=28> */
.L_x_631:
        /* <DEDUP_REMOVED lines=23> */
.L_x_633:
[----:B------:R-:W-:Y:S05]  /*de80*/  BSYNC B0 ;  /* 0x0000000000007941 */ /* 0x000fea0003800000 */
.L_x_632:
[----:B------:R-:W-:Y:S01]  /*de90*/  ISETP.NE.AND P0, PT, RZ, UR19, PT ;  /* 0x00000013ff007c0c */ /* 0x000fe2000bf05270 */
[----:B------:R-:W-:Y:S01]  /*dea0*/  FADD.FTZ R40, R36, -UR22 ;  /* 0x8000001624287e21 */ /* 0x000fe20008010000 */
[----:B------:R-:W-:Y:S01]  /*deb0*/  PRMT R36, RZ, 0x5410, R43 ;  /* 0x00005410ff247816 */ /* 0x000fe2000000002b */
        /* <DEDUP_REMOVED lines=17> */
[----:B0-----:R-:W-:Y:S02]  /*dfd0*/  FMUL.FTZ R37, R37, R42 ;  /* 0x0000002a25257220 */ /* 0x001fe40000410000 */
[----:B------:R-:W-:-:S04]  /*dfe0*/  FADD.FTZ R42, -R42, 1 ;  /* 0x3f8000002a2a7421 */ /* 0x000fc80000010100 */
[----:B------:R-:W-:Y:S02]  /*dff0*/  FFMA.FTZ R42, R33, R42, 1 ;  /* 0x3f800000212a7423 */ /* 0x000fe4000001002a */
[----:B---3--:R-:W-:Y:S02]  /*e000*/  FADD.FTZ R47, -R45, 1 ;  /* 0x3f8000002d2f7421 */ /* 0x008fe40000010100 */
[----:B------:R-:W-:Y:S02]  /*e010*/  FMUL.FTZ R38, R38, R45 ;  /* 0x0000002d26267220 */ /* 0x000fe40000410000 */
[----:B------:R-:W-:Y:S02]  /*e020*/  FFMA.FTZ R47, R32, R47, 1 ;  /* 0x3f800000202f7423 */ /* 0x000fe4000001002f */
[----:B------:R-:W-:Y:S02]  /*e030*/  FMUL.FTZ R37, R37, R42 ;  /* 0x0000002a25257220 */ /* 0x000fe40000410000 */
[----:B------:R-:W-:-:S02]  /*e040*/  FMUL.FTZ R38, R38, R47 ;  /* 0x0000002f26267220 */ /* 0x000fc40000410000 */
.L_x_634:
        /* <DEDUP_REMOVED lines=22> */
.L_x_636:
[----:B------:R-:W-:Y:S05]  /*e1b0*/  BSYNC B0 ;  /* 0x0000000000007941 */ /* 0x000fea0003800000 */
.L_x_635:
        /* <DEDUP_REMOVED lines=28> */
.L_x_637:
        /* <DEDUP_REMOVED lines=22> */
.L_x_639:
[----:B------:R-:W-:Y:S05]  /*e4e0*/  BSYNC B0 ;  /* 0x0000000000007941 */ /* 0x000fea0003800000 */
.L_x_638:
        /* <DEDUP_REMOVED lines=28> */
.L_x_640:
        /* <DEDUP_REMOVED lines=22> */
.L_x_642:
[----:B------:R-:W-:Y:S05]  /*e810*/  BSYNC B0 ;  /* 0x0000000000007941 */ /* 0x000fea0003800000 */
.L_x_641:
        /* <DEDUP_REMOVED lines=28> */
.L_x_643:
        /* <DEDUP_REMOVED lines=22> */
.L_x_645:
[----:B------:R-:W-:Y:S05]  /*eb40*/  BSYNC B0 ;  /* 0x0000000000007941 */ /* 0x000fea0003800000 */
.L_x_644:
        /* <DEDUP_REMOVED lines=28> */
.L_x_646:
        /* <DEDUP_REMOVED lines=21> */
.L_x_648:
[----:B------:R-:W-:Y:S05]  /*ee60*/  BSYNC B0 ;  /* 0x0000000000007941 */ /* 0x000fea0003800000 */
.L_x_647:
[----:B------:R-:W-:Y:S01]  /*ee70*/  FADD.FTZ R34, R17, -UR22 ;  /* 0x8000001611227e21 */ /* 0x000fe20008010000 */
[--C-:B0-----:R-:W-:Y:S01]  /*ee80*/  PRMT R33, RZ, 0x5410, R66.reuse ;  /* 0x00005410ff217816 */ /* 0x101fe20000000042 */
[----:B------:R-:W-:Y:S01]  /*ee90*/  FADD.FTZ R20, R20, -UR22 ;  /* 0x8000001614147e21 */ /* 0x000fe20008010000 */
[----:B------:R-:W-:Y:S01]  /*eea0*/  PRMT R66, RZ, 0x7610, R66 ;  /* 0x00007610ff427816 */ /* 0x000fe20000000042 */
[----:B------:R-:W-:Y:S01]  /*eeb0*/  FMUL.FTZ R34, R34, UR23 ;  /* 0x0000001722227c20 */ /* 0x000fe20008410000 */
[--C-:B------:R-:W-:Y:S01]  /*eec0*/  PRMT R17, RZ, 0x5410, R21.reuse ;  /* 0x00005410ff117816 */ /* 0x100fe20000000015 */
        /* <DEDUP_REMOVED lines=21> */
.L_x_649:
        /* <DEDUP_REMOVED lines=21> */
.L_x_651:
[----:B------:R-:W-:Y:S05]  /*f170*/  BSYNC B0 ;  /* 0x0000000000007941 */ /* 0x000fea0003800000 */
.L_x_650:
        /* <DEDUP_REMOVED lines=27> */
.L_x_652:
        /* <DEDUP_REMOVED lines=21> */
.L_x_654:
[----:B------:R-:W-:Y:S05]  /*f480*/  BSYNC B0 ;  /* 0x0000000000007941 */ /* 0x000fea0003800000 */
.L_x_653:
        /* <DEDUP_REMOVED lines=27> */
.L_x_655:
[----:B------:R-:W-:Y:S01]  /*f640*/  BSSY B0, `(.L_x_656) ;  /* 0x0000015000007945 */ /* 0x000fe20003800000 */
[----:B------:R-:W-:Y:S05]  /*f650*/  @!P2 BRA `(.L_x_657) ;  /* 0x000001300000a947 */ /* 0x000fea0003800000 */
[----:B------:R-:W3:Y:S01]  /*f660*/  LDL R18, [R1+0x40] ;  /* 0x0000400001127983 */ /* 0x000ee20000100800 */
[----:B0-----:R-:W-:Y:S02]  /*f670*/  MOV R19, R31 ;  /* 0x0000001f00137202 */ /* 0x001fe40000000f00 */
[----:B--2---:R-:W-:-:S05]  /*f680*/  MOV R35, UR5 ;  /* 0x0000000500237c02 */ /* 0x004fca0008000f00 */
[----:B-1----:R-:W-:Y:S02]  /*f690*/  FFMA.FTZ R22, R22, R35, UR6 ;  /* 0x0000000616167e23 */ /* 0x002fe40008010023 */
[----:B---3--:R-:W-:Y:S01]  /*f6a0*/  IMAD R21, R18, c[0x0][0x1d8], RZ ;  /* 0x0000760012157a24 */ /* 0x008fe200078e02ff */
[----:B------:R-:W-:-:S03]  /*f6b0*/  MOV R18, R28 ;  /* 0x0000001c00127202 */ /* 0x000fc60000000f00 */
[C---:B------:R-:W-:Y:S02]  /*f6c0*/  IMAD R21, R118.reuse, c[0x0][0x1dc], R21 ;  /* 0x0000770076157a24 */ /* 0x040fe400078e0215 */
[----:B------:R-:W-:-:S05]  /*f6d0*/  IMAD.WIDE.U32 R18, R118, c[0x0][0x1d8], R18 ;  /* 0x0000760076127a25 */ /* 0x000fca00078e0012 */
[----:B------:R-:W-:Y:S02]  /*f6e0*/  IADD3 R21, R19, R21, RZ ;  /* 0x0000001513157210 */ /* 0x000fe40007ffe0ff */
[----:B------:R-:W-:Y:S02]  /*f6f0*/  MOV R19, UR5 ;  /* 0x0000000500137c02 */ /* 0x000fe40008000f00 */
[----:B------:R-:W-:-:S03]  /*f700*/  LEA R20, P0, R18, c[0x0][0x160], 0x1 ;  /* 0x0000580012147a11 */ /* 0x000fc600078008ff */
[----:B------:R-:W-:Y:S01]  /*f710*/  FFMA.FTZ R32, R32, R19, UR6 ;  /* 0x0000000620207e23 */ /* 0x000fe20008010013 */
[----:B------:R-:W-:Y:S01]  /*f720*/  LEA.HI.X R21, R18, c[0x0][0x164], R21, 0x1, P0 ;  /* 0x0000590012157a11 */ /* 0x000fe200000f0c15 */
[----:B------:R-:W-:Y:S02]  /*f730*/  FFMA.FTZ R18, R64, R27, -R22 ;  /* 0x0000001b40127223 */ /* 0x000fe40000010816 */
[----:B------:R-:W-:Y:S02]  /*f740*/  FFMA.FTZ R32, R33, R24, -R32 ;  /* 0x0000001821207223 */ /* 0x000fe40000010820 */
[----:B------:R-:W-:Y:S02]  /*f750*/  FMUL.FTZ R18, R18, UR23 ;  /* 0x0000001712127c20 */ /* 0x000fe40008410000 */
[----:B------:R-:W-:-:S05]  /*f760*/  FMUL.FTZ R19, R32, UR23 ;  /* 0x0000001720137c20 */ /* 0x000fca0008410000 */
[----:B------:R-:W-:-:S05]  /*f770*/  F2FP.BF16.PACK_AB R19, R18, R19 ;  /* 0x000000131213723e */ /* 0x000fca00000010ff */
[----:B------:R0:W-:Y:S02]  /*f780*/  STG.E [R20.64], R19 ;  /* 0x0000001314007986 */ /* 0x0001e4000c101910 */
.L_x_657:
[----:B------:R-:W-:Y:S05]  /*f790*/  BSYNC B0 ;  /* 0x0000000000007941 */ /* 0x000fea0003800000 */
.L_x_656:
        /* <DEDUP_REMOVED lines=29> */
.L_x_658:
[----:B------:R-:W-:Y:S01]  /*f970*/  BSSY B0, `(.L_x_659) ;  /* 0x0000015000007945 */ /* 0x000fe20003800000 */
[----:B------:R-:W-:Y:S05]  /*f980*/  @!P1 BRA `(.L_x_660) ;  /* 0x0000013000009947 */ /* 0x000fea0003800000 */
[----:B------:R-:W3:Y:S01]  /*f990*/  LDL R18, [R1+0x3c] ;  /* 0x00003c0001127983 */ /* 0x000ee20000100800 */
[----:B------:R-:W-:Y:S02]  /*f9a0*/  MOV R19, R31 ;  /* 0x0000001f00137202 */ /* 0x000fe40000000f00 */
[----:B--2---:R-:W-:Y:S01]  /*f9b0*/  MOV R32, UR5 ;  /* 0x0000000500207c02 */ /* 0x004fe20008000f00 */
[----:B---3--:R-:W-:Y:S01]  /*f9c0*/  IMAD R20, R18, c[0x0][0x1d8], RZ ;  /* 0x0000760012147a24 */ /* 0x008fe200078e02ff */
[----:B------:R-:W-:-:S03]  /*f9d0*/  MOV R18, R28 ;  /* 0x0000001c00127202 */ /* 0x000fc60000000f00 */
[C---:B------:R-:W-:Y:S02]  /*f9e0*/  IMAD R21, R117.reuse, c[0x0][0x1dc], R20 ;  /* 0x0000770075157a24 */ /* 0x040fe400078e0214 */
[----:B------:R-:W-:-:S05]  /*f9f0*/  IMAD.WIDE.U32 R18, R117, c[0x0][0x1d8], R18 ;  /* 0x0000760075127a25 */ /* 0x000fca00078e0012 */
[----:B------:R-:W-:Y:S02]  /*fa00*/  IADD3 R21, R19, R21, RZ ;  /* 0x0000001513157210 */ /* 0x000fe40007ffe0ff */
[C---:B------:R-:W-:Y:S02]  /*fa10*/  LEA R20, P0, R18.reuse, c[0x0][0x160], 0x1 ;  /* 0x0000580012147a11 */ /* 0x040fe400078008ff */
[----:B------:R-:W-:Y:S02]  /*fa20*/  MOV R19, UR5 ;  /* 0x0000000500137c02 */ /* 0x000fe40008000f00 */
[----:B------:R-:W-:-:S03]  /*fa30*/  LEA.HI.X R21, R18, c[0x0][0x164], R21, 0x1, P0 ;  /* 0x0000590012157a11 */ /* 0x000fc600000f0c15 */
[----:B-1----:R-:W-:Y:S02]  /*fa40*/  FFMA.FTZ R18, R38, R19, UR6 ;  /* 0x0000000626127e23 */ /* 0x002fe40008010013 */
[----:B------:R-:W-:Y:S02]  /*fa50*/  FFMA.FTZ R19, R39, R32, UR6 ;  /* 0x0000000627137e23 */ /* 0x000fe40008010020 */
[----:B------:R-:W-:Y:S02]  /*fa60*/  FFMA.FTZ R18, R33, R24, -R18 ;  /* 0x0000001821127223 */ /* 0x000fe40000010812 */
[----:B------:R-:W-:Y:S02]  /*fa70*/  FFMA.FTZ R22, R22, R27, -R19 ;  /* 0x0000001b16167223 */ /* 0x000fe40000010813 */
[----:B------:R-:W-:Y:S02]  /*fa80*/  FMUL.FTZ R19, R18, UR23 ;  /* 0x0000001712137c20 */ /* 0x000fe40008410000 */
[----:B------:R-:W-:-:S05]  /*fa90*/  FMUL.FTZ R18, R22, UR23 ;  /* 0x0000001716127c20 */ /* 0x000fca0008410000 */
[----:B------:R-:W-:-:S05]  /*faa0*/  F2FP.BF16.PACK_AB R19, R18, R19 ;  /* 0x000000131213723e */ /* 0x000fca00000010ff */
[----:B------:R0:W-:Y:S02]  /*fab0*/  STG.E [R20.64], R19 ;  /* 0x0000001314007986 */ /* 0x0001e4000c101910 */
.L_x_660:
[----:B------:R-:W-:Y:S05]  /*fac0*/  BSYNC B0 ;  /* 0x0000000000007941 */ /* 0x000fea0003800000 */
.L_x_659:
[--C-:B------:R-:W-:Y:S01]  /*fad0*/  PRMT R23, RZ, 0x5410, R109.reuse ;  /* 0x00005410ff177816 */ /* 0x100fe2000000006d */
[----:B------:R-:W-:Y:S01]  /*fae0*/  FMUL.FTZ R36, R17, UR23 ;  /* 0x0000001711247c20 */ /* 0x000fe20008410000 */
[----:B------:R-:W-:Y:S01]  /*faf0*/  PRMT R22, RZ, 0x7610, R109 ;  /* 0x00007610ff167816 */ /* 0x000fe2000000006d */
[----:B------:R-:W-:Y:S01]  /*fb00*/  FMUL.FTZ R37, R6, UR23 ;  /* 0x0000001706257c20 */ /* 0x000fe20008410000 */
[----:B------:R-:W-:Y:S05]  /*fb10*/  @!P6 BRA `(.L_x_661) ;  /* 0x000001200000e947 */ /* 0x000fea0003800000 */
[----:B------:R-:W-:Y:S02]  /*fb20*/  FFMA.FTZ R6, R36, R24, R25 ;  /* 0x0000001824067223 */ /* 0x000fe40000010019 */
[----:B------:R-:W-:Y:S02]  /*fb30*/  FFMA.FTZ R17, R37, R27, R26 ;  /* 0x0000001b25117223 */ /* 0x000fe4000001001a */
        /* <DEDUP_REMOVED lines=16> */
.L_x_661:
        /* <DEDUP_REMOVED lines=11> */
[----:B0-----:R-:W-:Y:S02]  /*fcf0*/  MOV R19, R31 ;  /* 0x0000001f00137202 */ /* 0x001fe40000000f00 */
[----:B--2---:R-:W-:Y:S01]  /*fd00*/  MOV R6, UR5 ;  /* 0x0000000500067c02 */ /* 0x004fe20008000f00 */
[C---:B------:R-:W-:Y:S02]  /*fd10*/  IMAD R5, R14.reuse, c[0x0][0x1dc], R5 ;  /* 0x000077000e057a24 */ /* 0x040fe400078e0205 */
[----:B------:R-:W-:-:S04]  /*fd20*/  IMAD.WIDE.U32 R18, R14, c[0x0][0x1d8], R18 ;  /* 0x000076000e127a25 */ /* 0x000fc800078e0012 */
[----:B-1----:R-:W-:Y:S01]  /*fd30*/  FFMA.FTZ R6, R37, R6, UR6 ;  /* 0x0000000625067e23 */ /* 0x002fe20008010006 */
[----:B------:R-:W-:Y:S02]  /*fd40*/  IADD3 R5, R19, R5, RZ ;  /* 0x0000000513057210 */ /* 0x000fe40007ffe0ff */
[----:B------:R-:W-:Y:S01]  /*fd50*/  LEA R20, P0, R18, c[0x0][0x160], 0x1 ;  /* 0x0000580012147a11 */ /* 0x000fe200078008ff */
[----:B------:R-:W-:-:S03]  /*fd60*/  FFMA.FTZ R22, R22, R27, -R6 ;  /* 0x0000001b16167223 */ /* 0x000fc60000010806 */
[----:B------:R-:W-:Y:S02]  /*fd70*/  LEA.HI.X R21, R18, c[0x0][0x164], R5, 0x1, P0 ;  /* 0x0000590012157a11 */ /* 0x000fe400000f0c05 */
[----:B------:R-:W-:-:S05]  /*fd80*/  MOV R5, UR5 ;  /* 0x0000000500057c02 */ /* 0x000fca0008000f00 */
[----:B------:R-:W-:-:S04]  /*fd90*/  FFMA.FTZ R5, R36, R5, UR6 ;  /* 0x0000000624057e23 */ /* 0x000fc80008010005 */
[----:B------:R-:W-:-:S04]  /*fda0*/  FFMA.FTZ R5, R23, R24, -R5 ;  /* 0x0000001817057223 */ /* 0x000fc80000010805 */
[----:B------:R-:W-:Y:S02]  /*fdb0*/  FMUL.FTZ R6, R5, UR23 ;  /* 0x0000001705067c20 */ /* 0x000fe40008410000 */
[----:B------:R-:W-:-:S05]  /*fdc0*/  FMUL.FTZ R5, R22, UR23 ;  /* 0x0000001716057c20 */ /* 0x000fca0008410000 */
[----:B------:R-:W-:-:S05]  /*fdd0*/  F2FP.BF16.PACK_AB R5, R5, R6 ;  /* 0x000000060505723e */ /* 0x000fca00000010ff */
[----:B------:R0:W-:Y:S02]  /*fde0*/  STG.E [R20.64], R5 ;  /* 0x0000000514007986 */ /* 0x0001e4000c101910 */
.L_x_663:
[----:B------:R-:W-:Y:S05]  /*fdf0*/  BSYNC B0 ;  /* 0x0000000000007941 */ /* 0x000fea0003800000 */
.L_x_662:
        /* <DEDUP_REMOVED lines=23> */
.L_x_664:
[----:B------:R-:W-:Y:S01]  /*ff70*/  ISETP.GE.U32.AND P0, PT, R13, c[0x0][0x1e0], PT ;  /* 0x000078000d007a0c */ /* 0x000fe20003f06070 */
[----:B------:R-:W-:Y:S01]  /*ff80*/  BSSY B0, `(.L_x_665) ;  /* 0x000001a000007945 */ /* 0x000fe20003800000 */
[--C-:B0-----:R-:W-:Y:S02]  /*ff90*/  PRMT R5, RZ, 0x5410, R4.reuse ;  /* 0x00005410ff057816 */ /* 0x101fe40000000004 */
        /* <DEDUP_REMOVED lines=8> */
[----:B------:R-:W-:-:S03]  /*10020*/  MOV R5, R31 ;  /* 0x0000001f00057202 */ /* 0x000fc60000000f00 */
[C---:B------:R-:W-:Y:S01]  /*10030*/  IMAD R19, R13.reuse, c[0x0][0x1dc], R6 ;  /* 0x000077000d137a24 */ /* 0x040fe200078e0206 */
[----:B--2---:R-:W-:Y:S01]  /*10040*/  MOV R6, UR5 ;  /* 0x0000000500067c02 */ /* 0x004fe20008000f00 */
        /* <DEDUP_REMOVED lines=13> */
.L_x_666:
[----:B------:R-:W-:Y:S05]  /*10120*/  BSYNC B0 ;  /* 0x0000000000007941 */ /* 0x000fea0003800000 */
.L_x_665:
[--C-:B------:R-:W-:Y:S01]  /*10130*/  PRMT R17, RZ, 0x5410, R107.reuse ;  /* 0x00005410ff117816 */ /* 0x100fe2000000006b */
[----:B------:R-:W-:Y:S01]  /*10140*/  FMUL.FTZ R34, R20, UR23 ;  /* 0x0000001714227c20 */ /* 0x000fe20008410000 */
[----:B------:R-:W-:Y:S01]  /*10150*/  PRMT R6, RZ, 0x7610, R107 ;  /* 0x00007610ff067816 */ /* 0x000fe2000000006b */
[----:B------:R-:W-:Y:S01]  /*10160*/  FMUL.FTZ R35, R21, UR23 ;  /* 0x0000001715237c20 */ /* 0x000fe20008410000 */
        /* <DEDUP_REMOVED lines=19> */
.L_x_667:
        /* <DEDUP_REMOVED lines=12> */
[C---:B------:R-:W-:Y:S02]  /*10360*/  IMAD R3, R12.reuse, c[0x0][0x1dc], R3 ;  /* 0x000077000c037a24 */ /* 0x040fe400078e0203 */
[----:B------:R-:W-:-:S05]  /*10370*/  IMAD.WIDE.U32 R4, R12, c[0x0][0x1d8], R4 ;  /* 0x000076000c047a25 */ /* 0x000fca00078e0004 */
[----:B------:R-:W-:Y:S02]  /*10380*/  IADD3 R3, R5, R3, RZ ;  /* 0x0000000305037210 */ /* 0x000fe40007ffe0ff */
[----:B------:R-:W-:-:S04]  /*10390*/  LEA R18, P0, R4, c[0x0][0x160], 0x1 ;  /* 0x0000580004127a11 */ /* 0x000fc800078008ff */
[----:B------:R-:W-:Y:S02]  /*103a0*/  LEA.HI.X R19, R4, c[0x0][0x164], R3, 0x1, P0 ;  /* 0x0000590004137a11 */ /* 0x000fe400000f0c03 */
[----:B--2---:R-:W-:Y:S02]  /*103b0*/  MOV R3, UR5 ;  /* 0x0000000500037c02 */ /* 0x004fe40008000f00 */
[----:B------:R-:W-:-:S03]  /*103c0*/  MOV R4, UR5 ;  /* 0x0000000500047c02 */ /* 0x000fc60008000f00 */
        /* <DEDUP_REMOVED lines=8> */
.L_x_669:
[----:B------:R-:W-:Y:S05]  /*10450*/  BSYNC B0 ;  /* 0x0000000000007941 */ /* 0x000fea0003800000 */
.L_x_668:
        /* <DEDUP_REMOVED lines=23> */
.L_x_670:
        /* <DEDUP_REMOVED lines=11> */
[----:B------:R-:W-:Y:S02]  /*10680*/  MOV R3, R31 ;  /* 0x0000001f00037202 */ /* 0x000fe40000000f00 */
[----:B--2---:R-:W-:Y:S01]  /*10690*/  MOV R6, UR5 ;  /* 0x0000000500067c02 */ /* 0x004fe20008000f00 */
        /* <DEDUP_REMOVED lines=14> */
.L_x_672:
[----:B------:R-:W-:Y:S05]  /*10780*/  BSYNC B0 ;  /* 0x0000000000007941 */ /* 0x000fea0003800000 */
.L_x_671:
        /* <DEDUP_REMOVED lines=23> */
.L_x_673:
        /* <DEDUP_REMOVED lines=27> */
.L_x_675:
[----:B------:R-:W-:Y:S05]  /*10ab0*/  BSYNC B0 ;  /* 0x0000000000007941 */ /* 0x000fea0003800000 */
.L_x_674:
        /* <DEDUP_REMOVED lines=23> */
.L_x_676:
[----:B------:R-:W-:Y:S01]  /*10c30*/  ISETP.GE.U32.AND P0, PT, R9, c[0x0][0x1e0], PT ;  /* 0x0000780009007a0c */ /* 0x000fe20003f06070 */
[----:B------:R-:W-:Y:S01]  /*10c40*/  BSSY B0, `(.L_x_677) ;  /* 0x000001a000007945 */ /* 0x000fe20003800000 */
[----:B------:R-:W-:Y:S02]  /*10c50*/  SHF.R.U32.HI R0, RZ, 0x5, R16 ;  /* 0x00000005ff007819 */ /* 0x000fe40000011610 */
[----:B------:R-:W-:Y:S02]  /*10c60*/  ISETP.GE.AND.EX P0, PT, R111, c[0x0][0x1e4], PT, P0 ;  /* 0x000079006f007a0c */ /* 0x000fe40003f06300 */
[----:B------:R-:W-:Y:S02]  /*10c70*/  MOV R19, UR18 ;  /* 0x0000001200137c02 */ /* 0x000fe40008000f00 */
[----:B------:R-:W-:-:S02]  /*10c80*/  ISETP.LT.U32.AND P0, PT, R16, 0x200, !P0 ;  /* 0x000002001000780c */ /* 0x000fc40004701070 */
[----:B------:R-:W-:Y:S01]  /*10c90*/  PRMT R6, RZ, 0x5410, R7 ;  /* 0x00005410ff067816 */ /* 0x000fe20000000007 */
[----:B------:R-:W-:-:S10]  /*10ca0*/  IMAD R19, R19, c[0x0][0x1fc], R0 ;  /* 0x00007f0013137a24 */ /* 0x000fd400078e0200 */
[----:B------:R-:W-:Y:S05]  /*10cb0*/  @!P0 BRA `(.L_x_678) ;  /* 0x0000012000008947 */ /* 0x000fea0003800000 */
[----:B------:R-:W-:Y:S01]  /*10cc0*/  MOV R2, R28 ;  /* 0x0000001c00027202 */ /* 0x000fe20000000f00 */
[----:B------:R-:W-:Y:S01]  /*10cd0*/  IMAD R0, R111, c[0x0][0x1d8], RZ ;  /* 0x000076006f007a24 */ /* 0x000fe200078e02ff */
[----:B0-----:R-:W-:Y:S02]  /*10ce0*/  MOV R3, R31 ;  /* 0x0000001f00037202 */ /* 0x001fe40000000f00 */
[----:B--2---:R-:W-:Y:S01]  /*10cf0*/  MOV R21, UR5 ;  /* 0x0000000500157c02 */ /* 0x004fe20008000f00 */
[C---:B------:R-:W-:Y:S02]  /*10d00*/  IMAD R5, R9.reuse, c[0x0][0x1dc], R0 ;  /* 0x0000770009057a24 */ /* 0x040fe400078e0200 */
[----:B------:R-:W-:-:S05]  /*10d10*/  IMAD.WIDE.U32 R2, R9, c[0x0][0x1d8], R2 ;  /* 0x0000760009027a25 */ /* 0x000fca00078e0002 */
[----:B------:R-:W-:Y:S02]  /*10d20*/  IADD3 R5, R3, R5, RZ ;  /* 0x0000000503057210 */ /* 0x000fe40007ffe0ff */
[----:B------:R-:W-:Y:S02]  /*10d30*/  MOV R3, UR5 ;  /* 0x0000000500037c02 */ /* 0x000fe40008000f00 */
[----:B------:R-:W-:-:S03]  /*10d40*/  LEA R4, P0, R2, c[0x0][0x160], 0x1 ;  /* 0x0000580002047a11 */ /* 0x000fc600078008ff */
[----:B-1----:R-:W-:Y:S01]  /*10d50*/  FFMA.FTZ R0, R18, R3, UR6 ;  /* 0x0000000612007e23 */ /* 0x002fe20008010003 */
[----:B------:R-:W-:Y:S01]  /*10d60*/  LEA.HI.X R5, R2, c[0x0][0x164], R5, 0x1, P0 ;  /* 0x0000590002057a11 */ /* 0x000fe200000f0c05 */
[----:B------:R-:W-:Y:S02]  /*10d70*/  FFMA.FTZ R2, R20, R21, UR6 ;  /* 0x0000000614027e23 */ /* 0x000fe40008010015 */
[----:B------:R-:W-:Y:S02]  /*10d80*/  FFMA.FTZ R0, R17, R24, -R0 ;  /* 0x0000001811007223 */ /* 0x000fe40000010800 */
[----:B------:R-:W-:Y:S02]  /*10d90*/  FFMA.FTZ R2, R104, R27, -R2 ;  /* 0x0000001b68027223 */ /* 0x000fe40000010802 */
[----:B------:R-:W-:Y:S02]  /*10da0*/  FMUL.FTZ R3, R0, UR23 ;  /* 0x0000001700037c20 */ /* 0x000fe40008410000 */
[----:B------:R-:W-:-:S05]  /*10db0*/  FMUL.FTZ R0, R2, UR23 ;  /* 0x0000001702007c20 */ /* 0x000fca0008410000 */
[----:B------:R-:W-:-:S05]  /*10dc0*/  F2FP.BF16.PACK_AB R3, R0, R3 ;  /* 0x000000030003723e */ /* 0x000fca00000010ff */
[----:B------:R0:W-:Y:S02]  /*10dd0*/  STG.E [R4.64], R3 ;  /* 0x0000000304007986 */ /* 0x0001e4000c101910 */
.L_x_678:
[----:B------:R-:W-:Y:S05]  /*10de0*/  BSYNC B0 ;  /* 0x0000000000007941 */ /* 0x000fea0003800000 */
.L_x_677:
        /* <DEDUP_REMOVED lines=28> */
.L_x_679:
        /* <DEDUP_REMOVED lines=10> */
[----:B---3--:R-:W-:-:S04]  /*11050*/  IMAD R5, R0, c[0x0][0x1d8], RZ ;  /* 0x0000760000057a24 */ /* 0x008fc800078e02ff */
[----:B------:R-:W-:-:S05]  /*11060*/  IMAD R5, R110, c[0x0][0x1dc], R5 ;  /* 0x000077006e057a24 */ /* 0x000fca00078e0205 */
        /* <DEDUP_REMOVED lines=12> */
.L_x_681:
[----:B------:R-:W-:Y:S05]  /*11130*/  BSYNC B0 ;  /* 0x0000000000007941 */ /* 0x000fea0003800000 */
.L_x_680:
[----:B--2---:R-:W-:Y:S02]  /*11140*/  ULDC UR5, c[0x0][0x10] ;  /* 0x0000040000057ab9 */ /* 0x004fe40000000800 */
[----:B------:R-:W-:Y:S02]  /*11150*/  UIADD3 UR20, UR20, UR5, URZ ;  /* 0x0000000514147290 */ /* 0x000fe4000fffe03f */
[----:B------:R-:W-:Y:S02]  /*11160*/  UIADD3 UR4, UR4, 0x1, URZ ;  /* 0x0000000104047890 */ /* 0x000fe4000fffe03f */
[----:B------:R-:W-:-:S06]  /*11170*/  UISETP.GE.AND UP0, UPT, UR20, UR8, UPT ;  /* 0x000000081400728c */ /* 0x000fcc000bf06270 */
[----:B------:R-:W-:-:S13]  /*11180*/  PLOP3.LUT P0, PT, PT, PT, UP0, 0x40, 0x0 ;  /* 0x000000000000781c */ /* 0x000fda0003f0e808 */
[----:B------:R-:W-:Y:S01]  /*11190*/  @!P0 CALL.REL.NOINC `(.L_x_535) ;  /* 0x0000001000008944 */ /* 0x000fe20003c00000 */
[----:B------:R-:W-:Y:S05]  /*111a0*/  BRA `(.L_x_682) ;  /* 0xfffefcd000007947 */ /* 0x000fea000383ffff */
.L_x_535:
[----:B012---:R-:W-:Y:S01]  /*111b0*/  MOV R4, c[0x0][0xc] ;  /* 0x0000030000047a02 */ /* 0x007fe20000000f00 */
[----:B------:R-:W-:Y:S01]  /*111c0*/  BSSY B0, `(.L_x_683) ;  /* 0x0000015000007945 */ /* 0x000fe20003800000 */
[----:B------:R-:W-:Y:S02]  /*111d0*/  ISETP.NE.AND P2, PT, R16, RZ, PT ;  /* 0x000000ff1000720c */ /* 0x000fe40003f45270 */
[----:B------:R-:W-:Y:S02]  /*111e0*/  IADD3 R3, R4, -0x1, RZ ;  /* 0xffffffff04037810 */ /* 0x000fe40007ffe0ff */
[----:B------:R-:W-:Y:S02]  /*111f0*/  MOV R0, c[0x0][0x10] ;  /* 0x0000040000007a02 */ /* 0x000fe40000000f00 */
[----:B------:R-:W-:Y:S01]  /*11200*/  ISETP.NE.AND P0, PT, R3, UR18, PT ;  /* 0x0000001203007c0c */ /* 0x000fe2000bf05270 */
        /* <DEDUP_REMOVED lines=16> */
.L_x_684:
[----:B------:R-:W-:Y:S05]  /*11310*/  BSYNC B0 ;  /* 0x0000000000007941 */ /* 0x000fea0003800000 */
.L_x_683:
[----:B------:R-:W-:Y:S05]  /*11320*/  @P0 EXIT ;  /* 0x000000000000094d */ /* 0x000fea0003800000 */
[----:B------:R-:W-:Y:S05]  /*11330*/  @P2 BRA `(.L_x_685) ;  /* 0x0000008000002947 */ /* 0x000fea0003800000 */
[----:B------:R-:W-:-:S05]  /*11340*/  IMAD R0, R4, c[0x0][0x10], RZ ;  /* 0x0000040004007a24 */ /* 0x000fca00078e02ff */
[----:B------:R-:W-:-:S13]  /*11350*/  ISETP.NE.AND P0, PT, R0, -0x1, PT ;  /* 0xffffffff0000780c */ /* 0x000fda0003f05270 */
[----:B------:R-:W-:Y:S05]  /*11360*/  @!P0 BRA `(.L_x_685) ;  /* 0x0000005000008947 */ /* 0x000fea0003800000 */
.L_x_686:
[----:B0-----:R-:W2:Y:S01]  /*11370*/  LDG.E.STRONG.GPU R5, [R2.64] ;  /* 0x0000001002057981 */ /* 0x001ea2000c1ef900 */
[----:B------:R-:W-:Y:S01]  /*11380*/  YIELD ;  /* 0x0000000000007946 */ /* 0x000fe20003800000 */
[----:B--2---:R-:W-:Y:S01]  /*11390*/  ISETP.NE.AND P0, PT, R5, R0, PT ;  /* 0x000000000500720c */ /* 0x004fe20003f05270 */
[----:B------:R-:W-:-:S12]  /*113a0*/  CCTL.IVALL ;  /* 0x00000000ff00798f */ /* 0x000fd80002000000 */
[----:B------:R-:W-:Y:S05]  /*113b0*/  @P0 BRA `(.L_x_686) ;  /* 0xffffffb000000947 */ /* 0x000fea000383ffff */
.L_x_685:
        /* <DEDUP_REMOVED lines=25> */
.L_x_687:
        /* <DEDUP_REMOVED lines=26> */
.L_x_688:
        /* <DEDUP_REMOVED lines=9> */
.L_x_5259:


//--------------------- .text._Z35group_norm_nhwc_bwd_one_pass_kernelI11Bf16IOFp16WLi64ELi64ELi512EEv26Group_norm_nhwc_bwd_params --------------------------
	.section	.text._Z35group_norm_nhwc_bwd_one_pass_kernelI11Bf16IOFp16WLi64ELi64ELi512EEv26Group_norm_nhwc_bwd_params,"ax",@progbits
	.sectioninfo	@"SHI_REGISTERS=64"
	.align	128
        .global         _Z35group_norm_nhwc_bwd_one_pass_kernelI11Bf16IOFp16WLi64ELi64ELi512EEv26Group_norm_nhwc_bwd_params
        .type           _Z35group_norm_nhwc_bwd_one_pass_kernelI11Bf16IOFp16WLi64ELi64ELi512EEv26Group_norm_nhwc_bwd_params,@function
        .size           _Z35group_norm_nhwc_bwd_one_pass_kernelI11Bf16IOFp16WLi64ELi64ELi512EEv26Group_norm_nhwc_bwd_params,(.L_x_5260 - _Z35group_norm_nhwc_bwd_one_pass_kernelI11Bf16IOFp16WLi64ELi64ELi512EEv26Group_norm_nhwc_bwd_params)
        .other          _Z35group_norm_nhwc_bwd_one_pass_kernelI11Bf16IOFp16WLi64ELi64ELi512EEv26Group_norm_nhwc_bwd_params,@"STO_CUDA_ENTRY STV_DEFAULT"
_Z35group_norm_nhwc_bwd_one_pass_kernelI11Bf16IOFp16WLi64ELi64ELi512EEv26Group_norm_nhwc_bwd_params:
.text._Z35group_norm_nhwc_bwd_one_pass_kernelI11Bf16IOFp16WLi64ELi64ELi512EEv26Group_norm_nhwc_bwd_params:
        /* <DEDUP_REMOVED lines=47> */
.L_x_724:
        /* <DEDUP_REMOVED lines=137> */
[----:B--2---:R-:W-:-:S02]  /*0b80*/  HADD2.F32 R52, -RZ, R52.H0_H0 ;  /* 0x20000034ff347230 */ /* 0x004fc40000004100 */
[----:B---3--:R-:W-:Y:S02]  /*0b90*/  HADD2.F32 R11, -RZ, R11.H0_H0 ;  /* 0x2000000bff0b7230 */ /* 0x008fe40000004100 */
[----:B----4-:R-:W-:Y:S02]  /*0ba0*/  @P0 HADD2.F32 R51, -RZ, R17.H0_H0 ;  /* 0x20000011ff330230 */ /* 0x010fe40000004100 */
[----:B------:R-:W-:Y:S02]  /*0bb0*/  @P0 HADD2.F32 R50, -RZ, R16.H0_H0 ;  /* 0x20000010ff320230 */ /* 0x000fe40000004100 */
.L_x_691:
[----:B0-----:R-:W-:Y:S05]  /*0bc0*/  BSYNC B0 ;  /* 0x0000000000007941 */ /* 0x001fea0003800000 */
.L_x_690:
        /* <DEDUP_REMOVED lines=33> */
.L_x_692:
        /* <DEDUP_REMOVED lines=26> */
.L_x_693:
        /* <DEDUP_REMOVED lines=33> */
.L_x_694:
        /* <DEDUP_REMOVED lines=35> */
.L_x_695:
        /* <DEDUP_REMOVED lines=96> */
.L_x_697:
[----:B------:R-:W-:Y:S05]  /*19c0*/  BSYNC B0 ;  /* 0x0000000000007941 */ /* 0x000fea0003800000 */
.L_x_696:
        /* <DEDUP_REMOVED lines=78> */
.L_x_699:
[----:B------:R-:W-:Y:S05]  /*1eb0*/  BSYNC B0 ;  /* 0x0000000000007941 */ /* 0x000fea0003800000 */
.L_x_698:
        /* <DEDUP_REMOVED lines=19> */
.L_x_701:
[----:B------:R-:W-:Y:S05]  /*1ff0*/  BSYNC B0 ;  /* 0x0000000000007941 */ /* 0x000fea0003800000 */
.L_x_700:
        /* <DEDUP_REMOVED lines=29> */
.L_x_704:
[----:B------:R-:W2:Y:S01]  /*21d0*/  LDG.E.STRONG.GPU R16, [R14.64] ;  /* 0x000000060e107981 */ /* 0x000ea2000c1ef900 */
[----:B------:R-:W-:Y:S01]  /*21e0*/  YIELD ;  /* 0x0000000000007946 */ /* 0x000fe20003800000 */
[----:B--2---:R-:W-:Y:S01]  /*21f0*/  ISETP.NE.AND P0, PT, R16, R19, PT ;  /* 0x000000131000720c */ /* 0x004fe20003f05270 */
[----:B------:R-:W-:-:S12]  /*2200*/  CCTL.IVALL ;  /* 0x00000000ff00798f */ /* 0x000fd80002000000 */
[----:B------:R-:W-:Y:S05]  /*2210*/  @P0 BRA `(.L_x_704) ;  /* 0xffffffb000000947 */ /* 0x000fea000383ffff */
.L_x_703:
        /* <DEDUP_REMOVED lines=17> */
.L_x_708:
        /* <DEDUP_REMOVED lines=115> */
.L_x_707:
        /* <DEDUP_REMOVED lines=61> */
.L_x_709:
[----:B------:R-:W-:-:S13]  /*2e30*/  ISETP.NE.OR P0, PT, R20, RZ, P0 ;  /* 0x000000ff1400720c */ /* 0x000fda0000705670 */
[----:B------:R-:W-:Y:S05]  /*2e40*/  @!P0 BRA `(.L_x_705) ;  /* 0x000001f000008947 */ /* 0x000fea0003800000 */
.L_x_706:
        /* <DEDUP_REMOVED lines=31> */
.L_x_705:
        /* <DEDUP_REMOVED lines=12> */
.L_x_711:
[----:B------:R-:W-:Y:S05]  /*3100*/  BSYNC B0 ;  /* 0x0000000000007941 */ /* 0x000fea0003800000 */
.L_x_710:
        /* <DEDUP_REMOVED lines=16> */
.L_x_702:
        /* <DEDUP_REMOVED lines=56> */
.L_x_712:
        /* <DEDUP_REMOVED lines=18> */
.L_x_714:
[----:B------:R-:W-:Y:S05]  /*36b0*/  BSYNC B0 ;  /* 0x0000000000007941 */ /* 0x000fea0003800000 */
.L_x_713:
        /* <DEDUP_REMOVED lines=23> */
.L_x_715:
        /* <DEDUP_REMOVED lines=18> */
.L_x_717:
[----:B------:R-:W-:Y:S05]  /*3950*/  BSYNC B0 ;  /* 0x0000000000007941 */ /* 0x000fea0003800000 */
.L_x_716:
        /* <DEDUP_REMOVED lines=23> */
.L_x_718:
        /* <DEDUP_REMOVED lines=18> */
.L_x_720:
[----:B------:R-:W-:Y:S05]  /*3bf0*/  BSYNC B0 ;  /* 0x0000000000007941 */ /* 0x000fea0003800000 */
.L_x_719:
        /* <DEDUP_REMOVED lines=23> */
.L_x_721:
        /* <DEDUP_REMOVED lines=17> */
.L_x_723:
[----:B------:R-:W-:Y:S05]  /*3e80*/  BSYNC B0 ;  /* 0x0000000000007941 */ /* 0x000fea0003800000 */
.L_x_722:
[----:B------:R-:W-:Y:S02]  /*3e90*/  IADD3 R47, R47, c[0x0][0x10], RZ ;  /* 0x000004002f2f7a10 */ /* 0x000fe40007ffe0ff */
[----:B------:R-:W-:Y:S02]  /*3ea0*/  IADD3 R48, R48, 0x1, RZ ;  /* 0x0000000130307810 */ /* 0x000fe40007ffe0ff */
[----:B------:R-:W-:-:S13]  /*3eb0*/  ISETP.GE.AND P0, PT, R47, UR4, PT ;  /* 0x000000042f007c0c */ /* 0x000fda000bf06270 */
[----:B------:R-:W-:Y:S01]  /*3ec0*/  @P0 CALL.REL.NOINC `(.L_x_689) ;  /* 0x0000001000000944 */ /* 0x000fe20003c00000 */
[----:B------:R-:W-:Y:S05]  /*3ed0*/  BRA `(.L_x_724) ;  /* 0xffffc41000007947 */ /* 0x000fea000383ffff */
.L_x_689:
        /* <DEDUP_REMOVED lines=22> */
.L_x_726:
[----:B------:R-:W-:Y:S05]  /*4040*/  BSYNC B0 ;  /* 0x0000000000007941 */ /* 0x000fea0003800000 */
.L_x_725:
[----:B------:R-:W-:Y:S05]  /*4050*/  @P0 EXIT ;  /* 0x000000000000094d */ /* 0x000fea0003800000 */
[----:B------:R-:W-:Y:S05]  /*4060*/  @P2 BRA `(.L_x_727) ;  /* 0x0000008000002947 */ /* 0x000fea0003800000 */
[----:B------:R-:W-:-:S05]  /*4070*/  IMAD R0, R4, c[0x0][0x10], RZ ;  /* 0x0000040004007a24 */ /* 0x000fca00078e02ff */
[----:B------:R-:W-:-:S13]  /*4080*/  ISETP.NE.AND P0, PT, R0, -0x1, PT ;  /* 0xffffffff0000780c */ /* 0x000fda0003f05270 */
[----:B------:R-:W-:Y:S05]  /*4090*/  @!P0 BRA `(.L_x_727) ;  /* 0x0000005000008947 */ /* 0x000fea0003800000 */
.L_x_728:
[----:B-1----:R-:W2:Y:S01]  /*40a0*/  LDG.E.STRONG.GPU R5, [R2.64] ;  /* 0x0000000602057981 */ /* 0x002ea2000c1ef900 */
[----:B------:R-:W-:Y:S01]  /*40b0*/  YIELD ;  /* 0x0000000000007946 */ /* 0x000fe20003800000 */
[----:B--2---:R-:W-:Y:S01]  /*40c0*/  ISETP.NE.AND P0, PT, R5, R0, PT ;  /* 0x000000000500720c */ /* 0x004fe20003f05270 */
[----:B------:R-:W-:-:S12]  /*40d0*/  CCTL.IVALL ;  /* 0x00000000ff00798f */ /* 0x000fd80002000000 */
[----:B------:R-:W-:Y:S05]  /*40e0*/  @P0 BRA `(.L_x_728) ;  /* 0xffffffb000000947 */ /* 0x000fea000383ffff */
.L_x_727:
        /* <DEDUP_REMOVED lines=25> */
.L_x_729:
        /* <DEDUP_REMOVED lines=20> */
[----:B--2---:R-:W-:Y:S02]  /*43c0*/  F2FP.PACK_AB R15, R9, R0 ;  /* 0x00000000090f723e */ /* 0x004fe400000000ff */
[----:B---3--:R-:W-:-:S03]  /*43d0*/  F2FP.PACK_AB R17, R13, R10 ;  /* 0x0000000a0d11723e */ /* 0x008fc600000000ff */
[----:B------:R0:W-:Y:S04]  /*43e0*/  STG.E [R2.64], R15 ;  /* 0x0000000f02007986 */ /* 0x0001e8000c101906 */
[----:B------:R0:W-:Y:S02]  /*43f0*/  STG.E [R4.64], R17 ;  /* 0x0000001104007986 */ /* 0x0001e4000c101906 */
[----:B------:R-:W-:Y:S05]  /*4400*/  @P0 BRA `(.L_x_729) ;  /* 0xfffffe7000000947 */ /* 0x000fea000383ffff */
[----:B------:R-:W-:Y:S05]  /*4410*/  EXIT ;  /* 0x000000000000794d */ /* 0x000fea0003800000 */
.L_x_730:
        /* <DEDUP_REMOVED lines=14> */
.L_x_5260:


//--------------------- .text._Z35group_norm_nhwc_bwd_one_pass_kernelI11Bf16IOFp16WLi128ELi64ELi512EEv26Group_norm_nhwc_bwd_params --------------------------
	.section	.text._Z35group_norm_nhwc_bwd_one_pass_kernelI11Bf16IOFp16WLi128ELi64ELi512EEv26Group_norm_nhwc_bwd_params,"ax",@progbits
	.sectioninfo	@"SHI_REGISTERS=64"
	.align	128
        .global         _Z35group_norm_nhwc_bwd_one_pass_kernelI11Bf16IOFp16WLi128ELi64ELi512EEv26Group_norm_nhwc_bwd_params
        .type           _Z35group_norm_nhwc_bwd_one_pass_kernelI11Bf16IOFp16WLi128ELi64ELi512EEv26Group_norm_nhwc_bwd_params,@function
        .size           _Z35group_norm_nhwc_bwd_one_pass_kernelI11Bf16IOFp16WLi128ELi64ELi512EEv26Group_norm_nhwc_bwd_params,(.L_x_5261 - _Z35group_norm_nhwc_bwd_one_pass_kernelI11Bf16IOFp16WLi128ELi64ELi512EEv26Group_norm_nhwc_bwd_params)
        .other          _Z35group_norm_nhwc_bwd_one_pass_kernelI11Bf16IOFp16WLi128ELi64ELi512EEv26Group_norm_nhwc_bwd_params,@"STO_CUDA_ENTRY STV_DEFAULT"
_Z35group_norm_nhwc_bwd_one_pass_kernelI11Bf16IOFp16WLi128ELi64ELi512EEv26Group_norm_nhwc_bwd_params:
.text._Z35group_norm_nhwc_bwd_one_pass_kernelI11Bf16IOFp16WLi128ELi64ELi512EEv26Group_norm_nhwc_bwd_params:
        /* <DEDUP_REMOVED lines=45> */
.L_x_782:
        /* <DEDUP_REMOVED lines=217> */
[----:B--2---:R-:W-:-:S03]  /*1060*/  @P0 HADD2.F32 R5, -RZ, R7.H0_H0 ;  /* 0x20000007ff050230 */ /* 0x004fc60000004100 */
[----:B------:R-:W2:Y:S01]  /*1070*/  LDG.E.U16 R7, [R16.64+0x2] ;  /* 0x0000020610077981 */ /* 0x000ea2000c1e1500 */
[----:B---3--:R-:W-:-:S03]  /*1080*/  @P0 HADD2.F32 R6, -RZ, R4.H0_H0 ;  /* 0x20000004ff060230 */ /* 0x008fc60000004100 */
[----:B------:R-:W3:Y:S01]  /*1090*/  LDG.E.U16 R4, [R16.64] ;  /* 0x0000000610047981 */ /* 0x000ee2000c1e1500 */
[----:B--2---:R-:W-:Y:S02]  /*10a0*/  HADD2.F32 R7, -RZ, R7.H0_H0 ;  /* 0x20000007ff077230 */ /* 0x004fe40000004100 */
[----:B---3--:R-:W-:Y:S02]  /*10b0*/  HADD2.F32 R4, -RZ, R4.H0_H0 ;  /* 0x20000004ff047230 */ /* 0x008fe40000004100 */
.L_x_733:
[----:B--23--:R-:W-:Y:S05]  /*10c0*/  BSYNC B0 ;  /* 0x0000000000007941 */ /* 0x00cfea0003800000 */
.L_x_732:
        /* <DEDUP_REMOVED lines=36> */
.L_x_734:
        /* <DEDUP_REMOVED lines=26> */
.L_x_735:
        /* <DEDUP_REMOVED lines=41> */
.L_x_736:
        /* <DEDUP_REMOVED lines=37> */
.L_x_737:
        /* <DEDUP_REMOVED lines=37> */
.L_x_738:
        /* <DEDUP_REMOVED lines=37> */
.L_x_739:
        /* <DEDUP_REMOVED lines=36> */
.L_x_740:
        /* <DEDUP_REMOVED lines=35> */
.L_x_741:
        /* <DEDUP_REMOVED lines=88> */
.L_x_743:
[----:B0-----:R-:W-:Y:S05]  /*2820*/  BSYNC B0 ;  /* 0x0000000000007941 */ /* 0x001fea0003800000 */
.L_x_742:
        /* <DEDUP_REMOVED lines=81> */
.L_x_745:
[----:B------:R-:W-:Y:S05]  /*2d40*/  BSYNC B0 ;  /* 0x0000000000007941 */ /* 0x000fea0003800000 */
.L_x_744:
        /* <DEDUP_REMOVED lines=19> */
.L_x_747:
[----:B------:R-:W-:Y:S05]  /*2e80*/  BSYNC B0 ;  /* 0x0000000000007941 */ /* 0x000fea0003800000 */
.L_x_746:
        /* <DEDUP_REMOVED lines=32> */
.L_x_750:
[----:B------:R-:W2:Y:S01]  /*3090*/  LDG.E.STRONG.GPU R13, [R16.64] ;  /* 0x00000006100d7981 */ /* 0x000ea2000c1ef900 */
[----:B------:R-:W-:Y:S01]  /*30a0*/  YIELD ;  /* 0x0000000000007946 */ /* 0x000fe20003800000 */
[----:B--2---:R-:W-:Y:S01]  /*30b0*/  ISETP.NE.AND P6, PT, R13, R20, PT ;  /* 0x000000140d00720c */ /* 0x004fe20003fc5270 */
[----:B------:R-:W-:-:S12]  /*30c0*/  CCTL.IVALL ;  /* 0x00000000ff00798f */ /* 0x000fd80002000000 */
[----:B------:R-:W-:Y:S05]  /*30d0*/  @P6 BRA `(.L_x_750) ;  /* 0xffffffb000006947 */ /* 0x000fea000383ffff */
.L_x_749:
        /* <DEDUP_REMOVED lines=23> */
.L_x_754:
        /* <DEDUP_REMOVED lines=115> */
.L_x_753:
        /* <DEDUP_REMOVED lines=63> */
.L_x_755:
[----:B------:R-:W-:-:S04]  /*3d70*/  LOP3.LUT P6, RZ, R2, 0x1, RZ, 0xc0, !PT ;  /* 0x0000000102ff7812 */ /* 0x000fc800078cc0ff */
[----:B------:R-:W-:-:S13]  /*3d80*/  ISETP.NE.OR P6, PT, R16, RZ, P6 ;  /* 0x000000ff1000720c */ /* 0x000fda00037c5670 */
[----:B------:R-:W-:Y:S05]  /*3d90*/  @!P6 BRA `(.L_x_751) ;  /* 0x000001f00000e947 */ /* 0x000fea0003800000 */
.L_x_752:
        /* <DEDUP_REMOVED lines=31> */
.L_x_751:
        /* <DEDUP_REMOVED lines=11> */
.L_x_757:
[----:B------:R-:W-:Y:S05]  /*4040*/  BSYNC B0 ;  /* 0x0000000000007941 */ /* 0x000fea0003800000 */
.L_x_756:
        /* <DEDUP_REMOVED lines=17> */
.L_x_748:
        /* <DEDUP_REMOVED lines=35> */
.L_x_758:
        /* <DEDUP_REMOVED lines=20> */
.L_x_760:
[----:B------:R-:W-:Y:S05]  /*44d0*/  BSYNC B0 ;  /* 0x0000000000007941 */ /* 0x000fea0003800000 */
.L_x_759:
        /* <DEDUP_REMOVED lines=28> */
.L_x_761:
        /* <DEDUP_REMOVED lines=20> */
.L_x_763:
[----:B------:R-:W-:Y:S05]  /*47e0*/  BSYNC B0 ;  /* 0x0000000000007941 */ /* 0x000fea0003800000 */
.L_x_762:
        /* <DEDUP_REMOVED lines=48> */
.L_x_764:
        /* <DEDUP_REMOVED lines=20> */
.L_x_766:
[----:B------:R-:W-:Y:S05]  /*4c30*/  BSYNC B0 ;  /* 0x0000000000007941 */ /* 0x000fea0003800000 */
.L_x_765:
        /* <DEDUP_REMOVED lines=23> */
.L_x_767:
        /* <DEDUP_REMOVED lines=20> */
.L_x_769:
[----:B------:R-:W-:Y:S05]  /*4ef0*/  BSYNC B0 ;  /* 0x0000000000007941 */ /* 0x000fea0003800000 */
.L_x_768:
        /* <DEDUP_REMOVED lines=23> */
.L_x_770:
        /* <DEDUP_REMOVED lines=20> */
.L_x_772:
[----:B------:R-:W-:Y:S05]  /*51b0*/  BSYNC B0 ;  /* 0x0000000000007941 */ /* 0x000fea0003800000 */
.L_x_771:
        /* <DEDUP_REMOVED lines=23> */
.L_x_773:
        /* <DEDUP_REMOVED lines=20> */
.L_x_775:
[----:B------:R-:W-:Y:S05]  /*5470*/  BSYNC B0 ;  /* 0x0000000000007941 */ /* 0x000fea0003800000 */
.L_x_774:
        /* <DEDUP_REMOVED lines=23> */
.L_x_776:
        /* <DEDUP_REMOVED lines=19> */
.L_x_778:
[----:B------:R-:W-:Y:S05]  /*5720*/  BSYNC B0 ;  /* 0x0000000000007941 */ /* 0x000fea0003800000 */
.L_x_777:
        /* <DEDUP_REMOVED lines=23> */
.L_x_779:
        /* <DEDUP_REMOVED lines=17> */
.L_x_781:
[----:B------:R-:W-:Y:S05]  /*59b0*/  BSYNC B0 ;  /* 0x0000000000007941 */ /* 0x000fea0003800000 */
.L_x_780:
[----:B------:R-:W-:Y:S02]  /*59c0*/  IADD3 R35, R35, c[0x0][0x10], RZ ;  /* 0x0000040023237a10 */ /* 0x000fe40007ffe0ff */
[----:B------:R-:W-:Y:S02]  /*59d0*/  IADD3 R55, R55, 0x1, RZ ;  /* 0x0000000137377810 */ /* 0x000fe40007ffe0ff */
[----:B------:R-:W-:-:S13]  /*59e0*/  ISETP.GE.AND P0, PT, R35, UR4, PT ;  /* 0x0000000423007c0c */ /* 0x000fda000bf06270 */
[----:B------:R-:W-:Y:S01]  /*59f0*/  @P0 CALL.REL.NOINC `(.L_x_731) ;  /* 0x0000001000000944 */ /* 0x000fe20003c00000 */
[----:B------:R-:W-:Y:S05]  /*5a00*/  BRA `(.L_x_782) ;  /* 0xffffa8c000007947 */ /* 0x000fea000383ffff */
.L_x_731:
        /* <DEDUP_REMOVED lines=22> */
.L_x_784:
[----:B------:R-:W-:Y:S05]  /*5b70*/  BSYNC B0 ;  /* 0x0000000000007941 */ /* 0x000fea0003800000 */
.L_x_783:
[----:B------:R-:W-:Y:S05]  /*5b80*/  @P0 EXIT ;  /* 0x000000000000094d */ /* 0x000fea0003800000 */
[----:B------:R-:W-:Y:S05]  /*5b90*/  @P2 BRA `(.L_x_785) ;  /* 0x0000008000002947 */ /* 0x000fea0003800000 */
[----:B------:R-:W-:-:S05]  /*5ba0*/  IMAD R0, R4, c[0x0][0x10], RZ ;  /* 0x0000040004007a24 */ /* 0x000fca00078e02ff */
[----:B------:R-:W-:-:S13]  /*5bb0*/  ISETP.NE.AND P0, PT, R0, -0x1, PT ;  /* 0xffffffff0000780c */ /* 0x000fda0003f05270 */
[----:B------:R-:W-:Y:S05]  /*5bc0*/  @!P0 BRA `(.L_x_785) ;  /* 0x0000005000008947 */ /* 0x000fea0003800000 */
.L_x_786:
[----:B0-----:R-:W2:Y:S01]  /*5bd0*/  LDG.E.STRONG.GPU R5, [R2.64] ;  /* 0x0000000602057981 */ /* 0x001ea2000c1ef900 */
[----:B------:R-:W-:Y:S01]  /*5be0*/  YIELD ;  /* 0x0000000000007946 */ /* 0x000fe20003800000 */
[----:B--2---:R-:W-:Y:S01]  /*5bf0*/  ISETP.NE.AND P0, PT, R5, R0, PT ;  /* 0x000000000500720c */ /* 0x004fe20003f05270 */
[----:B------:R-:W-:-:S12]  /*5c00*/  CCTL.IVALL ;  /* 0x00000000ff00798f */ /* 0x000fd80002000000 */
[----:B------:R-:W-:Y:S05]  /*5c10*/  @P0 BRA `(.L_x_786) ;  /* 0xffffffb000000947 */ /* 0x000fea000383ffff */
.L_x_785:
        /* <DEDUP_REMOVED lines=25> */
.L_x_787:
        /* <DEDUP_REMOVED lines=26> */
.L_x_788:
        /* <DEDUP_REMOVED lines=11> */
.L_x_5261:


//--------------------- .text._Z35group_norm_nhwc_bwd_one_pass_kernelI11Bf16IOFp16WLi256ELi64ELi512EEv26Group_norm_nhwc_bwd_params --------------------------
	.section	.text._Z35group_norm_nhwc_bwd_one_pass_kernelI11Bf16IOFp16WLi256ELi64ELi512EEv26Group_norm_nhwc_bwd_params,"ax",@progbits
	.sectioninfo	@"SHI_REGISTERS=128"
	.align	128
        .global         _Z35group_norm_nhwc_bwd_one_pass_kernelI11Bf16IOFp16WLi256ELi64ELi512EEv26Group_norm_nhwc_bwd_params
        .type           _Z35group_norm_nhwc_bwd_one_pass_kernelI11Bf16IOFp16WLi256ELi64ELi512EEv26Group_norm_nhwc_bwd_params,@function
        .size           _Z35group_norm_nhwc_bwd_one_pass_kernelI11Bf16IOFp16WLi256ELi64ELi512EEv26Group_norm_nhwc_bwd_params,(.L_x_5262 - _Z35group_norm_nhwc_bwd_one_pass_kernelI11Bf16IOFp16WLi256ELi64ELi512EEv26Group_norm_nhwc_bwd_params)
        .other          _Z35group_norm_nhwc_bwd_one_pass_kernelI11Bf16IOFp16WLi256ELi64ELi512EEv26Group_norm_nhwc_bwd_params,@"STO_CUDA_ENTRY STV_DEFAULT"
_Z35group_norm_nhwc_bwd_one_pass_kernelI11Bf16IOFp16WLi256ELi64ELi512EEv26Group_norm_nhwc_bwd_params:
.text._Z35group_norm_nhwc_bwd_one_pass_kernelI11Bf16IOFp16WLi256ELi64ELi512EEv26Group_norm_nhwc_bwd_params:
        /* <DEDUP_REMOVED lines=108> */
.L_x_872:
        /* <DEDUP_REMOVED lines=352> */
[----:B--2---:R-:W-:Y:S02]  /*1cc0*/  @P0 HADD2.F32 R89, -RZ, R29.H0_H0 ;  /* 0x2000001dff590230 */ /* 0x004fe40000004100 */
[----:B---3--:R-:W-:-:S02]  /*1cd0*/  @P0 HADD2.F32 R88, -RZ, R28.H0_H0 ;  /* 0x2000001cff580230 */ /* 0x008fc40000004100 */
[----:B----4-:R-:W-:Y:S02]  /*1ce0*/  HADD2.F32 R90, -RZ, R90.H0_H0 ;  /* 0x2000005aff5a7230 */ /* 0x010fe40000004100 */
[----:B------:R-:W-:Y:S02]  /*1cf0*/  HADD2.F32 R53, -RZ, R53.H0_H0 ;  /* 0x20000035ff357230 */ /* 0x000fe40000004100 */
.L_x_791:
[----:B0-----:R-:W-:Y:S05]  /*1d00*/  BSYNC B0 ;  /* 0x0000000000007941 */ /* 0x001fea0003800000 */
.L_x_790:
        /* <DEDUP_REMOVED lines=36> */
.L_x_792:
        /* <DEDUP_REMOVED lines=26> */
.L_x_793:
        /* <DEDUP_REMOVED lines=41> */
.L_x_794:
        /* <DEDUP_REMOVED lines=37> */
.L_x_795:
        /* <DEDUP_REMOVED lines=37> */
.L_x_796:
        /* <DEDUP_REMOVED lines=34> */
.L_x_797:
        /* <DEDUP_REMOVED lines=35> */
.L_x_798:
        /* <DEDUP_REMOVED lines=35> */
.L_x_799:
        /* <DEDUP_REMOVED lines=35> */
.L_x_800:
        /* <DEDUP_REMOVED lines=35> */
.L_x_801:
        /* <DEDUP_REMOVED lines=35> */
.L_x_802:
        /* <DEDUP_REMOVED lines=35> */
.L_x_803:
        /* <DEDUP_REMOVED lines=38> */
.L_x_804:
        /* <DEDUP_REMOVED lines=36> */
.L_x_805:
        /* <DEDUP_REMOVED lines=35> */
.L_x_806:
        /* <DEDUP_REMOVED lines=33> */
.L_x_807:
        /* <DEDUP_REMOVED lines=105> */
.L_x_809:
[----:B0-----:R-:W-:Y:S05]  /*46d0*/  BSYNC B0 ;  /* 0x0000000000007941 */ /* 0x001fea0003800000 */
.L_x_808:
        /* <DEDUP_REMOVED lines=81> */
.L_x_811:
[----:B------:R-:W-:Y:S05]  /*4bf0*/  BSYNC B0 ;  /* 0x0000000000007941 */ /* 0x000fea0003800000 */
.L_x_810:
        /* <DEDUP_REMOVED lines=16> */
.L_x_813:
[----:B------:R-:W-:Y:S05]  /*4d00*/  BSYNC B0 ;  /* 0x0000000000007941 */ /* 0x000fea0003800000 */
.L_x_812:
        /* <DEDUP_REMOVED lines=30> */
.L_x_816:
[----:B------:R-:W2:Y:S01]  /*4ef0*/  LDG.E.STRONG.GPU R26, [R24.64] ;  /* 0x00000006181a7981 */ /* 0x000ea2000c1ef900 */
[----:B------:R-:W-:Y:S01]  /*4f00*/  YIELD ;  /* 0x0000000000007946 */ /* 0x000fe20003800000 */
[----:B--2---:R-:W-:Y:S01]  /*4f10*/  ISETP.NE.AND P6, PT, R26, R29, PT ;  /* 0x0000001d1a00720c */ /* 0x004fe20003fc5270 */
[----:B------:R-:W-:-:S12]  /*4f20*/  CCTL.IVALL ;  /* 0x00000000ff00798f */ /* 0x000fd80002000000 */
[----:B------:R-:W-:Y:S05]  /*4f30*/  @P6 BRA `(.L_x_816) ;  /* 0xffffffb000006947 */ /* 0x000fea000383ffff */
.L_x_815:
        /* <DEDUP_REMOVED lines=22> */
.L_x_820:
        /* <DEDUP_REMOVED lines=115> */
.L_x_819:
        /* <DEDUP_REMOVED lines=63> */
.L_x_821:
[----:B------:R-:W-:-:S04]  /*5bc0*/  LOP3.LUT P6, RZ, R87, 0x1, RZ, 0xc0, !PT ;  /* 0x0000000157ff7812 */ /* 0x000fc800078cc0ff */
[----:B------:R-:W-:-:S13]  /*5bd0*/  ISETP.NE.OR P6, PT, R26, RZ, P6 ;  /* 0x000000ff1a00720c */ /* 0x000fda00037c5670 */
[----:B------:R-:W-:Y:S05]  /*5be0*/  @!P6 BRA `(.L_x_817) ;  /* 0x000001f00000e947 */ /* 0x000fea0003800000 */
.L_x_818:
        /* <DEDUP_REMOVED lines=31> */
.L_x_817:
        /* <DEDUP_REMOVED lines=10> */
.L_x_823:
[----:B------:R-:W-:Y:S05]  /*5e80*/  BSYNC B0 ;  /* 0x0000000000007941 */ /* 0x000fea0003800000 */
.L_x_822:
        /* <DEDUP_REMOVED lines=17> */
.L_x_814:
        /* <DEDUP_REMOVED lines=35> */
.L_x_824:
        /* <DEDUP_REMOVED lines=19> */
.L_x_826:
[----:B------:R-:W-:Y:S05]  /*6300*/  BSYNC B0 ;  /* 0x0000000000007941 */ /* 0x000fea0003800000 */
.L_x_825:
        /* <DEDUP_REMOVED lines=28> */
.L_x_827:
        /* <DEDUP_REMOVED lines=19> */
.L_x_829:
[----:B------:R-:W-:Y:S05]  /*6600*/  BSYNC B0 ;  /* 0x0000000000007941 */ /* 0x000fea0003800000 */
.L_x_828:
        /* <DEDUP_REMOVED lines=28> */
.L_x_830:
        /* <DEDUP_REMOVED lines=19> */
.L_x_832:
[----:B------:R-:W-:Y:S05]  /*6900*/  BSYNC B0 ;  /* 0x0000000000007941 */ /* 0x000fea0003800000 */
.L_x_831:
        /* <DEDUP_REMOVED lines=28> */
.L_x_833:
        /* <DEDUP_REMOVED lines=19> */
.L_x_835:
[----:B------:R-:W-:Y:S05]  /*6c00*/  BSYNC B0 ;  /* 0x0000000000007941 */ /* 0x000fea0003800000 */
.L_x_834:
        /* <DEDUP_REMOVED lines=28> */
.L_x_836:
        /* <DEDUP_REMOVED lines=19> */
.L_x_838:
[----:B------:R-:W-:Y:S05]  /*6f00*/  BSYNC B0 ;  /* 0x0000000000007941 */ /* 0x000fea0003800000 */
.L_x_837:
        /* <DEDUP_REMOVED lines=28> */
.L_x_839:
        /* <DEDUP_REMOVED lines=19> */
.L_x_841:
[----:B------:R-:W-:Y:S05]  /*7200*/  BSYNC B0 ;  /* 0x0000000000007941 */ /* 0x000fea0003800000 */
.L_x_840:
        /* <DEDUP_REMOVED lines=28> */
.L_x_842:
        /* <DEDUP_REMOVED lines=19> */
.L_x_844:
[----:B------:R-:W-:Y:S05]  /*7500*/  BSYNC B0 ;  /* 0x0000000000007941 */ /* 0x000fea0003800000 */
.L_x_843:
        /* <DEDUP_REMOVED lines=28> */
.L_x_845:
        /* <DEDUP_REMOVED lines=18> */
.L_x_847:
[----:B------:R-:W-:Y:S05]  /*77f0*/  BSYNC B0 ;  /* 0x0000000000007941 */ /* 0x000fea0003800000 */
.L_x_846:
        /* <DEDUP_REMOVED lines=27> */
.L_x_848:
        /* <DEDUP_REMOVED lines=18> */
.L_x_850:
[----:B------:R-:W-:Y:S05]  /*7ad0*/  BSYNC B0 ;  /* 0x0000000000007941 */ /* 0x000fea0003800000 */
.L_x_849:
        /* <DEDUP_REMOVED lines=27> */
.L_x_851:
        /* <DEDUP_REMOVED lines=18> */
.L_x_853:
[----:B------:R-:W-:Y:S05]  /*7db0*/  BSYNC B0 ;  /* 0x0000000000007941 */ /* 0x000fea0003800000 */
.L_x_852:
        /* <DEDUP_REMOVED lines=27> */
.L_x_854:
        /* <DEDUP_REMOVED lines=18> */
.L_x_856:
[----:B------:R-:W-:Y:S05]  /*8090*/  BSYNC B0 ;  /* 0x0000000000007941 */ /* 0x000fea0003800000 */
.L_x_855:
        /* <DEDUP_REMOVED lines=28> */
.L_x_857:
        /* <DEDUP_REMOVED lines=18> */
.L_x_859:
[----:B------:R-:W-:Y:S05]  /*8380*/  BSYNC B0 ;  /* 0x0000000000007941 */ /* 0x000fea0003800000 */
.L_x_858:
        /* <DEDUP_REMOVED lines=28> */
.L_x_860:
        /* <DEDUP_REMOVED lines=23> */
.L_x_862:
[----:B------:R-:W-:Y:S05]  /*86c0*/  BSYNC B0 ;  /* 0x0000000000007941 */ /* 0x000fea0003800000 */
.L_x_861:
        /* <DEDUP_REMOVED lines=27> */
.L_x_863:
        /* <DEDUP_REMOVED lines=23> */
.L_x_865:
[----:B------:R-:W-:Y:S05]  /*89f0*/  BSYNC B0 ;  /* 0x0000000000007941 */ /* 0x000fea0003800000 */
.L_x_864:
        /* <DEDUP_REMOVED lines=27> */
.L_x_866:
        /* <DEDUP_REMOVED lines=25> */
.L_x_868:
[----:B------:R-:W-:Y:S05]  /*8d40*/  BSYNC B0 ;  /* 0x0000000000007941 */ /* 0x000fea0003800000 */
.L_x_867:
        /* <DEDUP_REMOVED lines=25> */
.L_x_869:
        /* <DEDUP_REMOVED lines=20> */
.L_x_871:
[----:B------:R-:W-:Y:S05]  /*9020*/  BSYNC B0 ;  /* 0x0000000000007941 */ /* 0x000fea0003800000 */
.L_x_870:
[----:B------:R-:W-:Y:S02]  /*9030*/  IADD3 R82, R82, c[0x0][0x10], RZ ;  /* 0x0000040052527a10 */ /* 0x000fe40007ffe0ff */
[----:B------:R-:W-:Y:S02]  /*9040*/  IADD3 R83, R83, 0x1, RZ ;  /* 0x0000000153537810 */ /* 0x000fe40007ffe0ff */
[----:B------:R-:W-:-:S13]  /*9050*/  ISETP.GE.AND P0, PT, R82, UR4, PT ;  /* 0x0000000452007c0c */ /* 0x000fda000bf06270 */
[----:B------:R-:W-:Y:S01]  /*9060*/  @P0 CALL.REL.NOINC `(.L_x_789) ;  /* 0x0000001000000944 */ /* 0x000fe20003c00000 */
[----:B------:R-:W-:Y:S05]  /*9070*/  BRA `(.L_x_872) ;  /* 0xffff764000007947 */ /* 0x000fea000383ffff */
.L_x_789:
        /* <DEDUP_REMOVED lines=22> */
.L_x_874:
[----:B------:R-:W-:Y:S05]  /*91e0*/  BSYNC B0 ;  /* 0x0000000000007941 */ /* 0x000fea0003800000 */
.L_x_873:
[----:B------:R-:W-:Y:S05]  /*91f0*/  @P0 EXIT ;  /* 0x000000000000094d */ /* 0x000fea0003800000 */
[----:B------:R-:W-:Y:S05]  /*9200*/  @P2 BRA `(.L_x_875) ;  /* 0x0000008000002947 */ /* 0x000fea0003800000 */
[----:B------:R-:W-:-:S05]  /*9210*/  IMAD R0, R4, c[0x0][0x10], RZ ;  /* 0x0000040004007a24 */ /* 0x000fca00078e02ff */
[----:B------:R-:W-:-:S13]  /*9220*/  ISETP.NE.AND P0, PT, R0, -0x1, PT ;  /* 0xffffffff0000780c */ /* 0x000fda0003f05270 */
[----:B------:R-:W-:Y:S05]  /*9230*/  @!P0 BRA `(.L_x_875) ;  /* 0x0000005000008947 */ /* 0x000fea0003800000 */
.L_x_876:
[----:B-1----:R-:W2:Y:S01]  /*9240*/  LDG.E.STRONG.GPU R5, [R2.64] ;  /* 0x0000000602057981 */ /* 0x002ea2000c1ef900 */
[----:B------:R-:W-:Y:S01]  /*9250*/  YIELD ;  /* 0x0000000000007946 */ /* 0x000fe20003800000 */
[----:B--2---:R-:W-:Y:S01]  /*9260*/  ISETP.NE.AND P0, PT, R5, R0, PT ;  /* 0x000000000500720c */ /* 0x004fe20003f05270 */
[----:B------:R-:W-:-:S12]  /*9270*/  CCTL.IVALL ;  /* 0x00000000ff00798f */ /* 0x000fd80002000000 */
[----:B------:R-:W-:Y:S05]  /*9280*/  @P0 BRA `(.L_x_876) ;  /* 0xffffffb000000947 */ /* 0x000fea000383ffff */
.L_x_875:
        /* <DEDUP_REMOVED lines=25> */
.L_x_877:
        /* <DEDUP_REMOVED lines=26> */
.L_x_878:
        /* <DEDUP_REMOVED lines=12> */
.L_x_5262:


//--------------------- .text._Z35group_norm_nhwc_bwd_one_pass_kernelI11Bf16IOFp16WLi512ELi64ELi512EEv26Group_norm_nhwc_bwd_params --------------------------
	.section	.text._Z35group_norm_nhwc_bwd_one_pass_kernelI11Bf16IOFp16WLi512ELi64ELi512EEv26Group_norm_nhwc_bwd_params,"ax",@progbits
	.sectioninfo	@"SHI_REGISTERS=128"
	.align	128
        .global         _Z35group_norm_nhwc_bwd_one_pass_kernelI11Bf16IOFp16WLi512ELi64ELi512EEv26Group_norm_nhwc_bwd_params
        .type           _Z35group_norm_nhwc_bwd_one_pass_kernelI11Bf16IOFp16WLi512ELi64ELi512EEv26Group_norm_nhwc_bwd_params,@function
        .size           _Z35group_norm_nhwc_bwd_one_pass_kernelI11Bf16IOFp16WLi512ELi64ELi512EEv26Group_norm_nhwc_bwd_params,(.L_x_5263 - _Z35group_norm_nhwc_bwd_one_pass_kernelI11Bf16IOFp16WLi512ELi64ELi512EEv26Group_norm_nhwc_bwd_params)
        .other          _Z35group_norm_nhwc_bwd_one_pass_kernelI11Bf16IOFp16WLi512ELi64ELi512EEv26Group_norm_nhwc_bwd_params,@"STO_CUDA_ENTRY STV_DEFAULT"
_Z35group_norm_nhwc_bwd_one_pass_kernelI11Bf16IOFp16WLi512ELi64ELi512EEv26Group_norm_nhwc_bwd_params:
.text._Z35group_norm_nhwc_bwd_one_pass_kernelI11Bf16IOFp16WLi512ELi64ELi512EEv26Group_norm_nhwc_bwd_params:
        /* <DEDUP_REMOVED lines=232> */
.L_x_1026:
        /* <DEDUP_REMOVED lines=710> */
[----:B--2---:R-:W-:-:S03]  /*3ae0*/  @P0 HADD2.F32 R25, -RZ, R24.H0_H0 ;  /* 0x20000018ff190230 */ /* 0x004fc60000004100 */
[----:B------:R-:W2:Y:S01]  /*3af0*/  LDG.E.U16 R24, [R34.64] ;  /* 0x0000001022187981 */ /* 0x000ea2000c1e1500 */
[----:B---3--:R-:W-:Y:S02]  /*3b00*/  HADD2.F32 R27, -RZ, R27.H0_H0 ;  /* 0x2000001bff1b7230 */ /* 0x008fe40000004100 */
[----:B----4-:R-:W-:Y:S02]  /*3b10*/  @P0 HADD2.F32 R26, -RZ, R32.H0_H0 ;  /* 0x20000020ff1a0230 */ /* 0x010fe40000004100 */
[----:B--2---:R-:W-:Y:S02]  /*3b20*/  HADD2.F32 R24, -RZ, R24.H0_H0 ;  /* 0x20000018ff187230 */ /* 0x004fe40000004100 */
.L_x_881:
[----:B-1----:R-:W-:Y:S05]  /*3b30*/  BSYNC B0 ;  /* 0x0000000000007941 */ /* 0x002fea0003800000 */
.L_x_880:
        /* <DEDUP_REMOVED lines=30> */
.L_x_882:
        /* <DEDUP_REMOVED lines=34> */
.L_x_883:
        /* <DEDUP_REMOVED lines=40> */
.L_x_884:
        /* <DEDUP_REMOVED lines=37> */
.L_x_885:
        /* <DEDUP_REMOVED lines=37> */
.L_x_886:
        /* <DEDUP_REMOVED lines=37> */
.L_x_887:
        /* <DEDUP_REMOVED lines=37> */
.L_x_888:
        /* <DEDUP_REMOVED lines=37> */
.L_x_889:
        /* <DEDUP_REMOVED lines=37> */
.L_x_890:
        /* <DEDUP_REMOVED lines=37> */
.L_x_891:
        /* <DEDUP_REMOVED lines=37> */
.L_x_892:
        /* <DEDUP_REMOVED lines=37> */
.L_x_893:
        /* <DEDUP_REMOVED lines=37> */
.L_x_894:
        /* <DEDUP_REMOVED lines=37> */
.L_x_895:
        /* <DEDUP_REMOVED lines=37> */
.L_x_896:
        /* <DEDUP_REMOVED lines=37> */
.L_x_897:
        /* <DEDUP_REMOVED lines=37> */
.L_x_898:
        /* <DEDUP_REMOVED lines=37> */
.L_x_899:
        /* <DEDUP_REMOVED lines=37> */
.L_x_900:
        /* <DEDUP_REMOVED lines=37> */
.L_x_901:
        /* <DEDUP_REMOVED lines=37> */
.L_x_902:
        /* <DEDUP_REMOVED lines=37> */
.L_x_903:
        /* <DEDUP_REMOVED lines=37> */
.L_x_904:
        /* <DEDUP_REMOVED lines=37> */
.L_x_905:
        /* <DEDUP_REMOVED lines=37> */
.L_x_906:
        /* <DEDUP_REMOVED lines=37> */
.L_x_907:
        /* <DEDUP_REMOVED lines=37> */
.L_x_908:
        /* <DEDUP_REMOVED lines=37> */
.L_x_909:
        /* <DEDUP_REMOVED lines=37> */
.L_x_910:
        /* <DEDUP_REMOVED lines=37> */
.L_x_911:
        /* <DEDUP_REMOVED lines=35> */
.L_x_912:
        /* <DEDUP_REMOVED lines=33> */
.L_x_913:
        /* <DEDUP_REMOVED lines=89> */
.L_x_915:
[----:B0-----:R-:W-:Y:S05]  /*8a00*/  BSYNC B0 ;  /* 0x0000000000007941 */ /* 0x001fea0003800000 */
.L_x_914:
        /* <DEDUP_REMOVED lines=81> */
.L_x_917:
[----:B------:R-:W-:Y:S05]  /*8f20*/  BSYNC B0 ;  /* 0x0000000000007941 */ /* 0x000fea0003800000 */
.L_x_916:
        /* <DEDUP_REMOVED lines=22> */
.L_x_919:
[----:B------:R-:W-:Y:S05]  /*9090*/  BSYNC B0 ;  /* 0x0000000000007941 */ /* 0x000fea0003800000 */
.L_x_918:
        /* <DEDUP_REMOVED lines=41> */
.L_x_922:
[----:B------:R-:W2:Y:S01]  /*9330*/  LDG.E.STRONG.GPU R35, [R32.64] ;  /* 0x0000001020237981 */ /* 0x000ea2000c1ef900 */
[----:B------:R-:W-:Y:S01]  /*9340*/  YIELD ;  /* 0x0000000000007946 */ /* 0x000fe20003800000 */
[----:B--2---:R-:W-:Y:S01]  /*9350*/  ISETP.NE.AND P6, PT, R35, R34, PT ;  /* 0x000000222300720c */ /* 0x004fe20003fc5270 */
[----:B------:R-:W-:-:S12]  /*9360*/  CCTL.IVALL ;  /* 0x00000000ff00798f */ /* 0x000fd80002000000 */
[----:B------:R-:W-:Y:S05]  /*9370*/  @P6 BRA `(.L_x_922) ;  /* 0xffffffb000006947 */ /* 0x000fea000383ffff */
.L_x_921:
        /* <DEDUP_REMOVED lines=27> */
.L_x_926:
        /* <DEDUP_REMOVED lines=164> */
.L_x_925:
        /* <DEDUP_REMOVED lines=88> */
.L_x_927:
[----:B------:R-:W-:-:S04]  /*a4f0*/  LOP3.LUT P6, RZ, R8, 0x1, RZ, 0xc0, !PT ;  /* 0x0000000108ff7812 */ /* 0x000fc800078cc0ff */
[----:B------:R-:W-:-:S13]  /*a500*/  ISETP.NE.OR P6, PT, RZ, UR13, P6 ;  /* 0x0000000dff007c0c */ /* 0x000fda000b7c5670 */
[----:B------:R-:W-:Y:S05]  /*a510*/  @!P6 BRA `(.L_x_923) ;  /* 0x000002c00000e947 */ /* 0x000fea0003800000 */
.L_x_924:
        /* <DEDUP_REMOVED lines=44> */
.L_x_923:
        /* <DEDUP_REMOVED lines=14> */
.L_x_929:
[----:B------:R-:W-:Y:S05]  /*a8c0*/  BSYNC B0 ;  /* 0x0000000000007941 */ /* 0x000fea0003800000 */
.L_x_928:
        /* <DEDUP_REMOVED lines=21> */
.L_x_920:
        /* <DEDUP_REMOVED lines=35> */
.L_x_930:
        /* <DEDUP_REMOVED lines=22> */
.L_x_932:
[----:B------:R-:W-:Y:S05]  /*adb0*/  BSYNC B0 ;  /* 0x0000000000007941 */ /* 0x000fea0003800000 */
.L_x_931:
        /* <DEDUP_REMOVED lines=28> */
.L_x_933:
        /* <DEDUP_REMOVED lines=23> */
.L_x_935:
[----:B------:R-:W-:Y:S05]  /*b0f0*/  BSYNC B0 ;  /* 0x0000000000007941 */ /* 0x000fea0003800000 */
.L_x_934:
        /* <DEDUP_REMOVED lines=28> */
.L_x_936:
        /* <DEDUP_REMOVED lines=23> */
.L_x_938:
[----:B------:R-:W-:Y:S05]  /*b430*/  BSYNC B0 ;  /* 0x0000000000007941 */ /* 0x000fea0003800000 */
.L_x_937:
        /* <DEDUP_REMOVED lines=28> */
.L_x_939:
        /* <DEDUP_REMOVED lines=23> */
.L_x_941:
[----:B------:R-:W-:Y:S05]  /*b770*/  BSYNC B0 ;  /* 0x0000000000007941 */ /* 0x000fea0003800000 */
.L_x_940:
        /* <DEDUP_REMOVED lines=28> */
.L_x_942:
        /* <DEDUP_REMOVED lines=23> */
.L_x_944:
[----:B------:R-:W-:Y:S05]  /*bab0*/  BSYNC B0 ;  /* 0x0000000000007941 */ /* 0x000fea0003800000 */
.L_x_943:
        /* <DEDUP_REMOVED lines=28> */
.L_x_945:
        /* <DEDUP_REMOVED lines=23> */
.L_x_947:
[----:B------:R-:W-:Y:S05]  /*bdf0*/  BSYNC B0 ;  /* 0x0000000000007941 */ /* 0x000fea0003800000 */
.L_x_946:
        /* <DEDUP_REMOVED lines=28> */
.L_x_948:
        /* <DEDUP_REMOVED lines=23> */
.L_x_950:
[----:B------:R-:W-:Y:S05]  /*c130*/  BSYNC B0 ;  /* 0x0000000000007941 */ /* 0x000fea0003800000 */
.L_x_949:
        /* <DEDUP_REMOVED lines=30> */
.L_x_951:
        /* <DEDUP_REMOVED lines=23> */
.L_x_953:
[----:B------:R-:W-:Y:S05]  /*c490*/  BSYNC B0 ;  /* 0x0000000000007941 */ /* 0x000fea0003800000 */
.L_x_952:
        /* <DEDUP_REMOVED lines=28> */
.L_x_954:
        /* <DEDUP_REMOVED lines=23> */
.L_x_956:
[----:B------:R-:W-:Y:S05]  /*c7d0*/  BSYNC B0 ;  /* 0x0000000000007941 */ /* 0x000fea0003800000 */
.L_x_955:
        /* <DEDUP_REMOVED lines=28> */
.L_x_957:
        /* <DEDUP_REMOVED lines=23> */
.L_x_959:
[----:B------:R-:W-:Y:S05]  /*cb10*/  BSYNC B0 ;  /* 0x0000000000007941 */ /* 0x000fea0003800000 */
.L_x_958:
        /* <DEDUP_REMOVED lines=28> */
.L_x_960:
        /* <DEDUP_REMOVED lines=22> */
.L_x_962:
[----:B------:R-:W-:Y:S05]  /*ce40*/  BSYNC B0 ;  /* 0x0000000000007941 */ /* 0x000fea0003800000 */
.L_x_961:
        /* <DEDUP_REMOVED lines=28> */
.L_x_963:
        /* <DEDUP_REMOVED lines=23> */
.L_x_965:
[----:B------:R-:W-:Y:S05]  /*d180*/  BSYNC B0 ;  /* 0x0000000000007941 */ /* 0x000fea0003800000 */
.L_x_964:
        /* <DEDUP_REMOVED lines=28> */
.L_x_966:
        /* <DEDUP_REMOVED lines=23> */
.L_x_968:
[----:B------:R-:W-:Y:S05]  /*d4c0*/  BSYNC B0 ;  /* 0x0000000000007941 */ /* 0x000fea0003800000 */
.L_x_967:
        /* <DEDUP_REMOVED lines=28> */
.L_x_969:
        /* <DEDUP_REMOVED lines=23> */
.L_x_971:
[----:B------:R-:W-:Y:S05]  /*d800*/  BSYNC B0 ;  /* 0x0000000000007941 */ /* 0x000fea0003800000 */
.L_x_970:
        /* <DEDUP_REMOVED lines=28> */
.L_x_972:
        /* <DEDUP_REMOVED lines=23> */
.L_x_974:
[----:B------:R-:W-:Y:S05]  /*db40*/  BSYNC B0 ;  /* 0x0000000000007941 */ /* 0x000fea0003800000 */
.L_x_973:
        /* <DEDUP_REMOVED lines=28> */
.L_x_975:
        /* <DEDUP_REMOVED lines=23> */
.L_x_977:
[----:B------:R-:W-:Y:S05]  /*de80*/  BSYNC B0 ;  /* 0x0000000000007941 */ /* 0x000fea0003800000 */
.L_x_976:
        /* <DEDUP_REMOVED lines=28> */
.L_x_978:
        /* <DEDUP_REMOVED lines=22> */
.L_x_980:
[----:B------:R-:W-:Y:S05]  /*e1b0*/  BSYNC B0 ;  /* 0x0000000000007941 */ /* 0x000fea0003800000 */
.L_x_979:
        /* <DEDUP_REMOVED lines=28> */
.L_x_981:
        /* <DEDUP_REMOVED lines=22> */
.L_x_983:
[----:B------:R-:W-:Y:S05]  /*e4e0*/  BSYNC B0 ;  /* 0x0000000000007941 */ /* 0x000fea0003800000 */
.L_x_982:
        /* <DEDUP_REMOVED lines=28> */
.L_x_984:
        /* <DEDUP_REMOVED lines=22> */
.L_x_986:
[----:B------:R-:W-:Y:S05]  /*e810*/  BSYNC B0 ;  /* 0x0000000000007941 */ /* 0x000fea0003800000 */
.L_x_985:
        /* <DEDUP_REMOVED lines=28> */
.L_x_987:
        /* <DEDUP_REMOVED lines=22> */
.L_x_989:
[----:B------:R-:W-:Y:S05]  /*eb40*/  BSYNC B0 ;  /* 0x0000000000007941 */ /* 0x000fea0003800000 */
.L_x_988:
        /* <DEDUP_REMOVED lines=28> */
.L_x_990:
        /* <DEDUP_REMOVED lines=21> */
.L_x_992:
[----:B------:R-:W-:Y:S05]  /*ee60*/  BSYNC B0 ;  /* 0x0000000000007941 */ /* 0x000fea0003800000 */
.L_x_991:
        /* <DEDUP_REMOVED lines=27> */
.L_x_993:
        /* <DEDUP_REMOVED lines=21> */
.L_x_995:
[----:B------:R-:W-:Y:S05]  /*f170*/  BSYNC B0 ;  /* 0x0000000000007941 */ /* 0x000fea0003800000 */
.L_x_994:
        /* <DEDUP_REMOVED lines=27> */
.L_x_996:
        /* <DEDUP_REMOVED lines=21> */
.L_x_998:
[----:B------:R-:W-:Y:S05]  /*f480*/  BSYNC B0 ;  /* 0x0000000000007941 */ /* 0x000fea0003800000 */
.L_x_997:
        /* <DEDUP_REMOVED lines=27> */
.L_x_999:
        /* <DEDUP_REMOVED lines=21> */
.L_x_1001:
[----:B------:R-:W-:Y:S05]  /*f790*/  BSYNC B0 ;  /* 0x0000000000007941 */ /* 0x000fea0003800000 */
.L_x_1000:
        /* <DEDUP_REMOVED lines=29> */
.L_x_1002:
        /* <DEDUP_REMOVED lines=21> */
.L_x_1004:
[----:B------:R-:W-:Y:S05]  /*fac0*/  BSYNC B0 ;  /* 0x0000000000007941 */ /* 0x000fea0003800000 */
.L_x_1003:
        /* <DEDUP_REMOVED lines=23> */
.L_x_1005:
        /* <DEDUP_REMOVED lines=27> */
.L_x_1007:
[----:B------:R-:W-:Y:S05]  /*fdf0*/  BSYNC B0 ;  /* 0x0000000000007941 */ /* 0x000fea0003800000 */
.L_x_1006:
        /* <DEDUP_REMOVED lines=23> */
.L_x_1008:
        /* <DEDUP_REMOVED lines=27> */
.L_x_1010:
[----:B------:R-:W-:Y:S05]  /*10120*/  BSYNC B0 ;  /* 0x0000000000007941 */ /* 0x000fea0003800000 */
.L_x_1009:
        /* <DEDUP_REMOVED lines=23> */
.L_x_1011:
        /* <DEDUP_REMOVED lines=27> */
.L_x_1013:
[----:B------:R-:W-:Y:S05]  /*10450*/  BSYNC B0 ;  /* 0x0000000000007941 */ /* 0x000fea0003800000 */
.L_x_1012:
        /* <DEDUP_REMOVED lines=23> */
.L_x_1014:
        /* <DEDUP_REMOVED lines=27> */
.L_x_1016:
[----:B------:R-:W-:Y:S05]  /*10780*/  BSYNC B0 ;  /* 0x0000000000007941 */ /* 0x000fea0003800000 */
.L_x_1015:
        /* <DEDUP_REMOVED lines=23> */
.L_x_1017:
        /* <DEDUP_REMOVED lines=27> */
.L_x_1019:
[----:B------:R-:W-:Y:S05]  /*10ab0*/  BSYNC B0 ;  /* 0x0000000000007941 */ /* 0x000fea0003800000 */
.L_x_1018:
        /* <DEDUP_REMOVED lines=23> */
.L_x_1020:
        /* <DEDUP_REMOVED lines=27> */
.L_x_1022:
[----:B------:R-:W-:Y:S05]  /*10de0*/  BSYNC B0 ;  /* 0x0000000000007941 */ /* 0x000fea0003800000 */
.L_x_1021:
        /* <DEDUP_REMOVED lines=28> */
.L_x_1023:
        /* <DEDUP_REMOVED lines=24> */
.L_x_1025:
[----:B------:R-:W-:Y:S05]  /*11130*/  BSYNC B0 ;  /* 0x0000000000007941 */ /* 0x000fea0003800000 */
.L_x_1024:
[----:B--2---:R-:W-:Y:S02]  /*11140*/  ULDC UR5, c[0x0][0x10] ;  /* 0x0000040000057ab9 */ /* 0x004fe40000000800 */
[----:B------:R-:W-:Y:S02]  /*11150*/  UIADD3 UR20, UR20, UR5, URZ ;  /* 0x0000000514147290 */ /* 0x000fe4000fffe03f */
[----:B------:R-:W-:Y:S02]  /*11160*/  UIADD3 UR4, UR4, 0x1, URZ ;  /* 0x0000000104047890 */ /* 0x000fe4000fffe03f */
[----:B------:R-:W-:-:S06]  /*11170*/  UISETP.GE.AND UP0, UPT, UR20, UR8, UPT ;  /* 0x000000081400728c */ /* 0x000fcc000bf06270 */
[----:B------:R-:W-:-:S13]  /*11180*/  PLOP3.LUT P0, PT, PT, PT, UP0, 0x40, 0x0 ;  /* 0x000000000000781c */ /* 0x000fda0003f0e808 */
[----:B------:R-:W-:Y:S01]  /*11190*/  @!P0 CALL.REL.NOINC `(.L_x_879) ;  /* 0x0000001000008944 */ /* 0x000fe20003c00000 */
[----:B------:R-:W-:Y:S05]  /*111a0*/  BRA `(.L_x_1026) ;  /* 0xfffefcd000007947 */ /* 0x000fea000383ffff */
.L_x_879:
        /* <DEDUP_REMOVED lines=22> */
.L_x_1028:
[----:B------:R-:W-:Y:S05]  /*11310*/  BSYNC B0 ;  /* 0x0000000000007941 */ /* 0x000fea0003800000 */
.L_x_1027:
[----:B------:R-:W-:Y:S05]  /*11320*/  @P0 EXIT ;  /* 0x000000000000094d */ /* 0x000fea0003800000 */
[----:B------:R-:W-:Y:S05]  /*11330*/  @P2 BRA `(.L_x_1029) ;  /* 0x0000008000002947 */ /* 0x000fea0003800000 */
[----:B------:R-:W-:-:S05]  /*11340*/  IMAD R0, R4, c[0x0][0x10], RZ ;  /* 0x0000040004007a24 */ /* 0x000fca00078e02ff */
[----:B------:R-:W-:-:S13]  /*11350*/  ISETP.NE.AND P0, PT, R0, -0x1, PT ;  /* 0xffffffff0000780c */ /* 0x000fda0003f05270 */
[----:B------:R-:W-:Y:S05]  /*11360*/  @!P0 BRA `(.L_x_1029) ;  /* 0x0000005000008947 */ /* 0x000fea0003800000 */
.L_x_1030:
[----:B0-----:R-:W2:Y:S01]  /*11370*/  LDG.E.STRONG.GPU R5, [R2.64] ;  /* 0x0000001002057981 */ /* 0x001ea2000c1ef900 */
[----:B------:R-:W-:Y:S01]  /*11380*/  YIELD ;  /* 0x0000000000007946 */ /* 0x000fe20003800000 */
[----:B--2---:R-:W-:Y:S01]  /*11390*/  ISETP.NE.AND P0, PT, R5, R0, PT ;  /* 0x000000000500720c */ /* 0x004fe20003f05270 */
[----:B------:R-:W-:-:S12]  /*113a0*/  CCTL.IVALL ;  /* 0x00000000ff00798f */ /* 0x000fd80002000000 */
[----:B------:R-:W-:Y:S05]  /*113b0*/  @P0 BRA `(.L_x_1030) ;  /* 0xffffffb000000947 */ /* 0x000fea000383ffff */
.L_x_1029:
        /* <DEDUP_REMOVED lines=25> */
.L_x_1031:
        /* <DEDUP_REMOVED lines=26> */
.L_x_1032:
        /* <DEDUP_REMOVED lines=9> */
.L_x_5263:


//--------------------- .text._Z35group_norm_nhwc_bwd_one_pass_kernelI11Fp16IOFp32WLi64ELi64ELi512EEv26Group_norm_nhwc_bwd_params --------------------------
	.section	.text._Z35group_norm_nhwc_bwd_one_pass_kernelI11Fp16IOFp32WLi64ELi64ELi512EEv26Group_norm_nhwc_bwd_params,"ax",@progbits
	.sectioninfo	@"SHI_REGISTERS=64"
	.align	128
        .global         _Z35group_norm_nhwc_bwd_one_pass_kernelI11Fp16IOFp32WLi64ELi64ELi512EEv26Group_norm_nhwc_bwd_params
        .type           _Z35group_norm_nhwc_bwd_one_pass_kernelI11Fp16IOFp32WLi64ELi64ELi512EEv26Group_norm_nhwc_bwd_params,@function
        .size           _Z35group_norm_nhwc_bwd_one_pass_kernelI11Fp16IOFp32WLi64ELi64ELi512EEv26Group_norm_nhwc_bwd_params,(.L_x_5264 - _Z35group_norm_nhwc_bwd_one_pass_kernelI11Fp16IOFp32WLi64ELi64ELi512EEv26Group_norm_nhwc_bwd_params)
        .other          _Z35group_norm_nhwc_bwd_one_pass_kernelI11Fp16IOFp32WLi64ELi64ELi512EEv26Group_norm_nhwc_bwd_params,@"STO_CUDA_ENTRY STV_DEFAULT"
_Z35group_norm_nhwc_bwd_one_pass_kernelI11Fp16IOFp32WLi64ELi64ELi512EEv26Group_norm_nhwc_bwd_params:
.text._Z35group_norm_nhwc_bwd_one_pass_kernelI11Fp16IOFp32WLi64ELi64ELi512EEv26Group_norm_nhwc_bwd_params:
        /* <DEDUP_REMOVED lines=47> */
.L_x_1068:
[----:B-1----:R-:W-:Y:S01]  /*02f0*/  IABS R11, c[0x0][0x1f0] ;  /* 0x00007c00000b7a13 */ /* 0x002fe20000000000 */
[----:B------:R-:W-:Y:S01]  /*0300*/  CS2R R50, SRZ ;  /* 0x0000000000327805 */ /* 0x000fe2000001ff00 */
[----:B------:R-:W-:-:S02]  /*0310*/  ISETP.GE.AND P0, PT, R53, RZ, PT ;  /* 0x000000ff3500720c */ /* 0x000fc40003f06270 */
[----:B0-----:R-:W0:Y:S08]  /*0320*/  I2F.RP R10, R11 ;  /* 0x0000000b000a7306 */ /* 0x001e300000209400 */
        /* <DEDUP_REMOVED lines=30> */
[----:B------:R-:W-:Y:S02]  /*0510*/  ISETP.GE.U32.AND P0, PT, R12, c[0x0][0x1e0], PT ;  /* 0x000078000c007a0c */ /* 0x000fe40003f06070 */
        /* <DEDUP_REMOVED lines=20> */
[-C--:B------:R-:W-:Y:S01]  /*0660*/  @P1 MOV R60, R58.reuse ;  /* 0x0000003a003c1202 */ /* 0x080fe20000000f00 */
[----:B------:R-:W-:Y:S01]  /*0670*/  @P0 IMAD R19, R2, c[0x0][0x1dc], R9 ;  /* 0x0000770002130a24 */ /* 0x000fe200078e0209 */
[----:B------:R-:W-:Y:S01]  /*0680*/  ISETP.GE.AND.EX P3, PT, R8, c[0x0][0x1e4], PT, P3 ;  /* 0x0000790008007a0c */ /* 0x000fe20003f66330 */
[C---:B------:R-:W-:Y:S01]  /*0690*/  @P1 IMAD R17, R37.reuse, c[0x0][0x1dc], R10 ;  /* 0x0000770025111a24 */ /* 0x040fe200078e020a */
[-C--:B------:R-:W-:Y:S01]  /*06a0*/  @P0 MOV R8, R58.reuse ;  /* 0x0000003a00080202 */ /* 0x080fe20000000f00 */
[----:B------:R-:W-:Y:S01]  /*06b0*/  @P1 IMAD.WIDE.U32 R12, R37, c[0x0][0x1d8], R60 ;  /* 0x00007600250c1a25 */ /* 0x000fe200078e003c */
[----:B------:R-:W-:Y:S02]  /*06c0*/  @P0 MOV R9, R61 ;  /* 0x0000003d00090202 */ /* 0x000fe40000000f00 */
[----:B------:R-:W-:-:S02]  /*06d0*/  @P2 MOV R10, R58 ;  /* 0x0000003a000a2202 */ /* 0x000fc40000000f00 */
[----:B------:R-:W-:Y:S01]  /*06e0*/  @P1 IADD3 R17, R13, R17, RZ ;  /* 0x000000110d111210 */ /* 0x000fe20007ffe0ff */
[----:B------:R-:W-:Y:S01]  /*06f0*/  @P0 IMAD.WIDE.U32 R8, R2, c[0x0][0x1d8], R8 ;  /* 0x0000760002080a25 */ /* 0x000fe200078e0008 */
[C---:B------:R-:W-:Y:S02]  /*0700*/  @P1 SHF.L.U32 R16, R12.reuse, 0x1, RZ ;  /* 0x000000010c101819 */ /* 0x040fe400000006ff */
[----:B------:R-:W-:Y:S02]  /*0710*/  @P1 SHF.L.U64.HI R17, R12, 0x1, R17 ;  /* 0x000000010c111819 */ /* 0x000fe40000010211 */
[----:B------:R-:W-:Y:S02]  /*0720*/  MOV R12, 0x8 ;  /* 0x00000008000c7802 */ /* 0x000fe40000000f00 */
[----:B------:R-:W-:Y:S02]  /*0730*/  @P0 IADD3 R19, R9, R19, RZ ;  /* 0x0000001309130210 */ /* 0x000fe40007ffe0ff */
[----:B------:R-:W-:-:S02]  /*0740*/  @P0 SHF.L.U32 R18, R8, 0x1, RZ ;  /* 0x0000000108120819 */ /* 0x000fc400000006ff */
[----:B------:R-:W-:Y:S01]  /*0750*/  @P0 SHF.L.U64.HI R19, R8, 0x1, R19 ;  /* 0x0000000108130819 */ /* 0x000fe20000010213 */
[----:B------:R-:W-:Y:S01]  /*0760*/  IMAD.WIDE R8, R53, R12, c[0x0][0x198] ;  /* 0x0000660035087625 */ /* 0x000fe200078e020c */
[----:B------:R-:W-:Y:S02]  /*0770*/  @P2 MOV R11, R61 ;  /* 0x0000003d000b2202 */ /* 0x000fe40000000f00 */
[----:B------:R-:W-:Y:S02]  /*0780*/  @P1 IADD3 R12, P4, R16, c[0x0][0x180], RZ ;  /* 0x00006000100c1a10 */ /* 0x000fe40007f9e0ff */
[----:B------:R-:W-:Y:S01]  /*0790*/  MOV R52, RZ ;  /* 0x000000ff00347202 */ /* 0x000fe20000000f00 */
[----:B------:R-:W2:Y:S01]  /*07a0*/  LDG.E.64 R8, [R8.64] ;  /* 0x0000000608087981 */ /* 0x000ea2000c1e1b00 */
[----:B------:R-:W-:Y:S01]  /*07b0*/  @P2 IMAD.WIDE.U32 R10, R7, c[0x0][0x1d8], R10 ;  /* 0x00007600070a2a25 */ /* 0x000fe200078e000a */
[----:B------:R-:W-:Y:S02]  /*07c0*/  @P1 IADD3.X R13, R17, c[0x0][0x184], RZ, P4, !PT ;  /* 0x00006100110d1a10 */ /* 0x000fe400027fe4ff */
[----:B------:R-:W-:-:S02]  /*07d0*/  ISETP.LT.U32.AND P3, PT, R55, 0x200, !P3 ;  /* 0x000002003700780c */ /* 0x000fc40005f61070 */
[----:B------:R-:W-:Y:S01]  /*07e0*/  @P2 IADD3 R21, R11, R21, RZ ;  /* 0x000000150b152210 */ /* 0x000fe20007ffe0ff */
[----:B------:R0:W3:Y:S01]  /*07f0*/  @P1 LDG.E R51, [R12.64] ;  /* 0x000000060c331981 */ /* 0x0000e2000c1e1900 */
[C---:B------:R-:W-:Y:S02]  /*0800*/  @P2 SHF.L.U32 R20, R10.reuse, 0x1, RZ ;  /* 0x000000010a142819 */ /* 0x040fe400000006ff */
[----:B------:R-:W-:Y:S02]  /*0810*/  @P2 SHF.L.U64.HI R21, R10, 0x1, R21 ;  /* 0x000000010a152819 */ /* 0x000fe40000010215 */
[----:B------:R-:W-:-:S04]  /*0820*/  @P2 IADD3 R22, P4, R20, c[0x0][0x180], RZ ;  /* 0x0000600014162a10 */ /* 0x000fc80007f9e0ff */
[----:B------:R-:W-:Y:S01]  /*0830*/  @P2 IADD3.X R23, R21, c[0x0][0x184], RZ, P4, !PT ;  /* 0x0000610015172a10 */ /* 0x000fe200027fe4ff */
[----:B------:R-:W-:Y:S01]  /*0840*/  @P3 IMAD R10, R6, c[0x0][0x1d8], RZ ;  /* 0x00007600060a3a24 */ /* 0x000fe200078e02ff */
[----:B------:R-:W-:-:S03]  /*0850*/  @P3 MOV R11, R61 ;  /* 0x0000003d000b3202 */ /* 0x000fc60000000f00 */
[----:B------:R1:W5:Y:S01]  /*0860*/  @P2 LDG.E R52, [R22.64] ;  /* 0x0000000616342981 */ /* 0x000362000c1e1900 */
[----:B------:R-:W-:Y:S01]  /*0870*/  @P3 IMAD R25, R3, c[0x0][0x1dc], R10 ;  /* 0x0000770003193a24 */ /* 0x000fe200078e020a */
[----:B------:R-:W-:Y:S02]  /*0880*/  @P3 MOV R10, R58 ;  /* 0x0000003a000a3202 */ /* 0x000fe40000000f00 */
[----:B------:R-:W-:-:S03]  /*0890*/  @P1 IADD3 R16, P5, R16, c[0x0][0x178], RZ ;  /* 0x00005e0010101a10 */ /* 0x000fc60007fbe0ff */
[----:B------:R-:W-:Y:S01]  /*08a0*/  @P3 IMAD.WIDE.U32 R10, R3, c[0x0][0x1d8], R10 ;  /* 0x00007600030a3a25 */ /* 0x000fe200078e000a */
[----:B------:R-:W-:Y:S02]  /*08b0*/  @P1 IADD3.X R17, R17, c[0x0][0x17c], RZ, P5, !PT ;  /* 0x00005f0011111a10 */ /* 0x000fe40002ffe4ff */
[----:B------:R-:W-:Y:S02]  /*08c0*/  @P2 IADD3 R20, P5, R20, c[0x0][0x178], RZ ;  /* 0x00005e0014142a10 */ /* 0x000fe40007fbe0ff */
[----:B------:R-:W-:Y:S01]  /*08d0*/  @P3 IADD3 R25, R11, R25, RZ ;  /* 0x000000190b193210 */ /* 0x000fe20007ffe0ff */
[----:B------:R-:W-:Y:S01]  /*08e0*/  CS2R R48, SRZ ;  /* 0x0000000000307805 */ /* 0x000fe2000001ff00 */
[C---:B------:R-:W-:Y:S01]  /*08f0*/  @P3 SHF.L.U32 R24, R10.reuse, 0x1, RZ ;  /* 0x000000010a183819 */ /* 0x040fe200000006ff */
[----:B------:R-:W-:Y:S01]  /*0900*/  CS2R R46, SRZ ;  /* 0x00000000002e7805 */ /* 0x000fe2000001ff00 */
[----:B------:R-:W-:Y:S01]  /*0910*/  @P3 SHF.L.U64.HI R25, R10, 0x1, R25 ;  /* 0x000000010a193819 */ /* 0x000fe20000010219 */
[----:B------:R4:W5:Y:S01]  /*0920*/  @P1 LDG.E R50, [R16.64] ;  /* 0x0000000610321981 */ /* 0x000962000c1e1900 */
[----:B------:R-:W-:-:S02]  /*0930*/  @P2 IADD3.X R21, R21, c[0x0][0x17c], RZ, P5, !PT ;  /* 0x00005f0015152a10 */ /* 0x000fc40002ffe4ff */
[C---:B------:R-:W-:Y:S02]  /*0940*/  @P0 IADD3 R10, P6, R18.reuse, c[0x0][0x180], RZ ;  /* 0x00006000120a0a10 */ /* 0x040fe40007fde0ff */
[----:B0-----:R-:W-:Y:S01]  /*0950*/  @P0 IADD3 R12, P4, R18, c[0x0][0x178], RZ ;  /* 0x00005e00120c0a10 */ /* 0x001fe20007f9e0ff */
[----:B------:R2:W5:Y:S01]  /*0960*/  @P2 LDG.E R49, [R20.64] ;  /* 0x0000000614312981 */ /* 0x000562000c1e1900 */
[C---:B------:R-:W-:Y:S02]  /*0970*/  @P0 IADD3.X R11, R19.reuse, c[0x0][0x184], RZ, P6, !PT ;  /* 0x00006100130b0a10 */ /* 0x040fe400037fe4ff */
[----:B------:R-:W-:-:S03]  /*0980*/  @P0 IADD3.X R13, R19, c[0x0][0x17c], RZ, P4, !PT ;  /* 0x00005f00130d0a10 */ /* 0x000fc600027fe4ff */
[----:B------:R0:W5:Y:S04]  /*0990*/  @P0 LDG.E R47, [R10.64] ;  /* 0x000000060a2f0981 */ /* 0x000168000c1e1900 */
[----:B------:R0:W5:Y:S01]  /*09a0*/  @P0 LDG.E R46, [R12.64] ;  /* 0x000000060c2e0981 */ /* 0x000162000c1e1900 */
[C---:B------:R-:W-:Y:S02]  /*09b0*/  @P3 IADD3 R18, P5, R24.reuse, c[0x0][0x180], RZ ;  /* 0x0000600018123a10 */ /* 0x040fe40007fbe0ff */
[----:B----4-:R-:W-:Y:S02]  /*09c0*/  @P3 IADD3 R16, P6, R24, c[0x0][0x178], RZ ;  /* 0x00005e0018103a10 */ /* 0x010fe40007fde0ff */
[----:B------:R-:W-:Y:S02]  /*09d0*/  MOV R45, RZ ;  /* 0x000000ff002d7202 */ /* 0x000fe40000000f00 */
[----:B------:R-:W-:-:S02]  /*09e0*/  @P3 IADD3.X R19, R25, c[0x0][0x184], RZ, P5, !PT ;  /* 0x0000610019133a10 */ /* 0x000fc40002ffe4ff */
[----:B------:R-:W-:Y:S01]  /*09f0*/  @P3 IADD3.X R17, R25, c[0x0][0x17c], RZ, P6, !PT ;  /* 0x00005f0019113a10 */ /* 0x000fe200037fe4ff */
[----:B------:R-:W-:Y:S01]  /*0a00*/  BSSY B0, `(.L_x_1034) ;  /* 0x0000018000007945 */ /* 0x000fe20003800000 */
[----:B------:R-:W-:Y:S01]  /*0a10*/  ISETP.NE.AND P4, PT, RZ, UR9, PT ;  /* 0x00000009ff007c0c */ /* 0x000fe2000bf85270 */
[----:B------:R4:W5:Y:S01]  /*0a20*/  @P3 LDG.E R48, [R18.64] ;  /* 0x0000000612303981 */ /* 0x000962000c1e1900 */
[----:B0-----:R-:W-:Y:S01]  /*0a30*/  CS2R R10, SRZ ;  /* 0x00000000000a7805 */ /* 0x001fe2000001ff00 */
[----:B------:R-:W-:Y:S02]  /*0a40*/  CS2R R12, SRZ ;  /* 0x00000000000c7805 */ /* 0x000fe4000001ff00 */
[----:B------:R3:W5:Y:S01]  /*0a50*/  @P3 LDG.E R45, [R16.64] ;  /* 0x00000006102d3981 */ /* 0x000762000c1e1900 */
[----:B--2---:R-:W-:-:S05]  /*0a60*/  FFMA.FTZ R20, -R8, R8, R9 ;  /* 0x0000000808147223 */ /* 0x004fca0000010109 */
[----:B------:R-:W-:Y:S02]  /*0a70*/  FSETP.GTU.FTZ.AND P0, PT, R20, RZ, PT ;  /* 0x000000ff1400720b */ /* 0x000fe40003f1c000 */
[----:B------:R-:W-:-:S11]  /*0a80*/  MOV R9, 0x3f800000 ;  /* 0x3f80000000097802 */ /* 0x000fd60000000f00 */
[----:B------:R-:W-:-:S04]  /*0a90*/  @P0 FADD.FTZ R20, R20, c[0x0][0x1a0] ;  /* 0x0000680014140621 */ /* 0x000fc80000010000 */
[----:B------:R1:W0:Y:S01]  /*0aa0*/  @P0 MUFU.RSQ R9, R20 ;  /* 0x0000001400090308 */ /* 0x0002220000001400 */
[----:B------:R-:W-:Y:S01]  /*0ab0*/  ISETP.GT.U32.AND P0, PT, R55, 0x1ff, PT ;  /* 0x000001ff3700780c */ /* 0x000fe20003f04070 */
[--C-:B---3--:R-:W-:Y:S02]  /*0ac0*/  HADD2.F32 R17, -RZ, R51.reuse.H0_H0 ;  /* 0x20000033ff117230 */ /* 0x108fe40000004100 */
[----:B----4-:R-:W-:-:S10]  /*0ad0*/  HADD2.F32 R19, -RZ, R51.H1_H1 ;  /* 0x30000033ff137230 */ /* 0x010fd40000004100 */
[----:B------:R-:W-:Y:S05]  /*0ae0*/  @P0 BRA `(.L_x_1035) ;  /* 0x0000009000000947 */ /* 0x000fea0003800000 */
[----:B-1----:R-:W-:Y:S02]  /*0af0*/  ISETP.NE.AND P0, PT, RZ, UR9, PT ;  /* 0x00000009ff007c0c */ /* 0x002fe4000bf05270 */
        /* <DEDUP_REMOVED lines=8> */
.L_x_1035:
[----:B-1----:R-:W-:Y:S05]  /*0b80*/  BSYNC B0 ;  /* 0x0000000000007941 */ /* 0x002fea0003800000 */
.L_x_1034:
[C---:B------:R-:W-:Y:S01]  /*0b90*/  FADD.FTZ R14, -R8.reuse, R17 ;  /* 0x00000011080e7221 */ /* 0x040fe20000010100 */
[--C-:B-----5:R-:W-:Y:S01]  /*0ba0*/  HADD2.F32 R21, -RZ, R50.reuse.H0_H0 ;  /* 0x20000032ff157230 */ /* 0x120fe20000004100 */
[----:B------:R-:W-:Y:S01]  /*0bb0*/  FADD.FTZ R18, -R8, R19 ;  /* 0x0000001308127221 */ /* 0x000fe20000010100 */
[----:B------:R-:W-:Y:S01]  /*0bc0*/  HADD2.F32 R20, -RZ, R50.H1_H1 ;  /* 0x30000032ff147230 */ /* 0x000fe20000004100 */
[-C--:B0-----:R-:W-:Y:S02]  /*0bd0*/  FMUL.FTZ R19, R14, R9.reuse ;  /* 0x000000090e137220 */ /* 0x081fe40000410000 */
        /* <DEDUP_REMOVED lines=20> */
.L_x_1036:
[----:B------:R-:W-:Y:S01]  /*0d20*/  FMUL.FTZ R14, R21, R10 ;  /* 0x0000000a150e7220 */ /* 0x000fe20000410000 */
[--C-:B------:R-:W-:Y:S01]  /*0d30*/  HADD2.F32 R17, -RZ, R52.reuse.H0_H0 ;  /* 0x20000034ff117230 */ /* 0x100fe20000004100 */
[----:B------:R-:W-:Y:S01]  /*0d40*/  FMUL.FTZ R23, R20, R11 ;  /* 0x0000000b14177220 */ /* 0x000fe20000410000 */
[----:B------:R-:W-:Y:S01]  /*0d50*/  HADD2.F32 R25, -RZ, R52.H1_H1 ;  /* 0x30000034ff197230 */ /* 0x000fe20000004100 */
[----:B------:R-:W-:Y:S01]  /*0d60*/  FFMA.FTZ R15, R19, R14, RZ ;  /* 0x0000000e130f7223 */ /* 0x000fe200000100ff */
[----:B------:R-:W-:Y:S01]  /*0d70*/  HADD2.F32 R16, -RZ, R49.H1_H1 ;  /* 0x30000031ff107230 */ /* 0x000fe20000004100 */
[----:B------:R-:W-:Y:S02]  /*0d80*/  FADD.FTZ R14, RZ, R14 ;  /* 0x0000000eff0e7221 */ /* 0x000fe40000010000 */
[----:B------:R-:W-:-:S02]  /*0d90*/  FFMA.FTZ R22, R18, R23, R15 ;  /* 0x0000001712167223 */ /* 0x000fc4000001000f */
[----:B------:R-:W-:Y:S02]  /*0da0*/  FADD.FTZ R23, R23, R14 ;  /* 0x0000000e17177221 */ /* 0x000fe40000010000 */
[C---:B------:R-:W-:Y:S01]  /*0db0*/  FADD.FTZ R14, -R8.reuse, R17 ;  /* 0x00000011080e7221 */ /* 0x040fe20000010100 */
[----:B------:R-:W-:Y:S01]  /*0dc0*/  HADD2.F32 R17, -RZ, R49.H0_H0 ;  /* 0x20000031ff117230 */ /* 0x000fe20000004100 */
        /* <DEDUP_REMOVED lines=22> */
.L_x_1037:
[--C-:B------:R-:W-:Y:S01]  /*0f30*/  HADD2.F32 R25, -RZ, R47.reuse.H0_H0 ;  /* 0x2000002fff197230 */ /* 0x100fe20000004100 */
[----:B------:R-:W-:Y:S01]  /*0f40*/  FMUL.FTZ R26, R17, R10 ;  /* 0x0000000a111a7220 */ /* 0x000fe20000410000 */
[----:B------:R-:W-:-:S03]  /*0f50*/  HADD2.F32 R29, -RZ, R47.H1_H1 ;  /* 0x3000002fff1d7230 */ /* 0x000fc60000004100 */
[C---:B------:R-:W-:Y:S01]  /*0f60*/  FADD.FTZ R24, -R8.reuse, R25 ;  /* 0x0000001908187221 */ /* 0x040fe20000010100 */
[--C-:B------:R-:W-:Y:S01]  /*0f70*/  HADD2.F32 R25, -RZ, R46.reuse.H0_H0 ;  /* 0x2000002eff197230 */ /* 0x100fe20000004100 */
[----:B------:R-:W-:Y:S02]  /*0f80*/  FADD.FTZ R28, -R8, R29 ;  /* 0x0000001d081c7221 */ /* 0x000fe40000010100 */
[----:B------:R-:W-:Y:S01]  /*0f90*/  FFMA.FTZ R27, R15, R26, R22 ;  /* 0x0000001a0f1b7223 */ /* 0x000fe20000010016 */
[----:B------:R-:W-:Y:S01]  /*0fa0*/  HADD2.F32 R22, -RZ, R46.H1_H1 ;  /* 0x3000002eff167230 */ /* 0x000fe20000004100 */
        /* <DEDUP_REMOVED lines=23> */
.L_x_1038:
[----:B------:R-:W-:Y:S01]  /*1120*/  FFMA.FTZ R27, R14, R29, R27 ;  /* 0x0000001d0e1b7223 */ /* 0x000fe2000001001b */
[--C-:B------:R-:W-:Y:S01]  /*1130*/  HADD2.F32 R33, -RZ, R48.reuse.H1_H1 ;  /* 0x30000030ff217230 */ /* 0x100fe20000004100 */
[----:B------:R-:W-:Y:S02]  /*1140*/  FMUL.FTZ R28, R25, R10 ;  /* 0x0000000a191c7220 */ /* 0x000fe40000410000 */
[----:B------:R-:W-:Y:S01]  /*1150*/  FADD.FTZ R31, R29, R26 ;  /* 0x0000001a1d1f7221 */ /* 0x000fe20000010000 */
[----:B------:R-:W-:Y:S01]  /*1160*/  HADD2.F32 R29, -RZ, R48.H0_H0 ;  /* 0x20000030ff1d7230 */ /* 0x000fe20000004100 */
[----:B------:R-:W-:Y:S02]  /*1170*/  FFMA.FTZ R27, R23, R28, R27 ;  /* 0x0000001c171b7223 */ /* 0x000fe4000001001b */
[----:B------:R-:W-:Y:S02]  /*1180*/  FADD.FTZ R28, R31, R28 ;  /* 0x0000001c1f1c7221 */ /* 0x000fe40000010000 */
[----:B------:R-:W-:-:S02]  /*1190*/  FMUL.FTZ R31, R22, R11 ;  /* 0x0000000b161f7220 */ /* 0x000fc40000410000 */
[C---:B------:R-:W-:Y:S01]  /*11a0*/  FADD.FTZ R26, -R8.reuse, R29 ;  /* 0x0000001d081a7221 */ /* 0x040fe20000010100 */
[--C-:B------:R-:W-:Y:S01]  /*11b0*/  HADD2.F32 R29, -RZ, R45.reuse.H0_H0 ;  /* 0x2000002dff1d7230 */ /* 0x100fe20000004100 */
[----:B------:R-:W-:Y:S02]  /*11c0*/  FADD.FTZ R32, -R8, R33 ;  /* 0x0000002108207221 */ /* 0x000fe40000010100 */
[----:B------:R-:W-:Y:S02]  /*11d0*/  FFMA.FTZ R30, R24, R31, R27 ;  /* 0x0000001f181e7223 */ /* 0x000fe4000001001b */
[----:B------:R-:W-:Y:S02]  /*11e0*/  FADD.FTZ R31, R31, R28 ;  /* 0x0000001c1f1f7221 */ /* 0x000fe40000010000 */
[-C--:B------:R-:W-:Y:S01]  /*11f0*/  FMUL.FTZ R27, R26, R9.reuse ;  /* 0x000000091a1b7220 */ /* 0x080fe20000410000 */
[----:B------:R-:W-:Y:S01]  /*1200*/  HADD2.F32 R26, -RZ, R45.H1_H1 ;  /* 0x3000002dff1a7230 */ /* 0x000fe20000004100 */
        /* <DEDUP_REMOVED lines=20> */
.L_x_1039:
        /* <DEDUP_REMOVED lines=96> */
.L_x_1041:
[----:B------:R-:W-:Y:S05]  /*1950*/  BSYNC B0 ;  /* 0x0000000000007941 */ /* 0x000fea0003800000 */
.L_x_1040:
        /* <DEDUP_REMOVED lines=78> */
.L_x_1043:
[----:B------:R-:W-:Y:S05]  /*1e40*/  BSYNC B0 ;  /* 0x0000000000007941 */ /* 0x000fea0003800000 */
.L_x_1042:
        /* <DEDUP_REMOVED lines=19> */
.L_x_1045:
[----:B------:R-:W-:Y:S05]  /*1f80*/  BSYNC B0 ;  /* 0x0000000000007941 */ /* 0x000fea0003800000 */
.L_x_1044:
        /* <DEDUP_REMOVED lines=29> */
.L_x_1048:
[----:B------:R-:W2:Y:S01]  /*2160*/  LDG.E.STRONG.GPU R18, [R16.64] ;  /* 0x0000000610127981 */ /* 0x000ea2000c1ef900 */
[----:B------:R-:W-:Y:S01]  /*2170*/  YIELD ;  /* 0x0000000000007946 */ /* 0x000fe20003800000 */
[----:B--2---:R-:W-:Y:S01]  /*2180*/  ISETP.NE.AND P0, PT, R18, R21, PT ;  /* 0x000000151200720c */ /* 0x004fe20003f05270 */
[----:B------:R-:W-:-:S12]  /*2190*/  CCTL.IVALL ;  /* 0x00000000ff00798f */ /* 0x000fd80002000000 */
[----:B------:R-:W-:Y:S05]  /*21a0*/  @P0 BRA `(.L_x_1048) ;  /* 0xffffffb000000947 */ /* 0x000fea000383ffff */
.L_x_1047:
        /* <DEDUP_REMOVED lines=17> */
.L_x_1052:
        /* <DEDUP_REMOVED lines=115> */
.L_x_1051:
        /* <DEDUP_REMOVED lines=61> */
.L_x_1053:
[----:B------:R-:W-:-:S13]  /*2dc0*/  ISETP.NE.OR P0, PT, R22, RZ, P0 ;  /* 0x000000ff1600720c */ /* 0x000fda0000705670 */
[----:B------:R-:W-:Y:S05]  /*2dd0*/  @!P0 BRA `(.L_x_1049) ;  /* 0x000001f000008947 */ /* 0x000fea0003800000 */
.L_x_1050:
        /* <DEDUP_REMOVED lines=31> */
.L_x_1049:
        /* <DEDUP_REMOVED lines=12> */
.L_x_1055:
[----:B------:R-:W-:Y:S05]  /*3090*/  BSYNC B0 ;  /* 0x0000000000007941 */ /* 0x000fea0003800000 */
.L_x_1054:
        /* <DEDUP_REMOVED lines=16> */
.L_x_1046:
[----:B------:R2:W-:Y:S01]  /*31a0*/  @!P3 STS.64 [0x98], R14 ;  /* 0x0000980eff00b388 */ /* 0x0005e20000000a00 */
[----:B-1----:R-:W-:Y:S01]  /*31b0*/  SHF.R.U32.HI R19, RZ, 0x5, R55 ;  /* 0x00000005ff137819 */ /* 0x002fe20000011637 */
[--C-:B------:R-:W-:Y:S02]  /*31c0*/  HADD2.F32 R23, -RZ, R47.reuse.H0_H0 ;  /* 0x2000002fff177230 */ /* 0x100fe40000004100 */
[----:B------:R-:W-:Y:S01]  /*31d0*/  BAR.SYNC.DEFER_BLOCKING 0x0 ;  /* 0x0000000000007b1d */ /* 0x000fe20000010000 */
[----:B------:R-:W-:Y:S01]  /*31e0*/  HADD2.F32 R21, -RZ, R52.H1_H1 ;  /* 0x30000034ff157230 */ /* 0x000fe20000004100 */
[----:B------:R-:W-:Y:S01]  /*31f0*/  IMAD R19, R44, c[0x0][0x1fc], R19 ;  /* 0x00007f002c137a24 */ /* 0x000fe200078e0213 */
[----:B------:R-:W-:Y:S01]  /*3200*/  HADD2.F32 R47, -RZ, R47.H1_H1 ;  /* 0x3000002fff2f7230 */ /* 0x000fe20000004100 */
[C---:B------:R-:W-:Y:S01]  /*3210*/  FADD.FTZ R22, -R8.reuse, R23 ;  /* 0x0000001708167221 */ /* 0x040fe20000010100 */
[--C-:B------:R-:W-:Y:S01]  /*3220*/  HADD2.F32 R25, -RZ, R48.reuse.H0_H0 ;  /* 0x20000030ff197230 */ /* 0x100fe20000004100 */
[----:B------:R-:W-:Y:S01]  /*3230*/  FADD.FTZ R28, -R8, R21 ;  /* 0x00000015081c7221 */ /* 0x000fe20000010100 */
[C---:B------:R-:W-:Y:S01]  /*3240*/  IADD3 R18, R19.reuse, 0x20, RZ ;  /* 0x0000002013127810 */ /* 0x040fe20007ffe0ff */
[--C-:B0-2---:R-:W-:Y:S01]  /*3250*/  HADD2.F32 R15, -RZ, R51.reuse.H0_H0 ;  /* 0x20000033ff0f7230 */ /* 0x105fe20000004100 */
[----:B------:R-:W-:Y:S01]  /*3260*/  IADD3 R19, R19, 0x30, RZ ;  /* 0x0000003013137810 */ /* 0x000fe20007ffe0ff */
[----:B------:R-:W-:Y:S01]  /*3270*/  HADD2.F32 R51, -RZ, R51.H1_H1 ;  /* 0x30000033ff337230 */ /* 0x000fe20000004100 */
[----:B------:R-:W-:Y:S01]  /*3280*/  ISETP.GE.U32.AND P0, PT, R18, c[0x0][0x1e0], PT ;  /* 0x0000780012007a0c */ /* 0x000fe20003f06070 */
[----:B------:R-:W-:Y:S01]  /*3290*/  HADD2.F32 R27, -RZ, R48.H1_H1 ;  /* 0x30000030ff1b7230 */ /* 0x000fe20000004100 */
[----:B------:R-:W-:Y:S01]  /*32a0*/  ISETP.GE.U32.AND P3, PT, R19, c[0x0][0x1e0], PT ;  /* 0x0000780013007a0c */ /* 0x000fe20003f66070 */
[C---:B------:R-:W-:Y:S01]  /*32b0*/  FADD.FTZ R14, -R8.reuse, R15 ;  /* 0x0000000f080e7221 */ /* 0x040fe20000010100 */
[----:B------:R-:W-:Y:S01]  /*32c0*/  SHF.R.S32.HI R19, RZ, 0x1f, R19 ;  /* 0x0000001fff137819 */ /* 0x000fe20000011413 */
[C---:B------:R-:W-:Y:S01]  /*32d0*/  FADD.FTZ R30, -R8.reuse, R51 ;  /* 0x00000033081e7221 */ /* 0x040fe20000010100 */
[----:B------:R-:W-:Y:S01]  /*32e0*/  SHF.R.S32.HI R18, RZ, 0x1f, R18 ;  /* 0x0000001fff127819 */ /* 0x000fe20000011412 */
[----:B------:R-:W-:Y:S01]  /*32f0*/  FADD.FTZ R24, -R8, R47 ;  /* 0x0000002f08187221 */ /* 0x000fe20000010100 */
[----:B------:R-:W-:Y:S01]  /*3300*/  ISETP.GE.AND.EX P3, PT, R19, c[0x0][0x1e4], PT, P3 ;  /* 0x0000790013007a0c */ /* 0x000fe20003f66330 */
[----:B------:R-:W-:Y:S01]  /*3310*/  HADD2.F32 R19, -RZ, R52.H0_H0 ;  /* 0x20000034ff137230 */ /* 0x000fe20000004100 */
[----:B------:R-:W-:Y:S01]  /*3320*/  ISETP.GE.AND.EX P0, PT, R18, c[0x0][0x1e4], PT, P0 ;  /* 0x0000790012007a0c */ /* 0x000fe20003f06300 */
[C---:B------:R-:W-:Y:S01]  /*3330*/  FADD.FTZ R18, -R8.reuse, R25 ;  /* 0x0000001908127221 */ /* 0x040fe20000010100 */
[--C-:B------:R-:W-:Y:S01]  /*3340*/  HADD2.F32 R15, -RZ, R50.reuse.H0_H0 ;  /* 0x20000032ff0f7230 */ /* 0x100fe20000004100 */
[----:B------:R-:W0:Y:S01]  /*3350*/  LDS.64 R16, [0x98] ;  /* 0x00009800ff107984 */ /* 0x000e220000000a00 */
[C---:B------:R-:W-:Y:S01]  /*3360*/  FADD.FTZ R26, -R8.reuse, R19 ;  /* 0x00000013081a7221 */ /* 0x040fe20000010100 */
[C---:B------:R-:W-:Y:S01]  /*3370*/  ISETP.LT.U32.AND P0, PT, R55.reuse, 0x200, !P0 ;  /* 0x000002003700780c */ /* 0x040fe20004701070 */
[----:B------:R-:W-:Y:S01]  /*3380*/  FADD.FTZ R8, -R8, R27 ;  /* 0x0000001b08087221 */ /* 0x000fe20000010100 */
[----:B------:R-:W-:Y:S01]  /*3390*/  ISETP.LT.U32.AND P3, PT, R55, 0x200, !P3 ;  /* 0x000002003700780c */ /* 0x000fe20005f61070 */
[----:B------:R-:W-:Y:S01]  /*33a0*/  HADD2.F32 R50, -RZ, R50.H1_H1 ;  /* 0x30000032ff327230 */ /* 0x000fe20000004100 */
[----:B------:R-:W-:-:S02]  /*33b0*/  FMUL.FTZ R31, R14, R9 ;  /* 0x000000090e1f7220 */ /* 0x000fc40000410000 */
[----:B------:R-:W-:Y:S02]  /*33c0*/  FMUL.FTZ R32, R30, R9 ;  /* 0x000000091e207220 */ /* 0x000fe40000410000 */
[----:B0-----:R-:W-:Y:S02]  /*33d0*/  FMUL.FTZ R19, R16, c[0x0][0x20c] ;  /* 0x0000830010137a20 */ /* 0x001fe40000410000 */
        /* <DEDUP_REMOVED lines=20> */
.L_x_1056:
        /* <DEDUP_REMOVED lines=16> */
[----:B------:R-:W-:-:S05]  /*3620*/  F2FP.PACK_AB R21, R21, R30 ;  /* 0x0000001e1515723e */ /* 0x000fca00000000ff */
[----:B------:R0:W-:Y:S02]  /*3630*/  STG.E [R16.64], R21 ;  /* 0x0000001510007986 */ /* 0x0001e4000c101906 */
.L_x_1058:
[----:B------:R-:W-:Y:S05]  /*3640*/  BSYNC B0 ;  /* 0x0000000000007941 */ /* 0x000fea0003800000 */
.L_x_1057:
[--C-:B------:R-:W-:Y:S01]  /*3650*/  HADD2.F32 R15, -RZ, R49.reuse.H0_H0 ;  /* 0x20000031ff0f7230 */ /* 0x100fe20000004100 */
[-C--:B------:R-:W-:Y:S01]  /*3660*/  FMUL.FTZ R31, R26, R9.reuse ;  /* 0x000000091a1f7220 */ /* 0x080fe20000410000 */
[----:B------:R-:W-:Y:S01]  /*3670*/  HADD2.F32 R14, -RZ, R49.H1_H1 ;  /* 0x30000031ff0e7230 */ /* 0x000fe20000004100 */
        /* <DEDUP_REMOVED lines=20> */
.L_x_1059:
        /* <DEDUP_REMOVED lines=15> */
[----:B------:R-:W-:Y:S02]  /*38b0*/  F2FP.PACK_AB R21, R21, R26 ;  /* 0x0000001a1515723e */ /* 0x000fe400000000ff */
[----:B------:R-:W-:-:S05]  /*38c0*/  LEA.HI.X R17, R14, c[0x0][0x164], R17, 0x1, P5 ;  /* 0x000059000e117a11 */ /* 0x000fca00028f0c11 */
[----:B------:R0:W-:Y:S02]  /*38d0*/  STG.E [R16.64], R21 ;  /* 0x0000001510007986 */ /* 0x0001e4000c101906 */
.L_x_1061:
[----:B------:R-:W-:Y:S05]  /*38e0*/  BSYNC B0 ;  /* 0x0000000000007941 */ /* 0x000fea0003800000 */
.L_x_1060:
[--C-:B------:R-:W-:Y:S01]  /*38f0*/  HADD2.F32 R15, -RZ, R46.reuse.H0_H0 ;  /* 0x2000002eff0f7230 */ /* 0x100fe20000004100 */
[-C--:B------:R-:W-:Y:S01]  /*3900*/  FMUL.FTZ R31, R22, R9.reuse ;  /* 0x00000009161f7220 */ /* 0x080fe20000410000 */
[----:B------:R-:W-:Y:S01]  /*3910*/  HADD2.F32 R46, -RZ, R46.H1_H1 ;  /* 0x3000002eff2e7230 */ /* 0x000fe20000004100 */
        /* <DEDUP_REMOVED lines=20> */
.L_x_1062:
        /* <DEDUP_REMOVED lines=18> */
.L_x_1064:
[----:B------:R-:W-:Y:S05]  /*3b80*/  BSYNC B0 ;  /* 0x0000000000007941 */ /* 0x000fea0003800000 */
.L_x_1063:
[--C-:B------:R-:W-:Y:S01]  /*3b90*/  HADD2.F32 R15, -RZ, R45.reuse.H0_H0 ;  /* 0x2000002dff0f7230 */ /* 0x100fe20000004100 */
[-C--:B------:R-:W-:Y:S01]  /*3ba0*/  FMUL.FTZ R25, R18, R9.reuse ;  /* 0x0000000912197220 */ /* 0x080fe20000410000 */
[----:B------:R-:W-:Y:S01]  /*3bb0*/  HADD2.F32 R14, -RZ, R45.H1_H1 ;  /* 0x3000002dff0e7230 */ /* 0x000fe20000004100 */
        /* <DEDUP_REMOVED lines=20> */
.L_x_1065:
        /* <DEDUP_REMOVED lines=15> */
[----:B------:R-:W-:-:S05]  /*3df0*/  F2FP.PACK_AB R11, R14, R11 ;  /* 0x0000000b0e0b723e */ /* 0x000fca00000000ff */
[----:B------:R1:W-:Y:S02]  /*3e00*/  STG.E [R8.64], R11 ;  /* 0x0000000b08007986 */ /* 0x0003e4000c101906 */
.L_x_1067:
[----:B------:R-:W-:Y:S05]  /*3e10*/  BSYNC B0 ;  /* 0x0000000000007941 */ /* 0x000fea0003800000 */
.L_x_1066:
[----:B------:R-:W-:Y:S02]  /*3e20*/  IADD3 R53, R53, c[0x0][0x10], RZ ;  /* 0x0000040035357a10 */ /* 0x000fe40007ffe0ff */
[----:B------:R-:W-:Y:S02]  /*3e30*/  IADD3 R54, R54, 0x1, RZ ;  /* 0x0000000136367810 */ /* 0x000fe40007ffe0ff */
[----:B------:R-:W-:-:S13]  /*3e40*/  ISETP.GE.AND P0, PT, R53, UR4, PT ;  /* 0x0000000435007c0c */ /* 0x000fda000bf06270 */
[----:B------:R-:W-:Y:S01]  /*3e50*/  @P0 CALL.REL.NOINC `(.L_x_1033) ;  /* 0x0000001000000944 */ /* 0x000fe20003c00000 */
[----:B------:R-:W-:Y:S05]  /*3e60*/  BRA `(.L_x_1068) ;  /* 0xffffc48000007947 */ /* 0x000fea000383ffff */
.L_x_1033:
        /* <DEDUP_REMOVED lines=22> */
.L_x_1070:
[----:B------:R-:W-:Y:S05]  /*3fd0*/  BSYNC B0 ;  /* 0x0000000000007941 */ /* 0x000fea0003800000 */
.L_x_1069:
[----:B------:R-:W-:Y:S05]  /*3fe0*/  @P0 EXIT ;  /* 0x000000000000094d */ /* 0x000fea0003800000 */
[----:B------:R-:W-:Y:S05]  /*3ff0*/  @P2 BRA `(.L_x_1071) ;  /* 0x0000008000002947 */ /* 0x000fea0003800000 */
[----:B------:R-:W-:-:S05]  /*4000*/  IMAD R0, R4, c[0x0][0x10], RZ ;  /* 0x0000040004007a24 */ /* 0x000fca00078e02ff */
[----:B------:R-:W-:-:S13]  /*4010*/  ISETP.NE.AND P0, PT, R0, -0x1, PT ;  /* 0xffffffff0000780c */ /* 0x000fda0003f05270 */
[----:B------:R-:W-:Y:S05]  /*4020*/  @!P0 BRA `(.L_x_1071) ;  /* 0x0000005000008947 */ /* 0x000fea0003800000 */
.L_x_1072:
[----:B-1----:R-:W2:Y:S01]  /*4030*/  LDG.E.STRONG.GPU R5, [R2.64] ;  /* 0x0000000602057981 */ /* 0x002ea2000c1ef900 */
[----:B------:R-:W-:Y:S01]  /*4040*/  YIELD ;  /* 0x0000000000007946 */ /* 0x000fe20003800000 */
[----:B--2---:R-:W-:Y:S01]  /*4050*/  ISETP.NE.AND P0, PT, R5, R0, PT ;  /* 0x000000000500720c */ /* 0x004fe20003f05270 */
[----:B------:R-:W-:-:S12]  /*4060*/  CCTL.IVALL ;  /* 0x00000000ff00798f */ /* 0x000fd80002000000 */
[----:B------:R-:W-:Y:S05]  /*4070*/  @P0 BRA `(.L_x_1072) ;  /* 0xffffffb000000947 */ /* 0x000fea000383ffff */
.L_x_1071:
        /* <DEDUP_REMOVED lines=25> */
.L_x_1073:
        /* <DEDUP_REMOVED lines=23> */
.L_x_1074:
        /* <DEDUP_REMOVED lines=16> */
.L_x_5264:


//--------------------- .text._Z35group_norm_nhwc_bwd_one_pass_kernelI11Fp16IOFp32WLi128ELi64ELi512EEv26Group_norm_nhwc_bwd_params --------------------------
	.section	.text._Z35group_norm_nhwc_bwd_one_pass_kernelI11Fp16IOFp32WLi128ELi64ELi512EEv26Group_norm_nhwc_bwd_params,"ax",@progbits
	.sectioninfo	@"SHI_REGISTERS=64"
	.align	128
        .global         _Z35group_norm_nhwc_bwd_one_pass_kernelI11Fp16IOFp32WLi128ELi64ELi512EEv26Group_norm_nhwc_bwd_params
        .type           _Z35group_norm_nhwc_bwd_one_pass_kernelI11Fp16IOFp32WLi128ELi64ELi512EEv26Group_norm_nhwc_bwd_params,@function
        .size           _Z35group_norm_nhwc_bwd_one_pass_kernelI11Fp16IOFp32WLi128ELi64ELi512EEv26Group_norm_nhwc_bwd_params,(.L_x_5265 - _Z35group_norm_nhwc_bwd_one_pass_kernelI11Fp16IOFp32WLi128ELi64ELi512EEv26Group_norm_nhwc_bwd_params)
        .other          _Z35group_norm_nhwc_bwd_one_pass_kernelI11Fp16IOFp32WLi128ELi64ELi512EEv26Group_norm_nhwc_bwd_params,@"STO_CUDA_ENTRY STV_DEFAULT"
_Z35group_norm_nhwc_bwd_one_pass_kernelI11Fp16IOFp32WLi128ELi64ELi512EEv26Group_norm_nhwc_bwd_params:
.text._Z35group_norm_nhwc_bwd_one_pass_kernelI11Fp16IOFp32WLi128ELi64ELi512EEv26Group_norm_nhwc_bwd_params:
        /* <DEDUP_REMOVED lines=45> */
.L_x_1126:
        /* <DEDUP_REMOVED lines=218> */
.L_x_1077:
[----:B---34-:R-:W-:Y:S05]  /*1070*/  BSYNC B0 ;  /* 0x0000000000007941 */ /* 0x018fea0003800000 */
.L_x_1076:
[----:B------:R-:W-:Y:S01]  /*1080*/  ISETP.NE.AND P0, PT, RZ, UR9, PT ;  /* 0x00000009ff007c0c */ /* 0x000fe2000bf05270 */
[--C-:B-----5:R-:W-:Y:S01]  /*1090*/  HADD2.F32 R21, -RZ, R42.reuse.H0_H0 ;  /* 0x2000002aff157230 */ /* 0x120fe20000004100 */
[----:B------:R-:W-:Y:S01]  /*10a0*/  LOP3.LUT R3, R3, 0xfffffff7, RZ, 0xc0, !PT ;  /* 0xfffffff703037812 */ /* 0x000fe200078ec0ff */
[----:B------:R-:W-:Y:S02]  /*10b0*/  HADD2.F32 R23, -RZ, R42.H1_H1 ;  /* 0x3000002aff177230 */ /* 0x000fe40000004100 */
[--C-:B------:R-:W-:Y:S01]  /*10c0*/  HADD2.F32 R25, -RZ, R43.reuse.H0_H0 ;  /* 0x2000002bff197230 */ /* 0x100fe20000004100 */
[C---:B------:R-:W-:Y:S01]  /*10d0*/  FADD.FTZ R27, -R10.reuse, R21 ;  /* 0x000000150a1b7221 */ /* 0x040fe20000010100 */
[----:B------:R-:W-:Y:S01]  /*10e0*/  HADD2.F32 R29, -RZ, R43.H1_H1 ;  /* 0x3000002bff1d7230 */ /* 0x000fe20000004100 */
[C---:B------:R-:W-:Y:S01]  /*10f0*/  FADD.FTZ R23, -R10.reuse, R23 ;  /* 0x000000170a177221 */ /* 0x040fe20000010100 */
[--C-:B------:R-:W-:Y:S01]  /*1100*/  HADD2.F32 R19, -RZ, R50.reuse.H0_H0 ;  /* 0x20000032ff137230 */ /* 0x100fe20000004100 */
[C---:B------:R-:W-:Y:S01]  /*1110*/  FADD.FTZ R21, -R10.reuse, R25 ;  /* 0x000000190a157221 */ /* 0x040fe20000010100 */
[----:B------:R-:W-:Y:S01]  /*1120*/  HADD2.F32 R18, -RZ, R50.H1_H1 ;  /* 0x30000032ff127230 */ /* 0x000fe20000004100 */
[----:B------:R-:W-:Y:S01]  /*1130*/  FADD.FTZ R25, -R10, R29 ;  /* 0x0000001d0a197221 */ /* 0x000fe20000010100 */
[--C-:B------:R-:W-:Y:S01]  /*1140*/  HADD2.F32 R5, -RZ, R51.reuse.H0_H0 ;  /* 0x20000033ff057230 */ /* 0x100fe20000004100 */
[-C--:B------:R-:W-:Y:S01]  /*1150*/  FMUL.FTZ R27, R27, R4.reuse ;  /* 0x000000041b1b7220 */ /* 0x080fe20000410000 */
[----:B0-----:R-:W-:Y:S01]  /*1160*/  HADD2.F32 R17, -RZ, R51.H1_H1 ;  /* 0x30000033ff117230 */ /* 0x001fe20000004100 */
[----:B------:R-:W-:Y:S01]  /*1170*/  FMUL.FTZ R16, R23, R4 ;  /* 0x0000000417107220 */ /* 0x000fe20000410000 */
[----:B------:R-:W-:Y:S01]  /*1180*/  @P0 LOP3.LUT R3, R3, 0x8, RZ, 0xfc, !PT ;  /* 0x0000000803030812 */ /* 0x000fe200078efcff */
        /* <DEDUP_REMOVED lines=19> */
.L_x_1078:
        /* <DEDUP_REMOVED lines=26> */
.L_x_1079:
[C---:B------:R-:W-:Y:S01]  /*1460*/  FFMA.FTZ R25, R16.reuse, R23, R24 ;  /* 0x0000001710197223 */ /* 0x040fe20000010018 */
[--C-:B------:R-:W-:Y:S01]  /*1470*/  HADD2.F32 R27, -RZ, R40.reuse.H1_H1 ;  /* 0x30000028ff1b7230 */ /* 0x100fe20000004100 */
[----:B------:R-:W-:Y:S02]  /*1480*/  FMUL.FTZ R24, R19, R12 ;  /* 0x0000000c13187220 */ /* 0x000fe40000410000 */
[----:B------:R-:W-:Y:S02]  /*1490*/  FADD.FTZ R28, RZ, R5 ;  /* 0x00000005ff1c7221 */ /* 0x000fe40000010000 */
[C---:B------:R-:W-:Y:S02]  /*14a0*/  FFMA.FTZ R5, R21.reuse, R19, R22 ;  /* 0x0000001315057223 */ /* 0x040fe40000010016 */
[----:B------:R-:W-:Y:S01]  /*14b0*/  FFMA.FTZ R22, R21, R24, R25 ;  /* 0x0000001815167223 */ /* 0x000fe20000010019 */
[----:B------:R-:W-:Y:S01]  /*14c0*/  HADD2.F32 R25, -RZ, R40.H0_H0 ;  /* 0x20000028ff197230 */ /* 0x000fe20000004100 */
[----:B------:R-:W-:Y:S01]  /*14d0*/  FADD.FTZ R23, R23, R26 ;  /* 0x0000001a17177221 */ /* 0x000fe20000010000 */
[----:B------:R-:W-:Y:S01]  /*14e0*/  HADD2.F32 R26, -RZ, R49.H0_H0 ;  /* 0x20000031ff1a7230 */ /* 0x000fe20000004100 */
[----:B------:R-:W-:-:S02]  /*14f0*/  FFMA.FTZ R29, R16, R17, RZ ;  /* 0x00000011101d7223 */ /* 0x000fc400000100ff */
[----:B------:R-:W-:Y:S02]  /*1500*/  FADD.FTZ R21, RZ, R17 ;  /* 0x00000011ff157221 */ /* 0x000fe40000010000 */
[----:B------:R-:W-:Y:S02]  /*1510*/  FMUL.FTZ R17, R18, R13 ;  /* 0x0000000d12117220 */ /* 0x000fe40000410000 */
[----:B------:R-:W-:Y:S02]  /*1520*/  FADD.FTZ R24, R23, R24 ;  /* 0x0000001817187221 */ /* 0x000fe40000010000 */
[C---:B------:R-:W-:Y:S02]  /*1530*/  FADD.FTZ R23, -R10.reuse, R25 ;  /* 0x000000190a177221 */ /* 0x040fe40000010100 */
[----:B------:R-:W-:Y:S02]  /*1540*/  FADD.FTZ R27, -R10, R27 ;  /* 0x0000001b0a1b7221 */ /* 0x000fe40000010100 */
[----:B------:R-:W-:-:S02]  /*1550*/  FFMA.FTZ R16, R20, R18, R29 ;  /* 0x0000001214107223 */ /* 0x000fc4000001001d */
[----:B------:R-:W-:Y:S02]  /*1560*/  FADD.FTZ R21, R21, R18 ;  /* 0x0000001215157221 */ /* 0x000fe40000010000 */
[----:B------:R-:W-:Y:S01]  /*1570*/  FFMA.FTZ R22, R20, R17, R22 ;  /* 0x0000001114167223 */ /* 0x000fe20000010016 */
[----:B------:R-:W-:Y:S01]  /*1580*/  HADD2.F32 R20, -RZ, R49.H1_H1 ;  /* 0x30000031ff147230 */ /* 0x000fe20000004100 */
[----:B------:R-:W-:Y:S02]  /*1590*/  FADD.FTZ R19, R28, R19 ;  /* 0x000000131c137221 */ /* 0x000fe40000010000 */
        /* <DEDUP_REMOVED lines=21> */
.L_x_1080:
[----:B------:R-:W-:Y:S01]  /*16f0*/  FMUL.FTZ R25, R26, R12 ;  /* 0x0000000c1a197220 */ /* 0x000fe20000410000 */
[--C-:B------:R-:W-:Y:S01]  /*1700*/  HADD2.F32 R27, -RZ, R41.reuse.H0_H0 ;  /* 0x20000029ff1b7230 */ /* 0x100fe20000004100 */
[C---:B------:R-:W-:Y:S01]  /*1710*/  FFMA.FTZ R5, R23.reuse, R26, R5 ;  /* 0x0000001a17057223 */ /* 0x040fe20000010005 */
[----:B------:R-:W-:Y:S01]  /*1720*/  HADD2.F32 R29, -RZ, R41.H1_H1 ;  /* 0x30000029ff1d7230 */ /* 0x000fe20000004100 */
[----:B------:R-:W-:Y:S02]  /*1730*/  FFMA.FTZ R22, R23, R25, R22 ;  /* 0x0000001917167223 */ /* 0x000fe40000010016 */
[----:B------:R-:W-:Y:S02]  /*1740*/  FADD.FTZ R24, R17, R24 ;  /* 0x0000001811187221 */ /* 0x000fe40000010000 */
[----:B------:R-:W-:-:S02]  /*1750*/  FMUL.FTZ R23, R20, R13 ;  /* 0x0000000d14177220 */ /* 0x000fc40000410000 */
[C---:B------:R-:W-:Y:S02]  /*1760*/  FADD.FTZ R27, -R10.reuse, R27 ;  /* 0x0000001b0a1b7221 */ /* 0x040fe40000010100 */
[----:B------:R-:W-:Y:S02]  /*1770*/  FADD.FTZ R29, -R10, R29 ;  /* 0x0000001d0a1d7221 */ /* 0x000fe40000010100 */
[----:B------:R-:W-:Y:S02]  /*1780*/  FADD.FTZ R17, R19, R26 ;  /* 0x0000001a13117221 */ /* 0x000fe40000010000 */
[----:B------:R-:W-:Y:S02]  /*1790*/  FADD.FTZ R19, R21, R20 ;  /* 0x0000001415137221 */ /* 0x000fe40000010000 */
[----:B------:R-:W-:Y:S01]  /*17a0*/  FFMA.FTZ R16, R18, R20, R16 ;  /* 0x0000001412107223 */ /* 0x000fe20000010010 */
[--C-:B------:R-:W-:Y:S01]  /*17b0*/  HADD2.F32 R20, -RZ, R48.reuse.H1_H1 ;  /* 0x30000030ff147230 */ /* 0x100fe20000004100 */
[----:B------:R-:W-:Y:S01]  /*17c0*/  FADD.FTZ R24, R24, R25 ;  /* 0x0000001918187221 */ /* 0x000fe20000010000 */
[----:B------:R-:W-:Y:S01]  /*17d0*/  HADD2.F32 R25, -RZ, R48.H0_H0 ;  /* 0x20000030ff197230 */ /* 0x000fe20000004100 */
[----:B------:R-:W-:-:S02]  /*17e0*/  FFMA.FTZ R21, R18, R23, R22 ;  /* 0x0000001712157223 */ /* 0x000fc40000010016 */
        /* <DEDUP_REMOVED lines=21> */
.L_x_1081:
[----:B------:R-:W-:Y:S01]  /*1940*/  FMUL.FTZ R26, R25, R12 ;  /* 0x0000000c191a7220 */ /* 0x000fe20000410000 */
[--C-:B------:R-:W-:Y:S01]  /*1950*/  HADD2.F32 R29, -RZ, R38.reuse.H1_H1 ;  /* 0x30000026ff1d7230 */ /* 0x100fe20000004100 */
[----:B------:R-:W-:Y:S02]  /*1960*/  FADD.FTZ R17, R17, R25 ;  /* 0x0000001911117221 */ /* 0x000fe40000010000 */
[C---:B------:R-:W-:Y:S01]  /*1970*/  FFMA.FTZ R5, R22.reuse, R25, R5 ;  /* 0x0000001916057223 */ /* 0x040fe20000010005 */
[----:B------:R-:W-:Y:S01]  /*1980*/  HADD2.F32 R25, -RZ, R38.H0_H0 ;  /* 0x20000026ff197230 */ /* 0x000fe20000004100 */
[----:B------:R-:W-:Y:S02]  /*1990*/  FFMA.FTZ R22, R22, R26, R21 ;  /* 0x0000001a16167223 */ /* 0x000fe40000010015 */
[----:B------:R-:W-:-:S02]  /*19a0*/  FMUL.FTZ R21, R20, R13 ;  /* 0x0000000d14157220 */ /* 0x000fc40000410000 */
[----:B------:R-:W-:Y:S02]  /*19b0*/  FADD.FTZ R27, R23, R24 ;  /* 0x00000018171b7221 */ /* 0x000fe40000010000 */
[C---:B------:R-:W-:Y:S02]  /*19c0*/  FADD.FTZ R25, -R10.reuse, R25 ;  /* 0x000000190a197221 */ /* 0x040fe40000010100 */
[----:B------:R-:W-:Y:S02]  /*19d0*/  FADD.FTZ R29, -R10, R29 ;  /* 0x0000001d0a1d7221 */ /* 0x000fe40000010100 */
[----:B------:R-:W-:Y:S02]  /*19e0*/  FADD.FTZ R19, R19, R20 ;  /* 0x0000001413137221 */ /* 0x000fe40000010000 */
[C---:B------:R-:W-:Y:S01]  /*19f0*/  FFMA.FTZ R23, R18.reuse, R20, R16 ;  /* 0x0000001412177223 */ /* 0x040fe20000010010 */
[--C-:B------:R-:W-:Y:S01]  /*1a00*/  HADD2.F32 R16, -RZ, R47.reuse.H1_H1 ;  /* 0x3000002fff107230 */ /* 0x100fe20000004100 */
[----:B------:R-:W-:Y:S01]  /*1a10*/  FFMA.FTZ R20, R18, R21, R22 ;  /* 0x0000001512147223 */ /* 0x000fe20000010016 */
[----:B------:R-:W-:Y:S01]  /*1a20*/  HADD2.F32 R22, -RZ, R47.H0_H0 ;  /* 0x2000002fff167230 */ /* 0x000fe20000004100 */
        /* <DEDUP_REMOVED lines=22> */
.L_x_1082:
[----:B------:R-:W-:Y:S01]  /*1b90*/  FMUL.FTZ R24, R22, R12 ;  /* 0x0000000c16187220 */ /* 0x000fe20000410000 */
[--C-:B------:R-:W-:Y:S01]  /*1ba0*/  HADD2.F32 R29, -RZ, R39.reuse.H0_H0 ;  /* 0x20000027ff1d7230 */ /* 0x100fe20000004100 */
[C---:B------:R-:W-:Y:S01]  /*1bb0*/  FFMA.FTZ R5, R25.reuse, R22, R5 ;  /* 0x0000001619057223 */ /* 0x040fe20000010005 */
[----:B------:R-:W-:Y:S01]  /*1bc0*/  HADD2.F32 R31, -RZ, R39.H1_H1 ;  /* 0x30000027ff1f7230 */ /* 0x000fe20000004100 */
[----:B------:R-:W-:Y:S02]  /*1bd0*/  FFMA.FTZ R25, R25, R24, R20 ;  /* 0x0000001819197223 */ /* 0x000fe40000010014 */
[----:B------:R-:W-:Y:S02]  /*1be0*/  FMUL.FTZ R20, R16, R13 ;  /* 0x0000000d10147220 */ /* 0x000fe40000410000 */
[----:B------:R-:W-:Y:S01]  /*1bf0*/  FADD.FTZ R27, R21, R26 ;  /* 0x0000001a151b7221 */ /* 0x000fe20000010000 */
[----:B------:R-:W-:Y:S01]  /*1c00*/  HADD2.F32 R26, -RZ, R46.H0_H0 ;  /* 0x2000002eff1a7230 */ /* 0x000fe20000004100 */
[----:B------:R-:W-:-:S02]  /*1c10*/  FFMA.FTZ R21, R18, R16, R23 ;  /* 0x0000001012157223 */ /* 0x000fc40000010017 */
[----:B------:R-:W-:Y:S02]  /*1c20*/  FFMA.FTZ R18, R18, R20, R25 ;  /* 0x0000001412127223 */ /* 0x000fe40000010019 */
[----:B------:R-:W-:Y:S02]  /*1c30*/  FADD.FTZ R27, R27, R24 ;  /* 0x000000181b1b7221 */ /* 0x000fe40000010000 */
[C---:B------:R-:W-:Y:S02]  /*1c40*/  FADD.FTZ R25, -R10.reuse, R29 ;  /* 0x0000001d0a197221 */ /* 0x040fe40000010100 */
[----:B------:R-:W-:Y:S02]  /*1c50*/  FADD.FTZ R31, -R10, R31 ;  /* 0x0000001f0a1f7221 */ /* 0x000fe40000010100 */
[----:B------:R-:W-:Y:S01]  /*1c60*/  FADD.FTZ R17, R17, R22 ;  /* 0x0000001611117221 */ /* 0x000fe20000010000 */
[----:B------:R-:W-:Y:S01]  /*1c70*/  HADD2.F32 R22, -RZ, R46.H1_H1 ;  /* 0x3000002eff167230 */ /* 0x000fe20000004100 */
        /* <DEDUP_REMOVED lines=22> */
.L_x_1083:
[----:B------:R-:W-:Y:S01]  /*1de0*/  FMUL.FTZ R27, R26, R12 ;  /* 0x0000000c1a1b7220 */ /* 0x000fe20000410000 */
[--C-:B------:R-:W-:Y:S01]  /*1df0*/  HADD2.F32 R29, -RZ, R11.reuse.H0_H0 ;  /* 0x2000000bff1d7230 */ /* 0x100fe20000004100 */
[----:B------:R-:W-:Y:S01]  /*1e00*/  FADD.FTZ R23, R19, R16 ;  /* 0x0000001013177221 */ /* 0x000fe20000010000 */
[----:B------:R-:W-:Y:S01]  /*1e10*/  HADD2.F32 R31, -RZ, R11.H1_H1 ;  /* 0x3000000bff1f7230 */ /* 0x000fe20000004100 */
[C---:B------:R-:W-:Y:S02]  /*1e20*/  FFMA.FTZ R5, R25.reuse, R26, R5 ;  /* 0x0000001a19057223 */ /* 0x040fe40000010005 */
[----:B------:R-:W-:Y:S01]  /*1e30*/  FFMA.FTZ R25, R25, R27, R18 ;  /* 0x0000001b19197223 */ /* 0x000fe20000010012 */
[----:B------:R-:W-:Y:S01]  /*1e40*/  HADD2.F32 R18, -RZ, R45.H1_H1 ;  /* 0x3000002dff127230 */ /* 0x000fe20000004100 */
[----:B------:R-:W-:-:S02]  /*1e50*/  FMUL.FTZ R16, R22, R13 ;  /* 0x0000000d16107220 */ /* 0x000fc40000410000 */
[----:B------:R-:W-:Y:S01]  /*1e60*/  FADD.FTZ R27, R20, R27 ;  /* 0x0000001b141b7221 */ /* 0x000fe20000010000 */
[----:B------:R-:W-:Y:S01]  /*1e70*/  HADD2.F32 R20, -RZ, R45.H0_H0 ;  /* 0x2000002dff147230 */ /* 0x000fe20000004100 */
[----:B------:R-:W-:Y:S02]  /*1e80*/  FADD.FTZ R19, R17, R26 ;  /* 0x0000001a11137221 */ /* 0x000fe40000010000 */
[C---:B------:R-:W-:Y:S02]  /*1e90*/  FADD.FTZ R17, -R10.reuse, R29 ;  /* 0x0000001d0a117221 */ /* 0x040fe40000010100 */
[----:B------:R-:W-:Y:S02]  /*1ea0*/  FADD.FTZ R31, -R10, R31 ;  /* 0x0000001f0a1f7221 */ /* 0x000fe40000010100 */
[----:B------:R-:W-:Y:S02]  /*1eb0*/  FFMA.FTZ R26, R24, R16, R25 ;  /* 0x00000010181a7223 */ /* 0x000fe40000010019 */
        /* <DEDUP_REMOVED lines=22> */
.L_x_1084:
[----:B------:R-:W-:Y:S01]  /*2020*/  FMUL.FTZ R28, R20, R12 ;  /* 0x0000000c141c7220 */ /* 0x000fe20000410000 */
[--C-:B------:R-:W-:Y:S01]  /*2030*/  HADD2.F32 R29, -RZ, R44.reuse.H0_H0 ;  /* 0x2000002cff1d7230 */ /* 0x100fe20000004100 */
[----:B------:R-:W-:Y:S01]  /*2040*/  FFMA.FTZ R21, R24, R22, R21 ;  /* 0x0000001618157223 */ /* 0x000fe20000010015 */
[----:B------:R-:W-:Y:S01]  /*2050*/  HADD2.F32 R31, -RZ, R44.H1_H1 ;  /* 0x3000002cff1f7230 */ /* 0x000fe20000004100 */
[----:B------:R-:W-:Y:S02]  /*2060*/  FFMA.FTZ R27, R17, R28, R26 ;  /* 0x0000001c111b7223 */ /* 0x000fe4000001001a */
[----:B------:R-:W-:Y:S02]  /*2070*/  FADD.FTZ R25, R25, R28 ;  /* 0x0000001c19197221 */ /* 0x000fe40000010000 */
[----:B------:R-:W-:Y:S02]  /*2080*/  FMUL.FTZ R28, R18, R13 ;  /* 0x0000000d121c7220 */ /* 0x000fe40000410000 */
[----:B------:R-:W-:-:S02]  /*2090*/  FADD.FTZ R29, -R10, R29 ;  /* 0x0000001d0a1d7221 */ /* 0x000fc40000010100 */
[----:B------:R-:W-:Y:S02]  /*20a0*/  FADD.FTZ R31, -R10, R31 ;  /* 0x0000001f0a1f7221 */ /* 0x000fe40000010100 */
[----:B------:R-:W-:Y:S02]  /*20b0*/  FFMA.FTZ R26, R16, R28, R27 ;  /* 0x0000001c101a7223 */ /* 0x000fe4000001001b */
[----:B------:R-:W-:Y:S01]  /*20c0*/  FADD.FTZ R23, R23, R22 ;  /* 0x0000001617177221 */ /* 0x000fe20000010000 */
[--C-:B------:R-:W-:Y:S01]  /*20d0*/  HADD2.F32 R22, -RZ, R52.reuse.H1_H1 ;  /* 0x30000034ff167230 */ /* 0x100fe20000004100 */
[----:B------:R-:W-:Y:S01]  /*20e0*/  FADD.FTZ R28, R28, R25 ;  /* 0x000000191c1c7221 */ /* 0x000fe20000010000 */
[----:B------:R-:W-:Y:S01]  /*20f0*/  HADD2.F32 R25, -RZ, R52.H0_H0 ;  /* 0x20000034ff197230 */ /* 0x000fe20000004100 */
        /* <DEDUP_REMOVED lines=21> */
.L_x_1085:
        /* <DEDUP_REMOVED lines=10> */
[----:B------:R-:W-:-:S03]  /*22f0*/  FADD.FTZ R23, R23, R18 ;  /* 0x0000001217177221 */ /* 0x000fc60000010000 */
[----:B------:R-:W2:Y:S01]  /*2300*/  SHFL.DOWN PT, R26, R33, 0x1, 0x1f ;  /* 0x08201f00211a7f89 */ /* 0x000ea200000e0000 */
[----:B0-----:R-:W-:-:S13]  /*2310*/  ISETP.GT.AND P0, PT, R30, 0x1e, PT ;  /* 0x0000001e1e00780c */ /* 0x001fda0003f04270 */
[----:B-1----:R-:W-:Y:S02]  /*2320*/  @!P0 FADD.FTZ R32, R32, R29 ;  /* 0x0000001d20208221 */ /* 0x002fe40000010000 */
[----:B--2---:R-:W-:Y:S01]  /*2330*/  @!P0 FADD.FTZ R33, R33, R26 ;  /* 0x0000001a21218221 */ /* 0x004fe20000010000 */
        /* <DEDUP_REMOVED lines=21> */
[----:B------:R-:W-:Y:S01]  /*2490*/  FFMA.FTZ R26, R17, R20, R5 ;  /* 0x00000014111a7223 */ /* 0x000fe20000010005 */
[----:B------:R-:W-:Y:S01]  /*24a0*/  SHF.L.U32 R5, R34, 0x4, RZ ;  /* 0x0000000422057819 */ /* 0x000fe200000006ff */
[----:B------:R-:W-:Y:S02]  /*24b0*/  FADD.FTZ R20, R19, R20 ;  /* 0x0000001413147221 */ /* 0x000fe40000010000 */
[----:B------:R-:W-:Y:S02]  /*24c0*/  FFMA.FTZ R16, R27, R25, R26 ;  /* 0x000000191b107223 */ /* 0x000fe4000001001a */
[----:B------:R-:W-:Y:S02]  /*24d0*/  FFMA.FTZ R17, R24, R22, R21 ;  /* 0x0000001618117223 */ /* 0x000fe40000010015 */
[----:B------:R-:W-:-:S02]  /*24e0*/  FADD.FTZ R18, R20, R25 ;  /* 0x0000001914127221 */ /* 0x000fc40000010000 */
[----:B------:R-:W-:-:S05]  /*24f0*/  FADD.FTZ R19, R23, R22 ;  /* 0x0000001617137221 */ /* 0x000fca0000010000 */
[----:B------:R0:W-:Y:S04]  /*2500*/  STS.128 [R34.X16+0xa0], R16 ;  /* 0x0000a01022007388 */ /* 0x0001e8000000cc00 */
        /* <DEDUP_REMOVED lines=42> */
.L_x_1087:
[----:B0-----:R-:W-:Y:S05]  /*27b0*/  BSYNC B0 ;  /* 0x0000000000007941 */ /* 0x001fea0003800000 */
.L_x_1086:
        /* <DEDUP_REMOVED lines=81> */
.L_x_1089:
[----:B------:R-:W-:Y:S05]  /*2cd0*/  BSYNC B0 ;  /* 0x0000000000007941 */ /* 0x000fea0003800000 */
.L_x_1088:
        /* <DEDUP_REMOVED lines=19> */
.L_x_1091:
[----:B------:R-:W-:Y:S05]  /*2e10*/  BSYNC B0 ;  /* 0x0000000000007941 */ /* 0x000fea0003800000 */
.L_x_1090:
        /* <DEDUP_REMOVED lines=32> */
.L_x_1094:
[----:B------:R-:W2:Y:S01]  /*3020*/  LDG.E.STRONG.GPU R5, [R16.64] ;  /* 0x0000000610057981 */ /* 0x000ea2000c1ef900 */
[----:B------:R-:W-:Y:S01]  /*3030*/  YIELD ;  /* 0x0000000000007946 */ /* 0x000fe20003800000 */
[----:B--2---:R-:W-:Y:S01]  /*3040*/  ISETP.NE.AND P6, PT, R5, R20, PT ;  /* 0x000000140500720c */ /* 0x004fe20003fc5270 */
[----:B------:R-:W-:-:S12]  /*3050*/  CCTL.IVALL ;  /* 0x00000000ff00798f */ /* 0x000fd80002000000 */
[----:B------:R-:W-:Y:S05]  /*3060*/  @P6 BRA `(.L_x_1094) ;  /* 0xffffffb000006947 */ /* 0x000fea000383ffff */
.L_x_1093:
        /* <DEDUP_REMOVED lines=23> */
.L_x_1098:
        /* <DEDUP_REMOVED lines=115> */
.L_x_1097:
        /* <DEDUP_REMOVED lines=63> */
.L_x_1099:
[----:B------:R-:W-:-:S04]  /*3d00*/  LOP3.LUT P6, RZ, R3, 0x1, RZ, 0xc0, !PT ;  /* 0x0000000103ff7812 */ /* 0x000fc800078cc0ff */
[----:B------:R-:W-:-:S13]  /*3d10*/  ISETP.NE.OR P6, PT, R16, RZ, P6 ;  /* 0x000000ff1000720c */ /* 0x000fda00037c5670 */
[----:B------:R-:W-:Y:S05]  /*3d20*/  @!P6 BRA `(.L_x_1095) ;  /* 0x000001f00000e947 */ /* 0x000fea0003800000 */
.L_x_1096:
        /* <DEDUP_REMOVED lines=31> */
.L_x_1095:
        /* <DEDUP_REMOVED lines=11> */
.L_x_1101:
[----:B------:R-:W-:Y:S05]  /*3fd0*/  BSYNC B0 ;  /* 0x0000000000007941 */ /* 0x000fea0003800000 */
.L_x_1100:
        /* <DEDUP_REMOVED lines=17> */
.L_x_1092:
[----:B------:R-:W-:Y:S04]  /*40f0*/  @!P0 STS.64 [0x98], R32 ;  /* 0x00009820ff008388 */ /* 0x000fe80000000a00 */
[----:B------:R-:W-:Y:S01]  /*4100*/  BAR.SYNC.DEFER_BLOCKING 0x0 ;  /* 0x0000000000007b1d */ /* 0x000fe20000010000 */
[----:B------:R-:W-:Y:S01]  /*4110*/  ISETP.NE.AND P6, PT, RZ, UR9, PT ;  /* 0x00000009ff007c0c */ /* 0x000fe2000bfc5270 */
[----:B0-----:R-:W-:-:S02]  /*4120*/  HADD2.F32 R19, -RZ, R42.H0_H0 ;  /* 0x2000002aff137230 */ /* 0x001fc40000004100 */
[----:B------:R-:W-:Y:S02]  /*4130*/  HADD2.F32 R21, -RZ, R42.H1_H1 ;  /* 0x3000002aff157230 */ /* 0x000fe40000004100 */
[--C-:B------:R-:W-:Y:S01]  /*4140*/  HADD2.F32 R23, -RZ, R51.reuse.H0_H0 ;  /* 0x20000033ff177230 */ /* 0x100fe20000004100 */
[----:B------:R-:W-:Y:S01]  /*4150*/  FADD.FTZ R19, -R10, R19 ;  /* 0x000000130a137221 */ /* 0x000fe20000010100 */
[----:B------:R-:W-:-:S03]  /*4160*/  HADD2.F32 R22, -RZ, R51.H1_H1 ;  /* 0x30000033ff167230 */ /* 0x000fc60000004100 */
[-C--:B------:R-:W-:Y:S01]  /*4170*/  FMUL.FTZ R25, R19, R4.reuse ;  /* 0x0000000413197220 */ /* 0x080fe20000410000 */
[----:B------:R-:W0:Y:S02]  /*4180*/  LDS.64 R16, [0x98] ;  /* 0x00009800ff107984 */ /* 0x000e240000000a00 */
[----:B0-----:R-:W-:Y:S02]  /*4190*/  FMUL.FTZ R20, R17, c[0x0][0x20c] ;  /* 0x0000830011147a20 */ /* 0x001fe40000410000 */
[----:B------:R-:W-:Y:S01]  /*41a0*/  FADD.FTZ R17, -R10, R21 ;  /* 0x000000150a117221 */ /* 0x000fe20000010100 */
[--C-:B------:R-:W-:Y:S01]  /*41b0*/  HADD2.F32 R21, -RZ, R43.reuse.H0_H0 ;  /* 0x2000002bff157230 */ /* 0x100fe20000004100 */
[----:B------:R-:W-:Y:S01]  /*41c0*/  FMUL.FTZ R5, R16, c[0x0][0x20c] ;  /* 0x0000830010057a20 */ /* 0x000fe20000410000 */
[----:B------:R-:W-:Y:S01]  /*41d0*/  HADD2.F32 R43, -RZ, R43.H1_H1 ;  /* 0x3000002bff2b7230 */ /* 0x000fe20000004100 */
        /* <DEDUP_REMOVED lines=20> */
.L_x_1102:
        /* <DEDUP_REMOVED lines=18> */
[----:B------:R-:W-:-:S05]  /*4440*/  F2FP.PACK_AB R17, R16, R17 ;  /* 0x000000111011723e */ /* 0x000fca00000000ff */
[----:B------:R0:W-:Y:S02]  /*4450*/  STG.E [R18.64], R17 ;  /* 0x0000001112007986 */ /* 0x0001e4000c101906 */
.L_x_1104:
[----:B------:R-:W-:Y:S05]  /*4460*/  BSYNC B0 ;  /* 0x0000000000007941 */ /* 0x000fea0003800000 */
.L_x_1103:
[----:B------:R-:W-:Y:S01]  /*4470*/  ISETP.NE.AND P6, PT, RZ, UR9, PT ;  /* 0x00000009ff007c0c */ /* 0x000fe2000bfc5270 */
[C---:B0-----:R-:W-:Y:S01]  /*4480*/  FADD.FTZ R19, -R10.reuse, R21 ;  /* 0x000000150a137221 */ /* 0x041fe20000010100 */
[--C-:B------:R-:W-:Y:S01]  /*4490*/  HADD2.F32 R17, -RZ, R50.reuse.H0_H0 ;  /* 0x20000032ff117230 */ /* 0x100fe20000004100 */
[----:B------:R-:W-:Y:S01]  /*44a0*/  FADD.FTZ R43, -R10, R43 ;  /* 0x0000002b0a2b7221 */ /* 0x000fe20000010100 */
[----:B------:R-:W-:Y:S01]  /*44b0*/  HADD2.F32 R50, -RZ, R50.H1_H1 ;  /* 0x30000032ff327230 */ /* 0x000fe20000004100 */
[-C--:B------:R-:W-:Y:S01]  /*44c0*/  FMUL.FTZ R19, R19, R4.reuse ;  /* 0x0000000413137220 */ /* 0x080fe20000410000 */
[--C-:B------:R-:W-:Y:S01]  /*44d0*/  HADD2.F32 R21, -RZ, R40.reuse.H0_H0 ;  /* 0x20000028ff157230 */ /* 0x100fe20000004100 */
[----:B------:R-:W-:Y:S01]  /*44e0*/  FMUL.FTZ R16, R43, R4 ;  /* 0x000000042b107220 */ /* 0x000fe20000410000 */
[----:B------:R-:W-:-:S05]  /*44f0*/  HADD2.F32 R23, -RZ, R40.H1_H1 ;  /* 0x30000028ff177230 */ /* 0x000fca0000004100 */
        /* <DEDUP_REMOVED lines=19> */
.L_x_1105:
        /* <DEDUP_REMOVED lines=17> */
[----:B------:R-:W-:Y:S02]  /*4740*/  F2FP.PACK_AB R17, R22, R25 ;  /* 0x000000191611723e */ /* 0x000fe400000000ff */
[----:B------:R-:W-:-:S05]  /*4750*/  LEA.HI.X R19, R16, c[0x0][0x164], R29, 0x1, P0 ;  /* 0x0000590010137a11 */ /* 0x000fca00000f0c1d */
[----:B------:R0:W-:Y:S02]  /*4760*/  STG.E [R18.64], R17 ;  /* 0x0000001112007986 */ /* 0x0001e4000c101906 */
.L_x_1107:
[----:B------:R-:W-:Y:S05]  /*4770*/  BSYNC B0 ;  /* 0x0000000000007941 */ /* 0x000fea0003800000 */
.L_x_1106:
[----:B------:R-:W-:Y:S01]  /*4780*/  ISETP.GE.U32.AND P0, PT, R37, c[0x0][0x1e0], PT ;  /* 0x0000780025007a0c */ /* 0x000fe20003f06070 */
[--C-:B------:R-:W-:Y:S01]  /*4790*/  HADD2.F32 R33, -RZ, R41.reuse.H0_H0 ;  /* 0x20000029ff217230 */ /* 0x100fe20000004100 */
[----:B0-----:R-:W-:Y:S01]  /*47a0*/  FADD.FTZ R17, -R10, R21 ;  /* 0x000000150a117221 */ /* 0x001fe20000010100 */
[----:B------:R-:W-:Y:S01]  /*47b0*/  HADD2.F32 R31, -RZ, R41.H1_H1 ;  /* 0x30000029ff1f7230 */ /* 0x000fe20000004100 */
[----:B------:R-:W-:Y:S01]  /*47c0*/  ISETP.GE.AND.EX P0, PT, R56, c[0x0][0x1e4], PT, P0 ;  /* 0x0000790038007a0c */ /* 0x000fe20003f06300 */
[--C-:B------:R-:W-:Y:S01]  /*47d0*/  HADD2.F32 R29, -RZ, R38.reuse.H0_H0 ;  /* 0x20000026ff1d7230 */ /* 0x100fe20000004100 */
[C---:B------:R-:W-:Y:S01]  /*47e0*/  FADD.FTZ R33, -R10.reuse, R33 ;  /* 0x000000210a217221 */ /* 0x040fe20000010100 */
[----:B------:R-:W-:Y:S01]  /*47f0*/  HADD2.F32 R27, -RZ, R38.H1_H1 ;  /* 0x30000026ff1b7230 */ /* 0x000fe20000004100 */
[C---:B------:R-:W-:Y:S01]  /*4800*/  FADD.FTZ R31, -R10.reuse, R31 ;  /* 0x0000001f0a1f7221 */ /* 0x040fe20000010100 */
        /* <DEDUP_REMOVED lines=12> */
[----:B------:R-:W-:Y:S01]  /*48d0*/  ISETP.LT.U32.AND P0, PT, R34, 0x200, !P0 ;  /* 0x000002002200780c */ /* 0x000fe20004701070 */
[C---:B------:R-:W-:Y:S01]  /*48e0*/  FADD.FTZ R21, -R10.reuse, R43 ;  /* 0x0000002b0a157221 */ /* 0x040fe20000010100 */
[--C-:B------:R-:W-:Y:S01]  /*48f0*/  HADD2.F32 R19, -RZ, R49.reuse.H0_H0 ;  /* 0x20000031ff137230 */ /* 0x100fe20000004100 */
[C---:B------:R-:W-:Y:S01]  /*4900*/  FADD.FTZ R22, -R10.reuse, R51 ;  /* 0x000000330a167221 */ /* 0x040fe20000010100 */
[----:B------:R-:W-:Y:S01]  /*4910*/  HADD2.F32 R24, -RZ, R49.H1_H1 ;  /* 0x30000031ff187230 */ /* 0x000fe20000004100 */
        /* <DEDUP_REMOVED lines=22> */
.L_x_1108:
        /* <DEDUP_REMOVED lines=20> */
.L_x_1110:
[----:B------:R-:W-:Y:S05]  /*4bc0*/  BSYNC B0 ;  /* 0x0000000000007941 */ /* 0x000fea0003800000 */
.L_x_1109:
[--C-:B0-----:R-:W-:Y:S01]  /*4bd0*/  HADD2.F32 R17, -RZ, R48.reuse.H0_H0 ;  /* 0x20000030ff117230 */ /* 0x101fe20000004100 */
[-C--:B------:R-:W-:Y:S01]  /*4be0*/  FMUL.FTZ R33, R33, R4.reuse ;  /* 0x0000000421217220 */ /* 0x080fe20000410000 */
[----:B------:R-:W-:Y:S01]  /*4bf0*/  HADD2.F32 R48, -RZ, R48.H1_H1 ;  /* 0x30000030ff307230 */ /* 0x000fe20000004100 */
        /* <DEDUP_REMOVED lines=20> */
.L_x_1111:
        /* <DEDUP_REMOVED lines=20> */
.L_x_1113:
[----:B------:R-:W-:Y:S05]  /*4e80*/  BSYNC B0 ;  /* 0x0000000000007941 */ /* 0x000fea0003800000 */
.L_x_1112:
        /* <DEDUP_REMOVED lines=23> */
.L_x_1114:
        /* <DEDUP_REMOVED lines=20> */
.L_x_1116:
[----:B------:R-:W-:Y:S05]  /*5140*/  BSYNC B0 ;  /* 0x0000000000007941 */ /* 0x000fea0003800000 */
.L_x_1115:
        /* <DEDUP_REMOVED lines=23> */
.L_x_1117:
        /* <DEDUP_REMOVED lines=18> */
[----:B------:R-:W-:-:S05]  /*53e0*/  F2FP.PACK_AB R23, R23, R24 ;  /* 0x000000181717723e */ /* 0x000fca00000000ff */
[----:B------:R0:W-:Y:S02]  /*53f0*/  STG.E [R18.64], R23 ;  /* 0x0000001712007986 */ /* 0x0001e4000c101906 */
.L_x_1119:
[----:B------:R-:W-:Y:S05]  /*5400*/  BSYNC B0 ;  /* 0x0000000000007941 */ /* 0x000fea0003800000 */
.L_x_1118:
        /* <DEDUP_REMOVED lines=23> */
.L_x_1120:
        /* <DEDUP_REMOVED lines=19> */
.L_x_1122:
[----:B------:R-:W-:Y:S05]  /*56b0*/  BSYNC B0 ;  /* 0x0000000000007941 */ /* 0x000fea0003800000 */
.L_x_1121:
        /* <DEDUP_REMOVED lines=23> */
.L_x_1123:
        /* <DEDUP_REMOVED lines=14> */
[----:B------:R-:W-:Y:S02]  /*5910*/  F2FP.PACK_AB R7, R8, R11 ;  /* 0x0000000b0807723e */ /* 0x000fe400000000ff */
[----:B------:R-:W-:-:S05]  /*5920*/  LEA.HI.X R5, R6, c[0x0][0x164], R9, 0x1, P0 ;  /* 0x0000590006057a11 */ /* 0x000fca00000f0c09 */
[----:B------:R0:W-:Y:S04]  /*5930*/  STG.E [R4.64], R7 ;  /* 0x0000000704007986 */ /* 0x0001e8000c101906 */
.L_x_1125:
[----:B------:R-:W-:Y:S05]  /*5940*/  BSYNC B0 ;  /* 0x0000000000007941 */ /* 0x000fea0003800000 */
.L_x_1124:
[----:B------:R-:W-:Y:S02]  /*5950*/  IADD3 R36, R36, c[0x0][0x10], RZ ;  /* 0x0000040024247a10 */ /* 0x000fe40007ffe0ff */
[----:B------:R-:W-:Y:S02]  /*5960*/  IADD3 R55, R55, 0x1, RZ ;  /* 0x0000000137377810 */ /* 0x000fe40007ffe0ff */
[----:B------:R-:W-:-:S13]  /*5970*/  ISETP.GE.AND P0, PT, R36, UR4, PT ;  /* 0x0000000424007c0c */ /* 0x000fda000bf06270 */
[----:B------:R-:W-:Y:S01]  /*5980*/  @P0 CALL.REL.NOINC `(.L_x_1075) ;  /* 0x0000001000000944 */ /* 0x000fe20003c00000 */
[----:B------:R-:W-:Y:S05]  /*5990*/  BRA `(.L_x_1126) ;  /* 0xffffa93000007947 */ /* 0x000fea000383ffff */
.L_x_1075:
        /* <DEDUP_REMOVED lines=22> */
.L_x_1128:
[----:B------:R-:W-:Y:S05]  /*5b00*/  BSYNC B0 ;  /* 0x0000000000007941 */ /* 0x000fea0003800000 */
.L_x_1127:
[----:B------:R-:W-:Y:S05]  /*5b10*/  @P0 EXIT ;  /* 0x000000000000094d */ /* 0x000fea0003800000 */
[----:B------:R-:W-:Y:S05]  /*5b20*/  @P2 BRA `(.L_x_1129) ;  /* 0x0000008000002947 */ /* 0x000fea0003800000 */
[----:B------:R-:W-:-:S05]  /*5b30*/  IMAD R0, R4, c[0x0][0x10], RZ ;  /* 0x0000040004007a24 */ /* 0x000fca00078e02ff */
[----:B------:R-:W-:-:S13]  /*5b40*/  ISETP.NE.AND P0, PT, R0, -0x1, PT ;  /* 0xffffffff0000780c */ /* 0x000fda0003f05270 */
[----:B------:R-:W-:Y:S05]  /*5b50*/  @!P0 BRA `(.L_x_1129) ;  /* 0x0000005000008947 */ /* 0x000fea0003800000 */
.L_x_1130:
[----:B0-----:R-:W2:Y:S01]  /*5b60*/  LDG.E.STRONG.GPU R5, [R2.64] ;  /* 0x0000000602057981 */ /* 0x001ea2000c1ef900 */
[----:B------:R-:W-:Y:S01]  /*5b70*/  YIELD ;  /* 0x0000000000007946 */ /* 0x000fe20003800000 */
[----:B--2---:R-:W-:Y:S01]  /*5b80*/  ISETP.NE.AND P0, PT, R5, R0, PT ;  /* 0x000000000500720c */ /* 0x004fe20003f05270 */
[----:B------:R-:W-:-:S12]  /*5b90*/  CCTL.IVALL ;  /* 0x00000000ff00798f */ /* 0x000fd80002000000 */
[----:B------:R-:W-:Y:S05]  /*5ba0*/  @P0 BRA `(.L_x_1130) ;  /* 0xffffffb000000947 */ /* 0x000fea000383ffff */
.L_x_1129:
        /* <DEDUP_REMOVED lines=25> */
.L_x_1131:
        /* <DEDUP_REMOVED lines=23> */
.L_x_1132:
        /* <DEDUP_REMOVED lines=13> */
.L_x_5265:


//--------------------- .text._Z35group_norm_nhwc_bwd_one_pass_kernelI11Fp16IOFp32WLi256ELi64ELi512EEv26Group_norm_nhwc_bwd_params --------------------------
	.section	.text._Z35group_norm_nhwc_bwd_one_pass_kernelI11Fp16IOFp32WLi256ELi64ELi512EEv26Group_norm_nhwc_bwd_params,"ax",@progbits
	.sectioninfo	@"SHI_REGISTERS=128"
	.align	128
        .global         _Z35group_norm_nhwc_bwd_one_pass_kernelI11Fp16IOFp32WLi256ELi64ELi512EEv26Group_norm_nhwc_bwd_params
        .type           _Z35group_norm_nhwc_bwd_one_pass_kernelI11Fp16IOFp32WLi256ELi64ELi512EEv26Group_norm_nhwc_bwd_params,@function
        .size           _Z35group_norm_nhwc_bwd_one_pass_kernelI11Fp16IOFp32WLi256ELi64ELi512EEv26Group_norm_nhwc_bwd_params,(.L_x_5266 - _Z35group_norm_nhwc_bwd_one_pass_kernelI11Fp16IOFp32WLi256ELi64ELi512EEv26Group_norm_nhwc_bwd_params)
        .other          _Z35group_norm_nhwc_bwd_one_pass_kernelI11Fp16IOFp32WLi256ELi64ELi512EEv26Group_norm_nhwc_bwd_params,@"STO_CUDA_ENTRY STV_DEFAULT"
_Z35group_norm_nhwc_bwd_one_pass_kernelI11Fp16IOFp32WLi256ELi64ELi512EEv26Group_norm_nhwc_bwd_params:
.text._Z35group_norm_nhwc_bwd_one_pass_kernelI11Fp16IOFp32WLi256ELi64ELi512EEv26Group_norm_nhwc_bwd_params:
        /* <DEDUP_REMOVED lines=108> */
.L_x_1216:
        /* <DEDUP_REMOVED lines=350> */
.L_x_1135:
[----:B0-----:R-:W-:Y:S05]  /*1ca0*/  BSYNC B0 ;  /* 0x0000000000007941 */ /* 0x001fea0003800000 */
.L_x_1134:
[----:B------:R-:W-:Y:S01]  /*1cb0*/  ISETP.NE.AND P0, PT, RZ, UR9, PT ;  /* 0x00000009ff007c0c */ /* 0x000fe2000bf05270 */
[--C-:B-----5:R-:W-:Y:S01]  /*1cc0*/  HADD2.F32 R33, -RZ, R113.reuse.H0_H0 ;  /* 0x20000071ff217230 */ /* 0x120fe20000004100 */
[----:B------:R-:W-:Y:S01]  /*1cd0*/  LOP3.LUT R91, R91, 0xfffffeff, RZ, 0xc0, !PT ;  /* 0xfffffeff5b5b7812 */ /* 0x000fe200078ec0ff */
[----:B------:R-:W-:Y:S02]  /*1ce0*/  HADD2.F32 R35, -RZ, R113.H1_H1 ;  /* 0x30000071ff237230 */ /* 0x000fe40000004100 */
[--C-:B------:R-:W-:Y:S01]  /*1cf0*/  HADD2.F32 R37, -RZ, R114.reuse.H0_H0 ;  /* 0x20000072ff257230 */ /* 0x100fe20000004100 */
[C---:B------:R-:W-:Y:S01]  /*1d00*/  FADD.FTZ R32, -R22.reuse, R33 ;  /* 0x0000002116207221 */ /* 0x040fe20000010100 */
[----:B------:R-:W-:Y:S01]  /*1d10*/  HADD2.F32 R39, -RZ, R114.H1_H1 ;  /* 0x30000072ff277230 */ /* 0x000fe20000004100 */
[----:B------:R-:W-:Y:S01]  /*1d20*/  FADD.FTZ R34, -R22, R35 ;  /* 0x0000002316227221 */ /* 0x000fe20000010100 */
[--C-:B------:R-:W-:Y:S01]  /*1d30*/  HADD2.F32 R31, -RZ, R112.reuse.H0_H0 ;  /* 0x20000070ff1f7230 */ /* 0x100fe20000004100 */
[-C--:B------:R-:W-:Y:S01]  /*1d40*/  FMUL.FTZ R43, R32, R115.reuse ;  /* 0x00000073202b7220 */ /* 0x080fe20000410000 */
[----:B------:R-:W-:Y:S01]  /*1d50*/  HADD2.F32 R30, -RZ, R112.H1_H1 ;  /* 0x30000070ff1e7230 */ /* 0x000fe20000004100 */
[C---:B------:R-:W-:Y:S01]  /*1d60*/  FADD.FTZ R42, -R22.reuse, R37 ;  /* 0x00000025162a7221 */ /* 0x040fe20000010100 */
[--C-:B------:R-:W-:Y:S01]  /*1d70*/  HADD2.F32 R29, -RZ, R111.reuse.H0_H0 ;  /* 0x2000006fff1d7230 */ /* 0x100fe20000004100 */
[----:B------:R-:W-:Y:S01]  /*1d80*/  FADD.FTZ R44, -R22, R39 ;  /* 0x00000027162c7221 */ /* 0x000fe20000010100 */
[----:B------:R-:W-:Y:S01]  /*1d90*/  HADD2.F32 R28, -RZ, R111.H1_H1 ;  /* 0x3000006fff1c7230 */ /* 0x000fe20000004100 */
        /* <DEDUP_REMOVED lines=21> */
.L_x_1136:
        /* <DEDUP_REMOVED lines=26> */
.L_x_1137:
[----:B------:R-:W-:Y:S01]  /*2090*/  FFMA.FTZ R37, R32, R36, R37 ;  /* 0x0000002420257223 */ /* 0x000fe20000010025 */
[--C-:B------:R-:W-:Y:S01]  /*20a0*/  HADD2.F32 R39, -RZ, R109.reuse.H0_H0 ;  /* 0x2000006dff277230 */ /* 0x100fe20000004100 */
[----:B------:R-:W-:Y:S01]  /*20b0*/  FADD.FTZ R38, RZ, R31 ;  /* 0x0000001fff267221 */ /* 0x000fe20000010000 */
[----:B------:R-:W-:Y:S01]  /*20c0*/  HADD2.F32 R41, -RZ, R109.H1_H1 ;  /* 0x3000006dff297230 */ /* 0x000fe20000004100 */
[----:B------:R-:W-:Y:S02]  /*20d0*/  FMUL.FTZ R40, R29, R24 ;  /* 0x000000181d287220 */ /* 0x000fe40000410000 */
[----:B------:R-:W-:Y:S02]  /*20e0*/  FADD.FTZ R43, R36, R33 ;  /* 0x00000021242b7221 */ /* 0x000fe40000010000 */
[----:B------:R-:W-:-:S02]  /*20f0*/  FFMA.FTZ R31, R35, R29, R48 ;  /* 0x0000001d231f7223 */ /* 0x000fc40000010030 */
[----:B------:R-:W-:Y:S02]  /*2100*/  FADD.FTZ R33, R38, R29 ;  /* 0x0000001d26217221 */ /* 0x000fe40000010000 */
[----:B------:R-:W-:Y:S02]  /*2110*/  FFMA.FTZ R36, R35, R40, R37 ;  /* 0x0000002823247223 */ /* 0x000fe40000010025 */
[----:B------:R-:W-:Y:S02]  /*2120*/  FFMA.FTZ R29, R32, R30, RZ ;  /* 0x0000001e201d7223 */ /* 0x000fe400000100ff */
[----:B------:R-:W-:Y:S02]  /*2130*/  FADD.FTZ R37, RZ, R30 ;  /* 0x0000001eff257221 */ /* 0x000fe40000010000 */
[----:B------:R-:W-:Y:S02]  /*2140*/  FMUL.FTZ R35, R28, R25 ;  /* 0x000000191c237220 */ /* 0x000fe40000410000 */
[----:B------:R-:W-:-:S02]  /*2150*/  FADD.FTZ R30, -R22, R39 ;  /* 0x00000027161e7221 */ /* 0x000fc40000010100 */
[----:B------:R-:W-:Y:S02]  /*2160*/  FADD.FTZ R32, -R22, R41 ;  /* 0x0000002916207221 */ /* 0x000fe40000010100 */
[C---:B------:R-:W-:Y:S02]  /*2170*/  FFMA.FTZ R29, R34.reuse, R28, R29 ;  /* 0x0000001c221d7223 */ /* 0x040fe4000001001d */
[----:B------:R-:W-:Y:S01]  /*2180*/  FFMA.FTZ R46, R34, R35, R36 ;  /* 0x00000023222e7223 */ /* 0x000fe20000010024 */
[--C-:B------:R-:W-:Y:S01]  /*2190*/  HADD2.F32 R34, -RZ, R108.reuse.H0_H0 ;  /* 0x2000006cff227230 */ /* 0x100fe20000004100 */
[----:B------:R-:W-:Y:S01]  /*21a0*/  FADD.FTZ R28, R37, R28 ;  /* 0x0000001c251c7221 */ /* 0x000fe20000010000 */
[----:B------:R-:W-:Y:S01]  /*21b0*/  HADD2.F32 R36, -RZ, R108.H1_H1 ;  /* 0x3000006cff247230 */ /* 0x000fe20000004100 */
        /* <DEDUP_REMOVED lines=22> */
.L_x_1138:
[----:B------:R-:W-:Y:S01]  /*2320*/  FMUL.FTZ R37, R34, R24 ;  /* 0x0000001822257220 */ /* 0x000fe20000410000 */
[--C-:B------:R-:W-:Y:S01]  /*2330*/  HADD2.F32 R39, -RZ, R110.reuse.H0_H0 ;  /* 0x2000006eff277230 */ /* 0x100fe20000004100 */
[----:B------:R-:W-:Y:S01]  /*2340*/  FADD.FTZ R40, R35, R40 ;  /* 0x0000002823287221 */ /* 0x000fe20000010000 */
[----:B------:R-:W-:Y:S01]  /*2350*/  HADD2.F32 R41, -RZ, R110.H1_H1 ;  /* 0x3000006eff297230 */ /* 0x000fe20000004100 */
[----:B------:R-:W-:Y:S02]  /*2360*/  FFMA.FTZ R35, R47, R37, R46 ;  /* 0x000000252f237223 */ /* 0x000fe4000001002e */
[----:B------:R-:W-:Y:S02]  /*2370*/  FMUL.FTZ R30, R36, R25 ;  /* 0x00000019241e7220 */ /* 0x000fe40000410000 */
[----:B------:R-:W-:-:S02]  /*2380*/  FADD.FTZ R33, R33, R34 ;  /* 0x0000002221217221 */ /* 0x000fc40000010000 */
[----:B------:R-:W-:Y:S02]  /*2390*/  FFMA.FTZ R31, R47, R34, R31 ;  /* 0x000000222f1f7223 */ /* 0x000fe4000001001f */
[C---:B------:R-:W-:Y:S02]  /*23a0*/  FFMA.FTZ R29, R32.reuse, R36, R29 ;  /* 0x00000024201d7223 */ /* 0x040fe4000001001d */
[----:B------:R-:W-:Y:S01]  /*23b0*/  FFMA.FTZ R49, R32, R30, R35 ;  /* 0x0000001e20317223 */ /* 0x000fe20000010023 */
[--C-:B------:R-:W-:Y:S01]  /*23c0*/  HADD2.F32 R35, -RZ, R107.reuse.H1_H1 ;  /* 0x3000006bff237230 */ /* 0x100fe20000004100 */
[C---:B------:R-:W-:Y:S02]  /*23d0*/  FADD.FTZ R32, -R22.reuse, R39 ;  /* 0x0000002716207221 */ /* 0x040fe40000010100 */
[----:B------:R-:W-:Y:S02]  /*23e0*/  FADD.FTZ R34, -R22, R41 ;  /* 0x0000002916227221 */ /* 0x000fe40000010100 */
[----:B------:R-:W-:Y:S01]  /*23f0*/  FADD.FTZ R28, R28, R36 ;  /* 0x000000241c1c7221 */ /* 0x000fe20000010000 */
        /* <DEDUP_REMOVED lines=23> */
.L_x_1139:
[----:B------:R-:W-:Y:S01]  /*2570*/  FMUL.FTZ R32, R36, R24 ;  /* 0x0000001824207220 */ /* 0x000fe20000410000 */
[----:B------:R-:W-:Y:S01]  /*2580*/  HADD2.F32 R41, -RZ, R105.H1_H1 ;  /* 0x30000069ff297230 */ /* 0x000fe20000004100 */
[----:B------:R-:W-:Y:S01]  /*2590*/  FADD.FTZ R39, R30, R37 ;  /* 0x000000251e277221 */ /* 0x000fe20000010000 */
[--C-:B------:R-:W-:Y:S01]  /*25a0*/  HADD2.F32 R38, -RZ, R104.reuse.H0_H0 ;  /* 0x20000068ff267230 */ /* 0x100fe20000004100 */
[----:B------:R-:W-:Y:S01]  /*25b0*/  FFMA.FTZ R37, R51, R32, R49 ;  /* 0x0000002033257223 */ /* 0x000fe20000010031 */
[----:B------:R-:W-:Y:S01]  /*25c0*/  HADD2.F32 R30, -RZ, R104.H1_H1 ;  /* 0x30000068ff1e7230 */ /* 0x000fe20000004100 */
[----:B------:R-:W-:Y:S01]  /*25d0*/  FADD.FTZ R28, R28, R35 ;  /* 0x000000231c1c7221 */ /* 0x000fe20000010000 */
[----:B------:R-:W-:Y:S01]  /*25e0*/  HADD2.F32 R47, -RZ, R106.H0_H0 ;  /* 0x2000006aff2f7230 */ /* 0x000fe20000004100 */
[----:B------:R-:W-:-:S02]  /*25f0*/  FFMA.FTZ R29, R34, R35, R29 ;  /* 0x00000023221d7223 */ /* 0x000fc4000001001d */
[----:B------:R-:W-:Y:S02]  /*2600*/  FMUL.FTZ R35, R35, R25 ;  /* 0x0000001923237220 */ /* 0x000fe40000410000 */
[----:B------:R-:W-:Y:S01]  /*2610*/  FADD.FTZ R32, R39, R32 ;  /* 0x0000002027207221 */ /* 0x000fe20000010000 */
[----:B------:R-:W-:Y:S01]  /*2620*/  HADD2.F32 R39, -RZ, R105.H0_H0 ;  /* 0x20000069ff277230 */ /* 0x000fe20000004100 */
[----:B------:R-:W-:Y:S02]  /*2630*/  FFMA.FTZ R34, R34, R35, R37 ;  /* 0x0000002322227223 */ /* 0x000fe40000010025 */
[----:B------:R-:W-:Y:S02]  /*2640*/  FADD.FTZ R35, R35, R32 ;  /* 0x0000002023237221 */ /* 0x000fe40000010000 */
[----:B------:R-:W-:Y:S02]  /*2650*/  FADD.FTZ R33, R33, R36 ;  /* 0x0000002421217221 */ /* 0x000fe40000010000 */
[----:B------:R-:W-:-:S02]  /*2660*/  FFMA.FTZ R31, R51, R36, R31 ;  /* 0x00000024331f7223 */ /* 0x000fc4000001001f */
[C---:B------:R-:W-:Y:S02]  /*2670*/  FADD.FTZ R32, -R22.reuse, R39 ;  /* 0x0000002716207221 */ /* 0x040fe40000010100 */
        /* <DEDUP_REMOVED lines=22> */
.L_x_1140:
[----:B------:R-:W-:Y:S01]  /*27e0*/  FMUL.FTZ R36, R38, R24 ;  /* 0x0000001826247220 */ /* 0x000fe20000410000 */
[----:B------:R-:W-:Y:S01]  /*27f0*/  HADD2.F32 R39, -RZ, R106.H1_H1 ;  /* 0x3000006aff277230 */ /* 0x000fe20000004100 */
[----:B------:R-:W-:Y:S02]  /*2800*/  FADD.FTZ R33, R33, R38 ;  /* 0x0000002621217221 */ /* 0x000fe40000010000 */
[----:B------:R-:W-:Y:S01]  /*2810*/  FFMA.FTZ R37, R49, R36, R34 ;  /* 0x0000002431257223 */ /* 0x000fe20000010022 */
[----:B------:R-:W-:Y:S01]  /*2820*/  HADD2.F32 R34, -RZ, R103.H1_H1 ;  /* 0x30000067ff227230 */ /* 0x000fe20000004100 */
[----:B------:R-:W-:Y:S02]  /*2830*/  FADD.FTZ R40, R35, R36 ;  /* 0x0000002423287221 */ /* 0x000fe40000010000 */
[----:B------:R-:W-:-:S02]  /*2840*/  FADD.FTZ R36, -R22, R47 ;  /* 0x0000002f16247221 */ /* 0x000fc40000010100 */
[----:B------:R-:W-:Y:S02]  /*2850*/  FADD.FTZ R42, -R22, R39 ;  /* 0x00000027162a7221 */ /* 0x000fe40000010100 */
[----:B------:R-:W-:Y:S01]  /*2860*/  FFMA.FTZ R38, R49, R38, R31 ;  /* 0x0000002631267223 */ /* 0x000fe2000001001f */
[----:B------:R-:W-:Y:S01]  /*2870*/  HADD2.F32 R31, -RZ, R103.H0_H0 ;  /* 0x20000067ff1f7230 */ /* 0x000fe20000004100 */
        /* <DEDUP_REMOVED lines=22> */
.L_x_1141:
[C---:B------:R-:W-:Y:S01]  /*29e0*/  FFMA.FTZ R41, R32.reuse, R39, R37 ;  /* 0x0000002720297223 */ /* 0x040fe20000010025 */
[--C-:B------:R-:W-:Y:S01]  /*29f0*/  HADD2.F32 R45, -RZ, R101.reuse.H1_H1 ;  /* 0x30000065ff2d7230 */ /* 0x100fe20000004100 */
[----:B------:R-:W-:Y:S02]  /*2a00*/  FMUL.FTZ R42, R31, R24 ;  /* 0x000000181f2a7220 */ /* 0x000fe40000410000 */
[----:B------:R-:W-:Y:S02]  /*2a10*/  FADD.FTZ R43, R39, R40 ;  /* 0x00000028272b7221 */ /* 0x000fe40000010000 */
[----:B------:R-:W-:Y:S02]  /*2a20*/  FFMA.FTZ R39, R35, R42, R41 ;  /* 0x0000002a23277223 */ /* 0x000fe40000010029 */
[----:B------:R-:W-:Y:S01]  /*2a30*/  FADD.FTZ R41, R43, R42 ;  /* 0x0000002a2b297221 */ /* 0x000fe20000010000 */
[----:B------:R-:W-:Y:S01]  /*2a40*/  HADD2.F32 R43, -RZ, R101.H0_H0 ;  /* 0x20000065ff2b7230 */ /* 0x000fe20000004100 */
[----:B------:R-:W-:-:S02]  /*2a50*/  FFMA.FTZ R29, R32, R30, R29 ;  /* 0x0000001e201d7223 */ /* 0x000fc4000001001d */
[----:B------:R-:W-:Y:S02]  /*2a60*/  FADD.FTZ R37, R28, R30 ;  /* 0x0000001e1c257221 */ /* 0x000fe40000010000 */
[----:B------:R-:W-:Y:S02]  /*2a70*/  FMUL.FTZ R30, R34, R25 ;  /* 0x00000019221e7220 */ /* 0x000fe40000410000 */
[C---:B------:R-:W-:Y:S02]  /*2a80*/  FADD.FTZ R32, -R22.reuse, R43 ;  /* 0x0000002b16207221 */ /* 0x040fe40000010100 */
[----:B------:R-:W-:Y:S01]  /*2a90*/  FADD.FTZ R40, -R22, R45 ;  /* 0x0000002d16287221 */ /* 0x000fe20000010100 */
[----:B------:R-:W-:Y:S01]  /*2aa0*/  HADD2.F32 R45, -RZ, R100.H0_H0 ;  /* 0x20000064ff2d7230 */ /* 0x000fe20000004100 */
[----:B------:R-:W-:Y:S02]  /*2ab0*/  FFMA.FTZ R38, R35, R31, R38 ;  /* 0x0000001f23267223 */ /* 0x000fe40000010026 */
[----:B------:R-:W-:-:S02]  /*2ac0*/  FADD.FTZ R35, R30, R41 ;  /* 0x000000291e237221 */ /* 0x000fc40000010000 */
[----:B------:R-:W-:Y:S01]  /*2ad0*/  FFMA.FTZ R28, R36, R30, R39 ;  /* 0x0000001e241c7223 */ /* 0x000fe20000010027 */
[----:B------:R-:W-:Y:S01]  /*2ae0*/  HADD2.F32 R30, -RZ, R100.H1_H1 ;  /* 0x30000064ff1e7230 */ /* 0x000fe20000004100 */
        /* <DEDUP_REMOVED lines=21> */
.L_x_1142:
[----:B------:R-:W-:Y:S01]  /*2c40*/  FMUL.FTZ R40, R45, R24 ;  /* 0x000000182d287220 */ /* 0x000fe20000410000 */
[--C-:B------:R-:W-:Y:S01]  /*2c50*/  HADD2.F32 R39, -RZ, R102.reuse.H0_H0 ;  /* 0x20000066ff277230 */ /* 0x100fe20000004100 */
[----:B------:R-:W-:Y:S01]  /*2c60*/  FADD.FTZ R42, R33, R31 ;  /* 0x0000001f212a7221 */ /* 0x000fe20000010000 */
[----:B------:R-:W-:Y:S01]  /*2c70*/  HADD2.F32 R31, -RZ, R102.H1_H1 ;  /* 0x30000066ff1f7230 */ /* 0x000fe20000004100 */
[----:B------:R-:W-:Y:S02]  /*2c80*/  FFMA.FTZ R33, R41, R40, R28 ;  /* 0x0000002829217223 */ /* 0x000fe4000001001c */
[----:B------:R-:W-:Y:S01]  /*2c90*/  FADD.FTZ R28, R35, R40 ;  /* 0x00000028231c7221 */ /* 0x000fe20000010000 */
[--C-:B------:R-:W-:Y:S01]  /*2ca0*/  HADD2.F32 R35, -RZ, R99.reuse.H0_H0 ;  /* 0x20000063ff237230 */ /* 0x100fe20000004100 */
[C---:B------:R-:W-:Y:S01]  /*2cb0*/  FADD.FTZ R40, -R22.reuse, R39 ;  /* 0x0000002716287221 */ /* 0x040fe20000010100 */
[----:B------:R-:W-:Y:S01]  /*2cc0*/  HADD2.F32 R39, -RZ, R99.H1_H1 ;  /* 0x30000063ff277230 */ /* 0x000fe20000004100 */
        /* <DEDUP_REMOVED lines=23> */
.L_x_1143:
[----:B------:R-:W-:Y:S01]  /*2e40*/  FFMA.FTZ R46, R32, R43, R33 ;  /* 0x0000002b202e7223 */ /* 0x000fe20000010021 */
[--C-:B------:R-:W-:Y:S01]  /*2e50*/  HADD2.F32 R47, -RZ, R97.reuse.H0_H0 ;  /* 0x20000061ff2f7230 */ /* 0x100fe20000004100 */
[----:B------:R-:W-:Y:S01]  /*2e60*/  FMUL.FTZ R44, R35, R24 ;  /* 0x00000018232c7220 */ /* 0x000fe20000410000 */
[----:B------:R-:W-:Y:S01]  /*2e70*/  HADD2.F32 R49, -RZ, R97.H1_H1 ;  /* 0x30000061ff317230 */ /* 0x000fe20000004100 */
[----:B------:R-:W-:Y:S02]  /*2e80*/  FADD.FTZ R43, R43, R28 ;  /* 0x0000001c2b2b7221 */ /* 0x000fe40000010000 */
[----:B------:R-:W-:Y:S02]  /*2e90*/  FFMA.FTZ R33, R36, R34, R29 ;  /* 0x0000002224217223 */ /* 0x000fe4000001001d */
[----:B------:R-:W-:Y:S01]  /*2ea0*/  FFMA.FTZ R29, R31, R44, R46 ;  /* 0x0000002c1f1d7223 */ /* 0x000fe2000001002e */
[----:B------:R-:W-:Y:S01]  /*2eb0*/  HADD2.F32 R46, -RZ, R96.H1_H1 ;  /* 0x30000060ff2e7230 */ /* 0x000fe20000004100 */
[----:B------:R-:W-:-:S02]  /*2ec0*/  FMUL.FTZ R36, R39, R25 ;  /* 0x0000001927247220 */ /* 0x000fc40000410000 */
[----:B------:R-:W-:Y:S02]  /*2ed0*/  FADD.FTZ R43, R43, R44 ;  /* 0x0000002c2b2b7221 */ /* 0x000fe40000010000 */
[----:B------:R-:W-:Y:S02]  /*2ee0*/  FFMA.FTZ R28, R40, R36, R29 ;  /* 0x00000024281c7223 */ /* 0x000fe4000001001d */
[----:B------:R-:W-:Y:S01]  /*2ef0*/  FADD.FTZ R29, R36, R43 ;  /* 0x0000002b241d7221 */ /* 0x000fe20000010000 */
[----:B------:R-:W-:Y:S01]  /*2f00*/  HADD2.F32 R43, -RZ, R96.H0_H0 ;  /* 0x20000060ff2b7230 */ /* 0x000fe20000004100 */
[C---:B------:R-:W-:Y:S02]  /*2f10*/  FADD.FTZ R36, -R22.reuse, R47 ;  /* 0x0000002f16247221 */ /* 0x040fe40000010100 */
[----:B------:R-:W-:Y:S02]  /*2f20*/  FADD.FTZ R48, -R22, R49 ;  /* 0x0000003116307221 */ /* 0x000fe40000010100 */
[----:B------:R-:W-:-:S02]  /*2f30*/  FADD.FTZ R37, R37, R34 ;  /* 0x0000002225257221 */ /* 0x000fc40000010000 */
[----:B------:R-:W-:Y:S02]  /*2f40*/  FFMA.FTZ R34, R41, R45, R38 ;  /* 0x0000002d29227223 */ /* 0x000fe40000010026 */
        /* <DEDUP_REMOVED lines=20> */
[----:B------:R-:W-:-:S03]  /*3090*/  FMUL.FTZ R43, R43, R36 ;  /* 0x000000242b2b7220 */ /* 0x000fc60000410000 */
.L_x_1144:
[--C-:B------:R-:W-:Y:S01]  /*30a0*/  HADD2.F32 R47, -RZ, R98.reuse.H0_H0 ;  /* 0x20000062ff2f7230 */ /* 0x100fe20000004100 */
[----:B------:R-:W-:Y:S01]  /*30b0*/  FMUL.FTZ R36, R43, R24 ;  /* 0x000000182b247220 */ /* 0x000fe20000410000 */
[----:B------:R-:W-:Y:S01]  /*30c0*/  HADD2.F32 R49, -RZ, R98.H1_H1 ;  /* 0x30000062ff317230 */ /* 0x000fe20000004100 */
[----:B------:R-:W-:Y:S02]  /*30d0*/  FADD.FTZ R44, R42, R45 ;  /* 0x0000002d2a2c7221 */ /* 0x000fe40000010000 */
[C---:B------:R-:W-:Y:S02]  /*30e0*/  FADD.FTZ R38, -R22.reuse, R47 ;  /* 0x0000002f16267221 */ /* 0x040fe40000010100 */
[----:B------:R-:W-:Y:S02]  /*30f0*/  FADD.FTZ R42, -R22, R49 ;  /* 0x00000031162a7221 */ /* 0x000fe40000010100 */
[----:B------:R-:W-:Y:S01]  /*3100*/  FFMA.FTZ R45, R41, R36, R28 ;  /* 0x00000024292d7223 */ /* 0x000fe2000001001c */
[--C-:B------:R-:W-:Y:S01]  /*3110*/  HADD2.F32 R28, -RZ, R95.reuse.H1_H1 ;  /* 0x3000005fff1c7230 */ /* 0x100fe20000004100 */
[----:B------:R-:W-:Y:S01]  /*3120*/  FADD.FTZ R36, R29, R36 ;  /* 0x000000241d247221 */ /* 0x000fe20000010000 */
[----:B------:R-:W-:Y:S01]  /*3130*/  HADD2.F32 R29, -RZ, R95.H0_H0 ;  /* 0x2000005fff1d7230 */ /* 0x000fe20000004100 */
[----:B------:R-:W-:-:S02]  /*3140*/  FMUL.FTZ R51, R38, R115 ;  /* 0x0000007326337220 */ /* 0x000fc40000410000 */
        /* <DEDUP_REMOVED lines=21> */
.L_x_1145:
[----:B------:R-:W-:Y:S02]  /*32a0*/  FFMA.FTZ R45, R48, R47, R45 ;  /* 0x0000002f302d7223 */ /* 0x000fe4000001002d */
[----:B------:R-:W-:Y:S02]  /*32b0*/  FMUL.FTZ R52, R29, R24 ;  /* 0x000000181d347220 */ /* 0x000fe40000410000 */
[----:B------:R-:W-:Y:S02]  /*32c0*/  FADD.FTZ R47, R47, R36 ;  /* 0x000000242f2f7221 */ /* 0x000fe40000010000 */
[----:B------:R-:W-:Y:S01]  /*32d0*/  FFMA.FTZ R42, R32, R30, R33 ;  /* 0x0000001e202a7223 */ /* 0x000fe20000010021 */
[----:B------:R-:W-:Y:S01]  /*32e0*/  HADD2.F32 R32, -RZ, R92.H1_H1 ;  /* 0x3000005cff207230 */ /* 0x000fe20000004100 */
[----:B------:R-:W-:-:S02]  /*32f0*/  FADD.FTZ R50, R37, R30 ;  /* 0x0000001e25327221 */ /* 0x000fc40000010000 */
[----:B------:R-:W-:Y:S01]  /*3300*/  FFMA.FTZ R33, R51, R52, R45 ;  /* 0x0000003433217223 */ /* 0x000fe2000001002d */
[--C-:B------:R-:W-:Y:S01]  /*3310*/  HADD2.F32 R45, -RZ, R93.reuse.H0_H0 ;  /* 0x2000005dff2d7230 */ /* 0x100fe20000004100 */
[----:B------:R-:W-:Y:S01]  /*3320*/  FADD.FTZ R37, R47, R52 ;  /* 0x000000342f257221 */ /* 0x000fe20000010000 */
[----:B------:R-:W-:Y:S01]  /*3330*/  HADD2.F32 R47, -RZ, R93.H1_H1 ;  /* 0x3000005dff2f7230 */ /* 0x000fe20000004100 */
[----:B------:R-:W-:Y:S02]  /*3340*/  FMUL.FTZ R36, R28, R25 ;  /* 0x000000191c247220 */ /* 0x000fe40000410000 */
[C---:B------:R-:W-:Y:S02]  /*3350*/  FADD.FTZ R30, -R22.reuse, R45 ;  /* 0x0000002d161e7221 */ /* 0x040fe40000010100 */
[----:B------:R-:W-:Y:S02]  /*3360*/  FADD.FTZ R54, -R22, R47 ;  /* 0x0000002f16367221 */ /* 0x000fe40000010100 */
[----:B------:R-:W-:-:S02]  /*3370*/  FFMA.FTZ R52, R31, R35, R34 ;  /* 0x000000231f347223 */ /* 0x000fc40000010022 */
[----:B------:R-:W-:Y:S01]  /*3380*/  FFMA.FTZ R34, R38, R36, R33 ;  /* 0x0000002426227223 */ /* 0x000fe20000010021 */
[----:B------:R-:W-:Y:S01]  /*3390*/  HADD2.F32 R33, -RZ, R92.H0_H0 ;  /* 0x2000005cff217230 */ /* 0x000fe20000004100 */
[-C--:B------:R-:W-:Y:S02]  /*33a0*/  FMUL.FTZ R31, R30, R115.reuse ;  /* 0x000000731e1f7220 */ /* 0x080fe40000410000 */
[----:B------:R-:W-:Y:S02]  /*33b0*/  FADD.FTZ R36, R36, R37 ;  /* 0x0000002524247221 */ /* 0x000fe40000010000 */
        /* <DEDUP_REMOVED lines=20> */
.L_x_1146:
[----:B------:R-:W-:Y:S01]  /*3500*/  FMUL.FTZ R47, R33, R24 ;  /* 0x00000018212f7220 */ /* 0x000fe20000410000 */
[--C-:B------:R-:W-:Y:S01]  /*3510*/  HADD2.F32 R37, -RZ, R94.reuse.H0_H0 ;  /* 0x2000005eff257230 */ /* 0x100fe20000004100 */
[----:B------:R-:W-:Y:S01]  /*3520*/  FADD.FTZ R44, R44, R35 ;  /* 0x000000232c2c7221 */ /* 0x000fe20000010000 */
[----:B------:R-:W-:Y:S01]  /*3530*/  HADD2.F32 R35, -RZ, R94.H1_H1 ;  /* 0x3000005eff237230 */ /* 0x000fe20000004100 */
[----:B------:R-:W-:Y:S02]  /*3540*/  FFMA.FTZ R45, R31, R47, R34 ;  /* 0x0000002f1f2d7223 */ /* 0x000fe40000010022 */
[C---:B------:R-:W-:Y:S01]  /*3550*/  FADD.FTZ R34, -R22.reuse, R37 ;  /* 0x0000002516227221 */ /* 0x040fe20000010100 */
[--C-:B------:R-:W-:Y:S01]  /*3560*/  HADD2.F32 R37, -RZ, R23.reuse.H0_H0 ;  /* 0x20000017ff257230 */ /* 0x100fe20000004100 */
[----:B------:R-:W-:Y:S02]  /*3570*/  FADD.FTZ R56, -R22, R35 ;  /* 0x0000002316387221 */ /* 0x000fe40000010100 */
[----:B------:R-:W-:Y:S01]  /*3580*/  FADD.FTZ R47, R36, R47 ;  /* 0x0000002f242f7221 */ /* 0x000fe20000010000 */
[----:B------:R-:W-:Y:S01]  /*3590*/  HADD2.F32 R36, -RZ, R23.H1_H1 ;  /* 0x30000017ff247230 */ /* 0x000fe20000004100 */
        /* <DEDUP_REMOVED lines=22> */
.L_x_1147:
[----:B------:R-:W-:Y:S01]  /*3700*/  FFMA.FTZ R53, R30, R54, R45 ;  /* 0x000000361e357223 */ /* 0x000fe2000001002d */
[----:B------:R-:W-:Y:S01]  /*3710*/  HADD2.F32 R55, -RZ, R84.H1_H1 ;  /* 0x30000054ff377230 */ /* 0x000fe20000004100 */
[----:B------:R-:W-:Y:S02]  /*3720*/  FMUL.FTZ R56, R37, R24 ;  /* 0x0000001825387220 */ /* 0x000fe40000410000 */
[----:B------:R-:W-:Y:S01]  /*3730*/  FFMA.FTZ R45, R40, R39, R42 ;  /* 0x00000027282d7223 */ /* 0x000fe2000001002a */
[----:B------:R-:W-:Y:S01]  /*3740*/  HADD2.F32 R42, -RZ, R83.H0_H0 ;  /* 0x20000053ff2a7230 */ /* 0x000fe20000004100 */
[----:B------:R-:W-:Y:S02]  /*3750*/  FADD.FTZ R49, R50, R39 ;  /* 0x0000002732317221 */ /* 0x000fe40000010000 */
[----:B------:R-:W-:-:S02]  /*3760*/  FADD.FTZ R47, R54, R47 ;  /* 0x0000002f362f7221 */ /* 0x000fc40000010000 */
[----:B------:R-:W-:Y:S01]  /*3770*/  FFMA.FTZ R39, R35, R56, R53 ;  /* 0x0000003823277223 */ /* 0x000fe20000010035 */
[----:B------:R-:W-:Y:S01]  /*3780*/  HADD2.F32 R53, -RZ, R84.H0_H0 ;  /* 0x20000054ff357230 */ /* 0x000fe20000004100 */
[----:B------:R-:W-:Y:S02]  /*3790*/  FADD.FTZ R56, R47, R56 ;  /* 0x000000382f387221 */ /* 0x000fe40000010000 */
[----:B------:R-:W-:Y:S02]  /*37a0*/  FMUL.FTZ R47, R36, R25 ;  /* 0x00000019242f7220 */ /* 0x000fe40000410000 */
[C---:B------:R-:W-:Y:S02]  /*37b0*/  FADD.FTZ R40, -R22.reuse, R53 ;  /* 0x0000003516287221 */ /* 0x040fe40000010100 */
[----:B------:R-:W-:Y:S02]  /*37c0*/  FADD.FTZ R54, -R22, R55 ;  /* 0x0000003716367221 */ /* 0x000fe40000010100 */
[----:B------:R-:W-:Y:S01]  /*37d0*/  FFMA.FTZ R50, R41, R43, R52 ;  /* 0x0000002b29327223 */ /* 0x000fe20000010034 */
[----:B------:R-:W-:Y:S01]  /*37e0*/  HADD2.F32 R41, -RZ, R83.H1_H1 ;  /* 0x30000053ff297230 */ /* 0x000fe20000004100 */
[----:B------:R-:W-:-:S02]  /*37f0*/  FFMA.FTZ R52, R34, R47, R39 ;  /* 0x0000002f22347223 */ /* 0x000fc40000010027 */
        /* <DEDUP_REMOVED lines=22> */
.L_x_1148:
[----:B------:R-:W-:Y:S01]  /*3960*/  FMUL.FTZ R54, R42, R24 ;  /* 0x000000182a367220 */ /* 0x000fe20000410000 */
[--C-:B------:R-:W-:Y:S01]  /*3970*/  HADD2.F32 R55, -RZ, R85.reuse.H1_H1 ;  /* 0x30000055ff377230 */ /* 0x100fe20000004100 */
[----:B------:R-:W-:Y:S01]  /*3980*/  FFMA.FTZ R53, R48, R46, R45 ;  /* 0x0000002e30357223 */ /* 0x000fe2000001002d */
[----:B------:R-:W-:Y:S01]  /*3990*/  HADD2.F32 R45, -RZ, R85.H0_H0 ;  /* 0x20000055ff2d7230 */ /* 0x000fe20000004100 */
[----:B------:R-:W-:Y:S02]  /*39a0*/  FADD.FTZ R44, R44, R43 ;  /* 0x0000002b2c2c7221 */ /* 0x000fe40000010000 */
[----:B------:R-:W-:Y:S02]  /*39b0*/  FFMA.FTZ R43, R39, R54, R52 ;  /* 0x00000036272b7223 */ /* 0x000fe40000010034 */
[----:B------:R-:W-:-:S02]  /*39c0*/  FADD.FTZ R47, R47, R54 ;  /* 0x000000362f2f7221 */ /* 0x000fc40000010000 */
[----:B------:R-:W-:Y:S02]  /*39d0*/  FMUL.FTZ R54, R41, R25 ;  /* 0x0000001929367220 */ /* 0x000fe40000410000 */
[----:B------:R-:W-:Y:S02]  /*39e0*/  FADD.FTZ R49, R49, R46 ;  /* 0x0000002e31317221 */ /* 0x000fe40000010000 */
[C---:B------:R-:W-:Y:S01]  /*39f0*/  FADD.FTZ R46, -R22.reuse, R45 ;  /* 0x0000002d162e7221 */ /* 0x040fe20000010100 */
[--C-:B------:R-:W-:Y:S01]  /*3a00*/  HADD2.F32 R45, -RZ, R82.reuse.H1_H1 ;  /* 0x30000052ff2d7230 */ /* 0x100fe20000004100 */
[----:B------:R-:W-:Y:S02]  /*3a10*/  FADD.FTZ R48, -R22, R55 ;  /* 0x0000003716307221 */ /* 0x000fe40000010100 */
[----:B------:R-:W-:Y:S02]  /*3a20*/  FFMA.FTZ R52, R40, R54, R43 ;  /* 0x0000003628347223 */ /* 0x000fe4000001002b */
[----:B------:R-:W-:Y:S01]  /*3a30*/  FADD.FTZ R54, R54, R47 ;  /* 0x0000002f36367221 */ /* 0x000fe20000010000 */
[----:B------:R-:W-:Y:S01]  /*3a40*/  HADD2.F32 R47, -RZ, R82.H0_H0 ;  /* 0x20000052ff2f7230 */ /* 0x000fe20000004100 */
        /* <DEDUP_REMOVED lines=20> */
[----:B------:R-:W-:-:S04]  /*3b90*/  FMUL.FTZ R47, R47, R48 ;  /* 0x000000302f2f7220 */ /* 0x000fc80000410000 */
.L_x_1149:
[----:B------:R-:W-:Y:S01]  /*3ba0*/  FMUL.FTZ R55, R47, R24 ;  /* 0x000000182f377220 */ /* 0x000fe20000410000 */
[--C-:B------:R-:W-:Y:S01]  /*3bb0*/  HADD2.F32 R57, -RZ, R80.reuse.H0_H0 ;  /* 0x20000050ff397230 */ /* 0x100fe20000004100 */
[----:B------:R-:W-:Y:S01]  /*3bc0*/  FFMA.FTZ R48, R51, R29, R50 ;  /* 0x0000001d33307223 */ /* 0x000fe20000010032 */
[----:B------:R-:W-:Y:S01]  /*3bd0*/  HADD2.F32 R119, -RZ, R80.H1_H1 ;  /* 0x30000050ff777230 */ /* 0x000fe20000004100 */
[----:B------:R-:W-:-:S02]  /*3be0*/  FFMA.FTZ R51, R43, R55, R52 ;  /* 0x000000372b337223 */ /* 0x000fc40000010034 */
[----:B------:R-:W-:Y:S02]  /*3bf0*/  FMUL.FTZ R50, R45, R25 ;  /* 0x000000192d327220 */ /* 0x000fe40000410000 */
[----:B------:R-:W-:Y:S02]  /*3c00*/  FADD.FTZ R55, R54, R55 ;  /* 0x0000003736377221 */ /* 0x000fe40000010000 */
[C---:B------:R-:W-:Y:S02]  /*3c10*/  FADD.FTZ R52, -R22.reuse, R57 ;  /* 0x0000003916347221 */ /* 0x040fe40000010100 */
[----:B------:R-:W-:Y:S02]  /*3c20*/  FADD.FTZ R54, -R22, R119 ;  /* 0x0000007716367221 */ /* 0x000fe40000010100 */
[----:B------:R-:W-:Y:S02]  /*3c30*/  FFMA.FTZ R53, R38, R28, R53 ;  /* 0x0000001c26357223 */ /* 0x000fe40000010035 */
[----:B------:R-:W-:-:S02]  /*3c40*/  FFMA.FTZ R38, R46, R50, R51 ;  /* 0x000000322e267223 */ /* 0x000fc40000010033 */
[----:B------:R-:W-:Y:S02]  /*3c50*/  FADD.FTZ R51, R50, R55 ;  /* 0x0000003732337221 */ /* 0x000fe40000010000 */
[-C--:B------:R-:W-:Y:S01]  /*3c60*/  FMUL.FTZ R55, R52, R115.reuse ;  /* 0x0000007334377220 */ /* 0x080fe20000410000 */
[--C-:B------:R-:W-:Y:S01]  /*3c70*/  HADD2.F32 R52, -RZ, R79.reuse.H0_H0 ;  /* 0x2000004fff347230 */ /* 0x100fe20000004100 */
[----:B------:R-:W-:Y:S01]  /*3c80*/  FMUL.FTZ R50, R54, R115 ;  /* 0x0000007336327220 */ /* 0x000fe20000410000 */
[----:B------:R-:W-:Y:S01]  /*3c90*/  HADD2.F32 R54, -RZ, R79.H1_H1 ;  /* 0x3000004fff367230 */ /* 0x000fe20000004100 */
        /* <DEDUP_REMOVED lines=19> */
.L_x_1150:
[----:B------:R-:W-:Y:S01]  /*3dd0*/  FMUL.FTZ R56, R52, R24 ;  /* 0x0000001834387220 */ /* 0x000fe20000410000 */
[----:B------:R-:W-:-:S03]  /*3de0*/  HADD2.F32 R119, -RZ, R81.H1_H1 ;  /* 0x30000051ff777230 */ /* 0x000fc60000004100 */
[----:B------:R-:W-:Y:S02]  /*3df0*/  FFMA.FTZ R57, R55, R56, R38 ;  /* 0x0000003837397223 */ /* 0x000fe40000010026 */
[----:B------:R-:W-:Y:S02]  /*3e00*/  FMUL.FTZ R38, R54, R25 ;  /* 0x0000001936267220 */ /* 0x000fe40000410000 */
[----:B------:R-:W-:Y:S02]  /*3e10*/  FADD.FTZ R51, R51, R56 ;  /* 0x0000003833337221 */ /* 0x000fe40000010000 */
[----:B------:R-:W-:Y:S02]  /*3e20*/  FFMA.FTZ R56, R50, R38, R57 ;  /* 0x0000002632387223 */ /* 0x000fe40000010039 */
[----:B------:R-:W-:Y:S01]  /*3e30*/  FADD.FTZ R57, R38, R51 ;  /* 0x0000003326397221 */ /* 0x000fe20000010000 */
[----:B------:R-:W-:Y:S01]  /*3e40*/  HADD2.F32 R51, -RZ, R81.H0_H0 ;  /* 0x20000051ff337230 */ /* 0x000fe20000004100 */
[----:B------:R-:W-:-:S04]  /*3e50*/  FADD.FTZ R116, -R22, R119 ;  /* 0x0000007716747221 */ /* 0x000fc80000010100 */
[----:B------:R-:W-:Y:S01]  /*3e60*/  FADD.FTZ R38, -R22, R51 ;  /* 0x0000003316267221 */ /* 0x000fe20000010100 */
[--C-:B------:R-:W-:Y:S01]  /*3e70*/  HADD2.F32 R51, -RZ, R78.reuse.H0_H0 ;  /* 0x2000004eff337230 */ /* 0x100fe20000004100 */
[-C--:B------:R-:W-:Y:S02]  /*3e80*/  FMUL.FTZ R116, R116, R115.reuse ;  /* 0x0000007374747220 */ /* 0x080fe40000410000 */
[----:B------:R-:W-:Y:S01]  /*3e90*/  FMUL.FTZ R119, R38, R115 ;  /* 0x0000007326777220 */ /* 0x000fe20000410000 */
[----:B------:R-:W-:Y:S01]  /*3ea0*/  HADD2.F32 R38, -RZ, R78.H1_H1 ;  /* 0x3000004eff267230 */ /* 0x000fe20000004100 */
        /* <DEDUP_REMOVED lines=19> */
.L_x_1151:
        /* <DEDUP_REMOVED lines=105> */
.L_x_1153:
[----:B0-----:R-:W-:Y:S05]  /*4670*/  BSYNC B0 ;  /* 0x0000000000007941 */ /* 0x001fea0003800000 */
.L_x_1152:
        /* <DEDUP_REMOVED lines=81> */
.L_x_1155:
[----:B------:R-:W-:Y:S05]  /*4b90*/  BSYNC B0 ;  /* 0x0000000000007941 */ /* 0x000fea0003800000 */
.L_x_1154:
        /* <DEDUP_REMOVED lines=16> */
.L_x_1157:
[----:B------:R-:W-:Y:S05]  /*4ca0*/  BSYNC B0 ;  /* 0x0000000000007941 */ /* 0x000fea0003800000 */
.L_x_1156:
        /* <DEDUP_REMOVED lines=30> */
.L_x_1160:
[----:B------:R-:W2:Y:S01]  /*4e90*/  LDG.E.STRONG.GPU R30, [R28.64] ;  /* 0x000000061c1e7981 */ /* 0x000ea2000c1ef900 */
[----:B------:R-:W-:Y:S01]  /*4ea0*/  YIELD ;  /* 0x0000000000007946 */ /* 0x000fe20003800000 */
[----:B--2---:R-:W-:Y:S01]  /*4eb0*/  ISETP.NE.AND P6, PT, R30, R33, PT ;  /* 0x000000211e00720c */ /* 0x004fe20003fc5270 */
[----:B------:R-:W-:-:S12]  /*4ec0*/  CCTL.IVALL ;  /* 0x00000000ff00798f */ /* 0x000fd80002000000 */
[----:B------:R-:W-:Y:S05]  /*4ed0*/  @P6 BRA `(.L_x_1160) ;  /* 0xffffffb000006947 */ /* 0x000fea000383ffff */
.L_x_1159:
        /* <DEDUP_REMOVED lines=22> */
.L_x_1164:
        /* <DEDUP_REMOVED lines=115> */
.L_x_1163:
        /* <DEDUP_REMOVED lines=63> */
.L_x_1165:
[----:B------:R-:W-:-:S04]  /*5b60*/  LOP3.LUT P6, RZ, R91, 0x1, RZ, 0xc0, !PT ;  /* 0x000000015bff7812 */ /* 0x000fc800078cc0ff */
[----:B------:R-:W-:-:S13]  /*5b70*/  ISETP.NE.OR P6, PT, R30, RZ, P6 ;  /* 0x000000ff1e00720c */ /* 0x000fda00037c5670 */
[----:B------:R-:W-:Y:S05]  /*5b80*/  @!P6 BRA `(.L_x_1161) ;  /* 0x000001f00000e947 */ /* 0x000fea0003800000 */
.L_x_1162:
        /* <DEDUP_REMOVED lines=31> */
.L_x_1161:
        /* <DEDUP_REMOVED lines=10> */
.L_x_1167:
[----:B------:R-:W-:Y:S05]  /*5e20*/  BSYNC B0 ;  /* 0x0000000000007941 */ /* 0x000fea0003800000 */
.L_x_1166:
        /* <DEDUP_REMOVED lines=17> */
.L_x_1158:
[----:B------:R-:W-:Y:S04]  /*5f40*/  @!P0 STS.64 [0x98], R56 ;  /* 0x00009838ff008388 */ /* 0x000fe80000000a00 */
[----:B------:R-:W-:Y:S01]  /*5f50*/  BAR.SYNC.DEFER_BLOCKING 0x0 ;  /* 0x0000000000007b1d */ /* 0x000fe20000010000 */
[----:B------:R-:W-:Y:S01]  /*5f60*/  ISETP.NE.AND P6, PT, RZ, UR9, PT ;  /* 0x00000009ff007c0c */ /* 0x000fe2000bfc5270 */
[----:B0-----:R-:W-:-:S02]  /*5f70*/  HADD2.F32 R31, -RZ, R113.H0_H0 ;  /* 0x20000071ff1f7230 */ /* 0x001fc40000004100 */
[----:B------:R-:W-:Y:S02]  /*5f80*/  HADD2.F32 R113, -RZ, R113.H1_H1 ;  /* 0x30000071ff717230 */ /* 0x000fe40000004100 */
[--C-:B------:R-:W-:Y:S02]  /*5f90*/  HADD2.F32 R39, -RZ, R112.reuse.H0_H0 ;  /* 0x20000070ff277230 */ /* 0x100fe40000004100 */
[----:B------:R-:W-:Y:S01]  /*5fa0*/  HADD2.F32 R112, -RZ, R112.H1_H1 ;  /* 0x30000070ff707230 */ /* 0x000fe20000004100 */
[----:B------:R-:W-:Y:S01]  /*5fb0*/  FADD.FTZ R30, -R22, R113 ;  /* 0x00000071161e7221 */ /* 0x000fe20000010100 */
[--C-:B------:R-:W-:Y:S02]  /*5fc0*/  HADD2.F32 R35, -RZ, R114.reuse.H0_H0 ;  /* 0x20000072ff237230 */ /* 0x100fe40000004100 */
[----:B------:R-:W-:Y:S01]  /*5fd0*/  HADD2.F32 R37, -RZ, R114.H1_H1 ;  /* 0x30000072ff257230 */ /* 0x000fe20000004100 */
        /* <DEDUP_REMOVED lines=25> */
.L_x_1168:
        /* <DEDUP_REMOVED lines=17> */
[----:B------:R-:W-:-:S05]  /*6280*/  F2FP.PACK_AB R29, R28, R29 ;  /* 0x0000001d1c1d723e */ /* 0x000fca00000000ff */
[----:B------:R0:W-:Y:S02]  /*6290*/  STG.E [R30.64], R29 ;  /* 0x0000001d1e007986 */ /* 0x0001e4000c101906 */
.L_x_1170:
[----:B------:R-:W-:Y:S05]  /*62a0*/  BSYNC B0 ;  /* 0x0000000000007941 */ /* 0x000fea0003800000 */
.L_x_1169:
[----:B------:R-:W-:Y:S01]  /*62b0*/  ISETP.NE.AND P0, PT, RZ, UR9, PT ;  /* 0x00000009ff007c0c */ /* 0x000fe2000bf05270 */
[C---:B------:R-:W-:Y:S01]  /*62c0*/  FADD.FTZ R28, -R22.reuse, R35 ;  /* 0x00000023161c7221 */ /* 0x040fe20000010100 */
[----:B------:R-:W-:Y:S01]  /*62d0*/  HADD2.F32 R35, -RZ, R109.H0_H0 ;  /* 0x2000006dff237230 */ /* 0x000fe20000004100 */
[----:B0-----:R-:W-:Y:S01]  /*62e0*/  FADD.FTZ R30, -R22, R37 ;  /* 0x00000025161e7221 */ /* 0x001fe20000010100 */
[--C-:B------:R-:W-:Y:S01]  /*62f0*/  HADD2.F32 R39, -RZ, R111.reuse.H0_H0 ;  /* 0x2000006fff277230 */ /* 0x100fe20000004100 */
[-C--:B------:R-:W-:Y:S01]  /*6300*/  FMUL.FTZ R45, R28, R115.reuse ;  /* 0x000000731c2d7220 */ /* 0x080fe20000410000 */
[----:B------:R-:W-:Y:S01]  /*6310*/  HADD2.F32 R34, -RZ, R111.H1_H1 ;  /* 0x3000006fff227230 */ /* 0x000fe20000004100 */
        /* <DEDUP_REMOVED lines=21> */
.L_x_1171:
        /* <DEDUP_REMOVED lines=19> */
.L_x_1173:
[----:B------:R-:W-:Y:S05]  /*65a0*/  BSYNC B0 ;  /* 0x0000000000007941 */ /* 0x000fea0003800000 */
.L_x_1172:
[----:B------:R-:W-:Y:S01]  /*65b0*/  ISETP.NE.AND P0, PT, RZ, UR9, PT ;  /* 0x00000009ff007c0c */ /* 0x000fe2000bf05270 */
[C---:B------:R-:W-:Y:S01]  /*65c0*/  FADD.FTZ R28, -R22.reuse, R35 ;  /* 0x00000023161c7221 */ /* 0x040fe20000010100 */
[--C-:B------:R-:W-:Y:S01]  /*65d0*/  HADD2.F32 R39, -RZ, R108.reuse.H0_H0 ;  /* 0x2000006cff277230 */ /* 0x100fe20000004100 */
[----:B0-----:R-:W-:Y:S01]  /*65e0*/  FADD.FTZ R30, -R22, R109 ;  /* 0x0000006d161e7221 */ /* 0x001fe20000010100 */
        /* <DEDUP_REMOVED lines=24> */
.L_x_1174:
        /* <DEDUP_REMOVED lines=19> */
.L_x_1176:
[----:B------:R-:W-:Y:S05]  /*68a0*/  BSYNC B0 ;  /* 0x0000000000007941 */ /* 0x000fea0003800000 */
.L_x_1175:
        /* <DEDUP_REMOVED lines=28> */
.L_x_1177:
        /* <DEDUP_REMOVED lines=19> */
.L_x_1179:
[----:B------:R-:W-:Y:S05]  /*6ba0*/  BSYNC B0 ;  /* 0x0000000000007941 */ /* 0x000fea0003800000 */
.L_x_1178:
        /* <DEDUP_REMOVED lines=28> */
.L_x_1180:
        /* <DEDUP_REMOVED lines=19> */
.L_x_1182:
[----:B------:R-:W-:Y:S05]  /*6ea0*/  BSYNC B0 ;  /* 0x0000000000007941 */ /* 0x000fea0003800000 */
.L_x_1181:
[----:B------:R-:W-:Y:S01]  /*6eb0*/  ISETP.NE.AND P0, PT, RZ, UR9, PT ;  /* 0x00000009ff007c0c */ /* 0x000fe2000bf05270 */
[C---:B------:R-:W-:Y:S01]  /*6ec0*/  FADD.FTZ R28, -R22.reuse, R43 ;  /* 0x0000002b161c7221 */ /* 0x040fe20000010100 */
[----:B------:R-:W-:Y:S01]  /*6ed0*/  HADD2.F32 R35, -RZ, R103.H0_H0 ;  /* 0x20000067ff237230 */ /* 0x000fe20000004100 */
[----:B0-----:R-:W-:Y:S01]  /*6ee0*/  FADD.FTZ R30, -R22, R45 ;  /* 0x0000002d161e7221 */ /* 0x001fe20000010100 */
[----:B------:R-:W-:Y:S01]  /*6ef0*/  HADD2.F32 R45, -RZ, R101.H0_H0 ;  /* 0x20000065ff2d7230 */ /* 0x000fe20000004100 */
        /* <DEDUP_REMOVED lines=23> */
.L_x_1183:
        /* <DEDUP_REMOVED lines=19> */
.L_x_1185:
[----:B------:R-:W-:Y:S05]  /*71a0*/  BSYNC B0 ;  /* 0x0000000000007941 */ /* 0x000fea0003800000 */
.L_x_1184:
        /* <DEDUP_REMOVED lines=28> */
.L_x_1186:
        /* <DEDUP_REMOVED lines=19> */
.L_x_1188:
[----:B------:R-:W-:Y:S05]  /*74a0*/  BSYNC B0 ;  /* 0x0000000000007941 */ /* 0x000fea0003800000 */
.L_x_1187:
        /* <DEDUP_REMOVED lines=28> */
.L_x_1189:
        /* <DEDUP_REMOVED lines=18> */
.L_x_1191:
[----:B------:R-:W-:Y:S05]  /*7790*/  BSYNC B0 ;  /* 0x0000000000007941 */ /* 0x000fea0003800000 */
.L_x_1190:
[C---:B------:R-:W-:Y:S01]  /*77a0*/  FADD.FTZ R28, -R22.reuse, R45 ;  /* 0x0000002d161c7221 */ /* 0x040fe20000010100 */
[--C-:B------:R-:W-:Y:S01]  /*77b0*/  HADD2.F32 R35, -RZ, R96.reuse.H0_H0 ;  /* 0x20000060ff237230 */ /* 0x100fe20000004100 */
[----:B0-----:R-:W-:Y:S01]  /*77c0*/  FADD.FTZ R30, -R22, R97 ;  /* 0x00000061161e7221 */ /* 0x001fe20000010100 */
[----:B------:R-:W-:Y:S01]  /*77d0*/  HADD2.F32 R96, -RZ, R96.H1_H1 ;  /* 0x30000060ff607230 */ /* 0x000fe20000004100 */
[-C--:B------:R-:W-:Y:S01]  /*77e0*/  FMUL.FTZ R41, R28, R115.reuse ;  /* 0x000000731c297220 */ /* 0x080fe20000410000 */
[--C-:B------:R-:W-:Y:S01]  /*77f0*/  HADD2.F32 R43, -RZ, R98.reuse.H0_H0 ;  /* 0x20000062ff2b7230 */ /* 0x100fe20000004100 */
[----:B------:R-:W-:Y:S01]  /*7800*/  FMUL.FTZ R40, R30, R115 ;  /* 0x000000731e287220 */ /* 0x000fe20000410000 */
[----:B------:R-:W-:Y:S01]  /*7810*/  HADD2.F32 R45, -RZ, R98.H1_H1 ;  /* 0x30000062ff2d7230 */ /* 0x000fe20000004100 */
        /* <DEDUP_REMOVED lines=19> */
.L_x_1192:
        /* <DEDUP_REMOVED lines=18> */
.L_x_1194:
[----:B------:R-:W-:Y:S05]  /*7a70*/  BSYNC B0 ;  /* 0x0000000000007941 */ /* 0x000fea0003800000 */
.L_x_1193:
[C---:B------:R-:W-:Y:S01]  /*7a80*/  FADD.FTZ R28, -R22.reuse, R43 ;  /* 0x0000002b161c7221 */ /* 0x040fe20000010100 */
[----:B------:R-:W-:Y:S01]  /*7a90*/  HADD2.F32 R35, -RZ, R95.H0_H0 ;  /* 0x2000005fff237230 */ /* 0x000fe20000004100 */
[----:B0-----:R-:W-:Y:S01]  /*7aa0*/  FADD.FTZ R30, -R22, R45 ;  /* 0x0000002d161e7221 */ /* 0x001fe20000010100 */
[----:B------:R-:W-:Y:S01]  /*7ab0*/  HADD2.F32 R45, -RZ, R93.H0_H0 ;  /* 0x2000005dff2d7230 */ /* 0x000fe20000004100 */
[-C--:B------:R-:W-:Y:S01]  /*7ac0*/  FMUL.FTZ R43, R28, R115.reuse ;  /* 0x000000731c2b7220 */ /* 0x080fe20000410000 */
[----:B------:R-:W-:Y:S01]  /*7ad0*/  HADD2.F32 R34, -RZ, R95.H1_H1 ;  /* 0x3000005fff227230 */ /* 0x000fe20000004100 */
        /* <DEDUP_REMOVED lines=21> */
.L_x_1195:
        /* <DEDUP_REMOVED lines=18> */
.L_x_1197:
[----:B------:R-:W-:Y:S05]  /*7d50*/  BSYNC B0 ;  /* 0x0000000000007941 */ /* 0x000fea0003800000 */
.L_x_1196:
        /* <DEDUP_REMOVED lines=27> */
.L_x_1198:
        /* <DEDUP_REMOVED lines=18> */
.L_x_1200:
[----:B------:R-:W-:Y:S05]  /*8030*/  BSYNC B0 ;  /* 0x0000000000007941 */ /* 0x000fea0003800000 */
.L_x_1199:
[----:B------:R-:W-:Y:S01]  /*8040*/  SHF.R.U32.HI R36, RZ, 0x5, R90 ;  /* 0x00000005ff247819 */ /* 0x000fe2000001165a */
[C---:B------:R-:W-:Y:S01]  /*8050*/  FADD.FTZ R28, -R22.reuse, R43 ;  /* 0x0000002b161c7221 */ /* 0x040fe20000010100 */
[--C-:B------:R-:W-:Y:S01]  /*8060*/  HADD2.F32 R35, -RZ, R23.reuse.H0_H0 ;  /* 0x20000017ff237230 */ /* 0x100fe20000004100 */
[----:B0-----:R-:W-:Y:S01]  /*8070*/  FADD.FTZ R30, -R22, R45 ;  /* 0x0000002d161e7221 */ /* 0x001fe20000010100 */
[----:B------:R-:W-:Y:S01]  /*8080*/  HADD2.F32 R34, -RZ, R23.H1_H1 ;  /* 0x30000017ff227230 */ /* 0x000fe20000004100 */
[----:B------:R-:W-:Y:S01]  /*8090*/  IMAD R23, R77, c[0x0][0x1fc], R36 ;  /* 0x00007f004d177a24 */ /* 0x000fe200078e0224 */
[--C-:B------:R-:W-:Y:S01]  /*80a0*/  HADD2.F32 R47, -RZ, R84.reuse.H0_H0 ;  /* 0x20000054ff2f7230 */ /* 0x100fe20000004100 */
[-C--:B------:R-:W-:Y:S01]  /*80b0*/  FMUL.FTZ R43, R28, R115.reuse ;  /* 0x000000731c2b7220 */ /* 0x080fe20000410000 */
        /* <DEDUP_REMOVED lines=21> */
.L_x_1201:
        /* <DEDUP_REMOVED lines=18> */
.L_x_1203:
[----:B------:R-:W-:Y:S05]  /*8330*/  BSYNC B0 ;  /* 0x0000000000007941 */ /* 0x000fea0003800000 */
.L_x_1202:
[C---:B------:R-:W-:Y:S01]  /*8340*/  FADD.FTZ R28, -R22.reuse, R47 ;  /* 0x0000002f161c7221 */ /* 0x040fe20000010100 */
[----:B------:R-:W-:Y:S01]  /*8350*/  IADD3 R44, R23, 0xc0, RZ ;  /* 0x000000c0172c7810 */ /* 0x000fe20007ffe0ff */
[----:B0-----:R-:W-:Y:S01]  /*8360*/  FADD.FTZ R30, -R22, R45 ;  /* 0x0000002d161e7221 */ /* 0x001fe20000010100 */
[--C-:B------:R-:W-:Y:S01]  /*8370*/  HADD2.F32 R35, -RZ, R83.reuse.H0_H0 ;  /* 0x20000053ff237230 */ /* 0x100fe20000004100 */
[-C--:B------:R-:W-:Y:S01]  /*8380*/  FMUL.FTZ R43, R28, R115.reuse ;  /* 0x000000731c2b7220 */ /* 0x080fe20000410000 */
[----:B------:R-:W-:Y:S01]  /*8390*/  HADD2.F32 R34, -RZ, R83.H1_H1 ;  /* 0x30000053ff227230 */ /* 0x000fe20000004100 */
        /* <DEDUP_REMOVED lines=21> */
.L_x_1204:
[----:B------:R-:W-:Y:S01]  /*84f0*/  ISETP.GE.U32.AND P0, PT, R44, c[0x0][0x1e0], PT ;  /* 0x000078002c007a0c */ /* 0x000fe20003f06070 */
[----:B------:R-:W-:Y:S01]  /*8500*/  BSSY B0, `(.L_x_1205) ;  /* 0x0000016000007945 */ /* 0x000fe20003800000 */
[--C-:B------:R-:W-:Y:S02]  /*8510*/  HADD2.F32 R37, -RZ, R85.reuse.H0_H0 ;  /* 0x20000055ff257230 */ /* 0x100fe40000004100 */
[----:B------:R-:W-:Y:S01]  /*8520*/  ISETP.GE.AND.EX P0, PT, R45, c[0x0][0x1e4], PT, P0 ;  /* 0x000079002d007a0c */ /* 0x000fe20003f06300 */
[----:B------:R-:W-:-:S03]  /*8530*/  HADD2.F32 R85, -RZ, R85.H1_H1 ;  /* 0x30000055ff557230 */ /* 0x000fc60000004100 */
        /* <DEDUP_REMOVED lines=18> */
.L_x_1206:
[----:B------:R-:W-:Y:S05]  /*8660*/  BSYNC B0 ;  /* 0x0000000000007941 */ /* 0x000fea0003800000 */
.L_x_1205:
        /* <DEDUP_REMOVED lines=27> */
.L_x_1207:
        /* <DEDUP_REMOVED lines=23> */
.L_x_1209:
[----:B------:R-:W-:Y:S05]  /*8990*/  BSYNC B0 ;  /* 0x0000000000007941 */ /* 0x000fea0003800000 */
.L_x_1208:
        /* <DEDUP_REMOVED lines=27> */
.L_x_1210:
[----:B------:R-:W-:Y:S01]  /*8b50*/  ISETP.GE.U32.AND P0, PT, R44, c[0x0][0x1e0], PT ;  /* 0x000078002c007a0c */ /* 0x000fe20003f06070 */
[--C-:B------:R-:W-:Y:S01]  /*8b60*/  HADD2.F32 R29, -RZ, R81.reuse.H0_H0 ;  /* 0x20000051ff1d7230 */ /* 0x100fe20000004100 */
[----:B------:R-:W-:Y:S01]  /*8b70*/  BSSY B0, `(.L_x_1211) ;  /* 0x0000017000007945 */ /* 0x000fe20003800000 */
[----:B------:R-:W-:Y:S01]  /*8b80*/  HADD2.F32 R81, -RZ, R81.H1_H1 ;  /* 0x30000051ff517230 */ /* 0x000fe20000004100 */
[----:B------:R-:W-:Y:S02]  /*8b90*/  ISETP.GE.AND.EX P0, PT, R45, c[0x0][0x1e4], PT, P0 ;  /* 0x000079002d007a0c */ /* 0x000fe40003f06300 */
[----:B------:R-:W-:Y:S02]  /*8ba0*/  FADD.FTZ R36, -R22, R29 ;  /* 0x0000001d16247221 */ /* 0x000fe40000010100 */
[----:B------:R-:W-:Y:S01]  /*8bb0*/  ISETP.LT.U32.AND P0, PT, R90, 0x200, !P0 ;  /* 0x000002005a00780c */ /* 0x000fe20004701070 */
[----:B------:R-:W-:-:S12]  /*8bc0*/  FADD.FTZ R38, -R22, R81 ;  /* 0x0000005116267221 */ /* 0x000fd80000010100 */
        /* <DEDUP_REMOVED lines=15> */
[----:B------:R-:W-:-:S05]  /*8cc0*/  F2FP.PACK_AB R31, R22, R31 ;  /* 0x0000001f161f723e */ /* 0x000fca00000000ff */
[----:B------:R0:W-:Y:S02]  /*8cd0*/  STG.E [R28.64], R31 ;  /* 0x0000001f1c007986 */ /* 0x0001e4000c101906 */
.L_x_1212:
[----:B------:R-:W-:Y:S05]  /*8ce0*/  BSYNC B0 ;  /* 0x0000000000007941 */ /* 0x000fea0003800000 */
.L_x_1211:
[----:B------:R-:W-:Y:S01]  /*8cf0*/  IADD3 R39, R23, 0xf0, RZ ;  /* 0x000000f017277810 */ /* 0x000fe20007ffe0ff */
[--C-:B0-----:R-:W-:Y:S01]  /*8d00*/  HADD2.F32 R29, -RZ, R78.reuse.H0_H0 ;  /* 0x2000004eff1d7230 */ /* 0x101fe20000004100 */
[-C--:B------:R-:W-:Y:S01]  /*8d10*/  FMUL.FTZ R37, R36, R115.reuse ;  /* 0x0000007324257220 */ /* 0x080fe20000410000 */
[----:B------:R-:W-:Y:S01]  /*8d20*/  HADD2.F32 R78, -RZ, R78.H1_H1 ;  /* 0x3000004eff4e7230 */ /* 0x000fe20000004100 */
[----:B------:R-:W-:Y:S01]  /*8d30*/  SHF.R.S32.HI R36, RZ, 0x1f, R39 ;  /* 0x0000001fff247819 */ /* 0x000fe20000011427 */
        /* <DEDUP_REMOVED lines=20> */
.L_x_1213:
        /* <DEDUP_REMOVED lines=18> */
[----:B------:R-:W-:-:S05]  /*8fa0*/  F2FP.PACK_AB R25, R32, R25 ;  /* 0x000000192019723e */ /* 0x000fca00000000ff */
[----:B------:R0:W-:Y:S02]  /*8fb0*/  STG.E [R22.64], R25 ;  /* 0x0000001916007986 */ /* 0x0001e4000c101906 */
.L_x_1215:
[----:B------:R-:W-:Y:S05]  /*8fc0*/  BSYNC B0 ;  /* 0x0000000000007941 */ /* 0x000fea0003800000 */
.L_x_1214:
[----:B------:R-:W-:Y:S02]  /*8fd0*/  IADD3 R86, R86, c[0x0][0x10], RZ ;  /* 0x0000040056567a10 */ /* 0x000fe40007ffe0ff */
[----:B------:R-:W-:Y:S02]  /*8fe0*/  IADD3 R87, R87, 0x1, RZ ;  /* 0x0000000157577810 */ /* 0x000fe40007ffe0ff */
[----:B------:R-:W-:-:S13]  /*8ff0*/  ISETP.GE.AND P0, PT, R86, UR4, PT ;  /* 0x0000000456007c0c */ /* 0x000fda000bf06270 */
[----:B------:R-:W-:Y:S01]  /*9000*/  @P0 CALL.REL.NOINC `(.L_x_1133) ;  /* 0x0000001000000944 */ /* 0x000fe20003c00000 */
[----:B------:R-:W-:Y:S05]  /*9010*/  BRA `(.L_x_1216) ;  /* 0xffff76a000007947 */ /* 0x000fea000383ffff */
.L_x_1133:
        /* <DEDUP_REMOVED lines=22> */
.L_x_1218:
[----:B------:R-:W-:Y:S05]  /*9180*/  BSYNC B0 ;  /* 0x0000000000007941 */ /* 0x000fea0003800000 */
.L_x_1217:
[----:B------:R-:W-:Y:S05]  /*9190*/  @P0 EXIT ;  /* 0x000000000000094d */ /* 0x000fea0003800000 */
[----:B------:R-:W-:Y:S05]  /*91a0*/  @P2 BRA `(.L_x_1219) ;  /* 0x0000008000002947 */ /* 0x000fea0003800000 */
[----:B------:R-:W-:-:S05]  /*91b0*/  IMAD R0, R4, c[0x0][0x10], RZ ;  /* 0x0000040004007a24 */ /* 0x000fca00078e02ff */
[----:B------:R-:W-:-:S13]  /*91c0*/  ISETP.NE.AND P0, PT, R0, -0x1, PT ;  /* 0xffffffff0000780c */ /* 0x000fda0003f05270 */
[----:B------:R-:W-:Y:S05]  /*91d0*/  @!P0 BRA `(.L_x_1219) ;  /* 0x0000005000008947 */ /* 0x000fea0003800000 */
.L_x_1220:
[----:B0-----:R-:W2:Y:S01]  /*91e0*/  LDG.E.STRONG.GPU R5, [R2.64] ;  /* 0x0000000602057981 */ /* 0x001ea2000c1ef900 */
[----:B------:R-:W-:Y:S01]  /*91f0*/  YIELD ;  /* 0x0000000000007946 */ /* 0x000fe20003800000 */
[----:B--2---:R-:W-:Y:S01]  /*9200*/  ISETP.NE.AND P0, PT, R5, R0, PT ;  /* 0x000000000500720c */ /* 0x004fe20003f05270 */
[----:B------:R-:W-:-:S12]  /*9210*/  CCTL.IVALL ;  /* 0x00000000ff00798f */ /* 0x000fd80002000000 */
[----:B------:R-:W-:Y:S05]  /*9220*/  @P0 BRA `(.L_x_1220) ;  /* 0xffffffb000000947 */ /* 0x000fea000383ffff */
.L_x_1219:
        /* <DEDUP_REMOVED lines=25> */
.L_x_1221:
        /* <DEDUP_REMOVED lines=23> */
.L_x_1222:
        /* <DEDUP_REMOVED lines=13> */
.L_x_5266:


//--------------------- .text._Z35group_norm_nhwc_bwd_one_pass_kernelI11Fp16IOFp32WLi512ELi64ELi512EEv26Group_norm_nhwc_bwd_params --------------------------
	.section	.text._Z35group_norm_nhwc_bwd_one_pass_kernelI11Fp16IOFp32WLi512ELi64ELi512EEv26Group_norm_nhwc_bwd_params,"ax",@progbits
	.sectioninfo	@"SHI_REGISTERS=128"
	.align	128
        .global         _Z35group_norm_nhwc_bwd_one_pass_kernelI11Fp16IOFp32WLi512ELi64ELi512EEv26Group_norm_nhwc_bwd_params
        .type           _Z35group_norm_nhwc_bwd_one_pass_kernelI11Fp16IOFp32WLi512ELi64ELi512EEv26Group_norm_nhwc_bwd_params,@function
        .size           _Z35group_norm_nhwc_bwd_one_pass_kernelI11Fp16IOFp32WLi512ELi64ELi512EEv26Group_norm_nhwc_bwd_params,(.L_x_5267 - _Z35group_norm_nhwc_bwd_one_pass_kernelI11Fp16IOFp32WLi512ELi64ELi512EEv26Group_norm_nhwc_bwd_params)
        .other          _Z35group_norm_nhwc_bwd_one_pass_kernelI11Fp16IOFp32WLi512ELi64ELi512EEv26Group_norm_nhwc_bwd_params,@"STO_CUDA_ENTRY STV_DEFAULT"
_Z35group_norm_nhwc_bwd_one_pass_kernelI11Fp16IOFp32WLi512ELi64ELi512EEv26Group_norm_nhwc_bwd_params:
.text._Z35group_norm_nhwc_bwd_one_pass_kernelI11Fp16IOFp32WLi512ELi64ELi512EEv26Group_norm_nhwc_bwd_params:
        /* <DEDUP_REMOVED lines=34> */
[C---:B------:R-:W-:Y:S01]  /*0220*/  IADD3 R5, R60.reuse, 0x20, RZ ;  /* 0x000000203c057810 */ /* 0x040fe20007ffe0ff */
        /* <DEDUP_REMOVED lines=143> */
[----:B------:R-:W-:Y:S02]  /*0b20*/  ISETP.LT.U32.AND P0, PT, R120, c[0x0][0x1e0], PT ;  /* 0x0000780078007a0c */ /* 0x000fe40003f01070 */
[----:B------:R-:W-:Y:S01]  /*0b30*/  @P3 LOP3.LUT R17, R17, 0x10, RZ, 0xfc, !PT ;  /* 0x0000001011113812 */ /* 0x000fe200078efcff */
[----:B------:R-:W-:Y:S01]  /*0b40*/  STL [R1+0x48], R6 ;  /* 0x0000480601007387 */ /* 0x000fe20000100800 */
[----:B------:R-:W-:Y:S02]  /*0b50*/  ISETP.LT.AND.EX P0, PT, R6, c[0x0][0x1e4], !P1, P0 ;  /* 0x0000790006007a0c */ /* 0x000fe40004f01300 */
[----:B------:R-:W-:-:S02]  /*0b60*/  LOP3.LUT R17, R17, 0xfffffff7, RZ, 0xc0, !PT ;  /* 0xfffffff711117812 */ /* 0x000fc400078ec0ff */
[C---:B------:R-:W-:Y:S02]  /*0b70*/  IADD3 R119, R60.reuse, 0x140, RZ ;  /* 0x000001403c777810 */ /* 0x040fe40007ffe0ff */
[----:B------:R-:W-:Y:S02]  /*0b80*/  @P2 LOP3.LUT R17, R17, 0x8, RZ, 0xfc, !PT ;  /* 0x0000000811112812 */ /* 0x000fe400078efcff */
[C---:B------:R-:W-:Y:S02]  /*0b90*/  IADD3 R118, R60.reuse, 0x150, RZ ;  /* 0x000001503c767810 */ /* 0x040fe40007ffe0ff */
[C---:B------:R-:W-:Y:S02]  /*0ba0*/  IADD3 R117, R60.reuse, 0x160, RZ ;  /* 0x000001603c757810 */ /* 0x040fe40007ffe0ff */
[C---:B------:R-:W-:Y:S02]  /*0bb0*/  IADD3 R116, R60.reuse, 0x170, RZ ;  /* 0x000001703c747810 */ /* 0x040fe40007ffe0ff */
[----:B------:R-:W-:-:S02]  /*0bc0*/  IADD3 R115, R60, 0x180, RZ ;  /* 0x000001803c737810 */ /* 0x000fc40007ffe0ff */
[----:B----4-:R-:W-:Y:S02]  /*0bd0*/  SHF.R.S32.HI R5, RZ, 0x1f, R119 ;  /* 0x0000001fff057819 */ /* 0x010fe40000011477 */
[----:B------:R-:W-:Y:S02]  /*0be0*/  LOP3.LUT R17, R17, 0xfffffffd, RZ, 0xc0, !PT ;  /* 0xfffffffd11117812 */ /* 0x000fe400078ec0ff */
[----:B-----5:R-:W-:Y:S01]  /*0bf0*/  SHF.R.S32.HI R4, RZ, 0x1f, R118 ;  /* 0x0000001fff047819 */ /* 0x020fe20000011476 */
[----:B------:R-:W-:Y:S01]  /*0c00*/  STL [R1+0x44], R5 ;  /* 0x0000440501007387 */ /* 0x000fe20000100800 */
[----:B------:R-:W-:Y:S02]  /*0c10*/  SHF.R.S32.HI R3, RZ, 0x1f, R117 ;  /* 0x0000001fff037819 */ /* 0x000fe40000011475 */
[----:B0-----:R-:W-:Y:S01]  /*0c20*/  SHF.R.S32.HI R2, RZ, 0x1f, R116 ;  /* 0x0000001fff027819 */ /* 0x001fe20000011474 */
        /* <DEDUP_REMOVED lines=9> */
[----:B------:R0:W-:Y:S01]  /*0cc0*/  STL [R1+0x34], R0 ;  /* 0x0000340001007387 */ /* 0x0001e20000100800 */
[----:B------:R-:W-:-:S02]  /*0cd0*/  ISETP.LT.U32.AND P0, PT, R115, c[0x0][0x1e0], PT ;  /* 0x0000780073007a0c */ /* 0x000fc40003f01070 */
[----:B------:R-:W-:Y:S02]  /*0ce0*/  ISETP.LT.AND.EX P5, PT, R5, c[0x0][0x1e4], !P1, P5 ;  /* 0x0000790005007a0c */ /* 0x000fe40004fa1350 */
[----:B------:R-:W-:Y:S02]  /*0cf0*/  ISETP.LT.AND.EX P4, PT, R4, c[0x0][0x1e4], !P1, P4 ;  /* 0x0000790004007a0c */ /* 0x000fe40004f81340 */
[----:B------:R-:W-:Y:S02]  /*0d00*/  ISETP.LT.AND.EX P3, PT, R3, c[0x0][0x1e4], !P1, P3 ;  /* 0x0000790003007a0c */ /* 0x000fe40004f61330 */
[----:B------:R-:W-:Y:S02]  /*0d10*/  ISETP.LT.AND.EX P2, PT, R2, c[0x0][0x1e4], !P1, P2 ;  /* 0x0000790002007a0c */ /* 0x000fe40004f41320 */
[----:B------:R-:W-:Y:S02]  /*0d20*/  ISETP.LT.AND.EX P1, PT, R0, c[0x0][0x1e4], !P1, P0 ;  /* 0x0000790000007a0c */ /* 0x000fe40004f21300 */
[----:B0-----:R-:W-:-:S02]  /*0d30*/  SHF.R.S32.HI R0, RZ, 0x1f, R25 ;  /* 0x0000001fff007819 */ /* 0x001fc40000011419 */
[----:B------:R-:W-:Y:S02]  /*0d40*/  IADD3 R108, R60, 0x1f0, RZ ;  /* 0x000001f03c6c7810 */ /* 0x000fe40007ffe0ff */
[----:B------:R-:W-:Y:S02]  /*0d50*/  LEA.HI R0, R0, R25, RZ, 0x5 ;  /* 0x0000001900007211 */ /* 0x000fe400078f28ff */
[C---:B------:R-:W-:Y:S02]  /*0d60*/  IADD3 R23, R60.reuse, 0x190, RZ ;  /* 0x000001903c177810 */ /* 0x040fe40007ffe0ff */
[----:B------:R-:W-:Y:S02]  /*0d70*/  SHF.R.S32.HI R0, RZ, 0x5, R0 ;  /* 0x00000005ff007819 */ /* 0x000fe40000011400 */
[C---:B------:R-:W-:Y:S02]  /*0d80*/  IADD3 R22, R60.reuse, 0x1a0, RZ ;  /* 0x000001a03c167810 */ /* 0x040fe40007ffe0ff */
[C---:B------:R-:W-:Y:S01]  /*0d90*/  IADD3 R21, R60.reuse, 0x1b0, RZ ;  /* 0x000001b03c157810 */ /* 0x040fe20007ffe0ff */
[----:B------:R0:W-:Y:S01]  /*0da0*/  STL [R1+0x9c], R0 ;  /* 0x00009c0001007387 */ /* 0x0001e20000100800 */
[----:B------:R-:W-:-:S02]  /*0db0*/  IADD3 R20, R60, 0x1c0, RZ ;  /* 0x000001c03c147810 */ /* 0x000fc40007ffe0ff */
[C---:B------:R-:W-:Y:S02]  /*0dc0*/  IADD3 R19, R60.reuse, 0x1d0, RZ ;  /* 0x000001d03c137810 */ /* 0x040fe40007ffe0ff */
[----:B------:R-:W-:Y:S02]  /*0dd0*/  IADD3 R18, R60, 0x1e0, RZ ;  /* 0x000001e03c127810 */ /* 0x000fe40007ffe0ff */
[----:B------:R-:W-:Y:S02]  /*0de0*/  SHF.R.S32.HI R114, RZ, 0x1f, R23 ;  /* 0x0000001fff727819 */ /* 0x000fe40000011417 */
[----:B------:R-:W-:Y:S02]  /*0df0*/  SHF.R.S32.HI R113, RZ, 0x1f, R22 ;  /* 0x0000001fff717819 */ /* 0x000fe40000011416 */
[----:B0-----:R-:W-:Y:S02]  /*0e00*/  SHF.R.S32.HI R0, RZ, 0x1f, R108 ;  /* 0x0000001fff007819 */ /* 0x001fe4000001146c */
[----:B------:R-:W-:-:S02]  /*0e10*/  SHF.R.S32.HI R112, RZ, 0x1f, R21 ;  /* 0x0000001fff707819 */ /* 0x000fc40000011415 */
[----:B------:R-:W-:Y:S01]  /*0e20*/  SHF.R.S32.HI R111, RZ, 0x1f, R20 ;  /* 0x0000001fff6f7819 */ /* 0x000fe20000011414 */
[----:B------:R0:W-:Y:S01]  /*0e30*/  STL [R1+0x98], R0 ;  /* 0x0000980001007387 */ /* 0x0001e20000100800 */
[----:B------:R-:W-:Y:S02]  /*0e40*/  SHF.R.S32.HI R110, RZ, 0x1f, R19 ;  /* 0x0000001fff6e7819 */ /* 0x000fe40000011413 */
[----:B-1----:R-:W-:Y:S02]  /*0e50*/  SHF.R.S32.HI R109, RZ, 0x1f, R18 ;  /* 0x0000001fff6d7819 */ /* 0x002fe40000011412 */
.L_x_1370:
        /* <DEDUP_REMOVED lines=15> */
[----:B------:R-:W4:Y:S01]  /*0f50*/  LDL R36, [R1+0x94] ;  /* 0x0000940001247983 */ /* 0x000f220000100800 */
[----:B------:R-:W-:Y:S01]  /*0f60*/  CS2R R102, SRZ ;  /* 0x0000000000667805 */ /* 0x000fe2000001ff00 */
[----:B------:R-:W-:Y:S02]  /*0f70*/  LOP3.LUT R17, R17, 0xdfffffff, RZ, 0xc0, !PT ;  /* 0xdfffffff11117812 */ /* 0x000fe400078ec0ff */
[----:B------:R-:W4:Y:S02]  /*0f80*/  LDL R34, [R1+0x90] ;  /* 0x0000900001227983 */ /* 0x000f240000100800 */
[----:B------:R-:W-:-:S02]  /*0f90*/  @P4 LOP3.LUT R17, R17, 0x20000000, RZ, 0xfc, !PT ;  /* 0x2000000011114812 */ /* 0x000fc400078efcff */
[----:B------:R-:W4:Y:S02]  /*0fa0*/  LDL R31, [R1+0x30] ;  /* 0x00003000011f7983 */ /* 0x000f240000100800 */
[----:B------:R-:W-:Y:S02]  /*0fb0*/  LOP3.LUT R17, R17, 0xefffffff, RZ, 0xc0, !PT ;  /* 0xefffffff11117812 */ /* 0x000fe400078ec0ff */
[----:B------:R-:W4:Y:S01]  /*0fc0*/  LDL R30, [R1+0x8c] ;  /* 0x00008c00011e7983 */ /* 0x000f220000100800 */
[----:B-1----:R-:W1:Y:S01]  /*0fd0*/  I2F.RP R2, UR15 ;  /* 0x0000000f00027d06 */ /* 0x002e620008209400 */
[----:B------:R-:W-:Y:S02]  /*0fe0*/  @P3 LOP3.LUT R17, R17, 0x10000000, RZ, 0xfc, !PT ;  /* 0x1000000011113812 */ /* 0x000fe400078efcff */
[----:B------:R-:W4:Y:S02]  /*0ff0*/  LDL R35, [R1+0x2c] ;  /* 0x00002c0001237983 */ /* 0x000f240000100800 */
[----:B------:R-:W-:Y:S01]  /*1000*/  LOP3.LUT R17, R17, 0xfbffffff, RZ, 0xc0, !PT ;  /* 0xfbffffff11117812 */ /* 0x000fe200078ec0ff */
[----:B------:R-:W-:Y:S01]  /*1010*/  UMOV UR23, 0x3f800000 ;  /* 0x3f80000000177882 */ /* 0x000fe20000000000 */
[----:B0-----:R-:W-:Y:S01]  /*1020*/  LOP3.LUT R0, R0, 0xfffffffb, RZ, 0xc0, !PT ;  /* 0xfffffffb00007812 */ /* 0x001fe200078ec0ff */
[----:B------:R-:W4:Y:S01]  /*1030*/  LDL R38, [R1+0x68] ;  /* 0x0000680001267983 */ /* 0x000f220000100800 */
[----:B------:R-:W-:-:S03]  /*1040*/  @P2 LOP3.LUT R17, R17, 0x4000000, RZ, 0xfc, !PT ;  /* 0x0400000011112812 */ /* 0x000fc600078efcff */
[----:B------:R-:W4:Y:S01]  /*1050*/  LDL R37, [R1+0x64] ;  /* 0x0000640001257983 */ /* 0x000f220000100800 */
[----:B------:R-:W-:Y:S01]  /*1060*/  LOP3.LUT R17, R17, 0xfdffffff, RZ, 0xc0, !PT ;  /* 0xfdffffff11117812 */ /* 0x000fe200078ec0ff */
[----:B-1----:R-:W0:Y:S03]  /*1070*/  MUFU.RCP R2, R2 ;  /* 0x0000000200027308 */ /* 0x002e260000001000 */
[----:B------:R-:W-:Y:S01]  /*1080*/  @P1 LOP3.LUT R17, R17, 0x2000000, RZ, 0xfc, !PT ;  /* 0x0200000011111812 */ /* 0x000fe200078efcff */
[----:B------:R-:W4:Y:S04]  /*1090*/  LDL R77, [R1+0x54] ;  /* 0x00005400014d7983 */ /* 0x000f280000100800 */
        /* <DEDUP_REMOVED lines=176> */
[----:B------:R-:W-:-:S05]  /*1ba0*/  @P0 IADD3.X R5, R7, c[0x0][0x17c], RZ, P6, !PT ;  /* 0x00005f0007050a10 */ /* 0x000fca00037fe4ff */
[----:B------:R0:W5:Y:S04]  /*1bb0*/  @P0 LDG.E R102, [R4.64] ;  /* 0x0000001004660981 */ /* 0x000168000c1e1900 */
[----:B0-----:R-:W2:Y:S01]  /*1bc0*/  LDL R4, [R1+0x88] ;  /* 0x0000880001047983 */ /* 0x001ea20000100800 */
[----:B------:R-:W-:-:S04]  /*1bd0*/  LOP3.LUT P5, RZ, R17, 0x20000, RZ, 0xc0, !PT ;  /* 0x0002000011ff7812 */ /* 0x000fc800078ac0ff */
[----:B------:R-:W-:Y:S02]  /*1be0*/  P2R R8, PR, RZ, 0x20 ;  /* 0x00000020ff087803 */ /* 0x000fe40000000000 */
[----:B------:R-:W-:Y:S01]  /*1bf0*/  LOP3.LUT P5, RZ, R17, 0x100000, RZ, 0xc0, !PT ;  /* 0x0010000011ff7812 */ /* 0x000fe200078ac0ff */
[----:B------:R-:W-:-:S03]  /*1c00*/  HFMA2.MMA R10, -RZ, RZ, 0, 0 ;  /* 0x00000000ff0a7435 */ /* 0x000fc600000001ff */
[----:B------:R-:W-:Y:S02]  /*1c10*/  P2R R6, PR, RZ, 0x20 ;  /* 0x00000020ff067803 */ /* 0x000fe40000000000 */
[----:B------:R-:W-:-:S05]  /*1c20*/  LOP3.LUT P5, RZ, R17, 0x200000, RZ, 0xc0, !PT ;  /* 0x0020000011ff7812 */ /* 0x000fca00078ac0ff */
[----:B------:R0:W5:Y:S01]  /*1c30*/  @P0 LDG.E R10, [R2.64] ;  /* 0x00000010020a0981 */ /* 0x000162000c1e1900 */
[----:B------:R-:W-:-:S07]  /*1c40*/  PLOP3.LUT P0, PT, PT, PT, UP0, 0x80, 0x0 ;  /* 0x000000000000781c */ /* 0x000fce0003f0f008 */
[----:B----4-:R-:W-:Y:S01]  /*1c50*/  @P5 IMAD R7, R36, c[0x0][0x1d8], RZ ;  /* 0x0000760024075a24 */ /* 0x010fe200078e02ff */
[----:B0-----:R-:W-:Y:S01]  /*1c60*/  @P5 MOV R2, R26 ;  /* 0x0000001a00025202 */ /* 0x001fe20000000f00 */
[----:B------:R-:W3:Y:S01]  /*1c70*/  LDL R36, [R1+0x70] ;  /* 0x0000700001247983 */ /* 0x000ee20000100800 */
[----:B------:R-:W-:Y:S01]  /*1c80*/  @P5 MOV R3, R29 ;  /* 0x0000001d00035202 */ /* 0x000fe20000000f00 */
[----:B------:R-:W-:-:S04]  /*1c90*/  @P5 IMAD R7, R60, c[0x0][0x1dc], R7 ;  /* 0x000077003c075a24 */ /* 0x000fc800078e0207 */
[----:B------:R-:W-:Y:S01]  /*1ca0*/  @P5 IMAD.WIDE.U32 R2, R60, c[0x0][0x1d8], R2 ;  /* 0x000076003c025a25 */ /* 0x000fe200078e0002 */
[----:B-1----:R0:W1:Y:S04]  /*1cb0*/  @P0 R2UR UR23, R9 ;  /* 0x00000000091703c2 */ /* 0x00206800000e0000 */
        /* <DEDUP_REMOVED lines=10> */
[----:B------:R-:W3:Y:S01]  /*1d60*/  LDL R34, [R1+0x28] ;  /* 0x0000280001227983 */ /* 0x000ee20000100800 */
[----:B------:R-:W-:Y:S01]  /*1d70*/  @P5 MOV R3, R29 ;  /* 0x0000001d00035202 */ /* 0x000fe20000000f00 */
[----:B------:R-:W-:Y:S01]  /*1d80*/  @P5 IMAD R5, R31, c[0x0][0x1dc], R2 ;  /* 0x000077001f055a24 */ /* 0x000fe200078e0202 */
[----:B------:R-:W-:-:S05]  /*1d90*/  @P5 MOV R2, R26 ;  /* 0x0000001a00025202 */ /* 0x000fca0000000f00 */
[----:B------:R-:W-:Y:S01]  /*1da0*/  @P5 IMAD.WIDE.U32 R2, R31, c[0x0][0x1d8], R2 ;  /* 0x000076001f025a25 */ /* 0x000fe200078e0002 */
[----:B------:R-:W-:Y:S01]  /*1db0*/  LOP3.LUT P6, RZ, R17, 0x80000, RZ, 0xc0, !PT ;  /* 0x0008000011ff7812 */ /* 0x000fe200078cc0ff */
        /* <DEDUP_REMOVED lines=26> */
[----:B--2---:R-:W-:-:S02]  /*1f60*/  @P6 IMAD R2, R4, c[0x0][0x1d8], RZ ;  /* 0x0000760004026a24 */ /* 0x004fc400078e02ff */
[----:B------:R-:W2:Y:S01]  /*1f70*/  LDL R4, [R1+0x20] ;  /* 0x0000200001047983 */ /* 0x000ea20000100800 */
[----:B------:R-:W-:Y:S02]  /*1f80*/  @P6 MOV R3, R29 ;  /* 0x0000001d00036202 */ /* 0x000fe40000000f00 */
[----:B------:R-:W-:-:S04]  /*1f90*/  LOP3.LUT R0, R0, 0xfffffffe, RZ, 0xc0, !PT ;  /* 0xfffffffe00007812 */ /* 0x000fc800078ec0ff */
[----:B------:R-:W-:Y:S01]  /*1fa0*/  @P5 LOP3.LUT R0, R0, 0x1, RZ, 0xfc, !PT ;  /* 0x0000000100005812 */ /* 0x000fe200078efcff */
[----:B---3--:R-:W-:Y:S01]  /*1fb0*/  @P6 IMAD R5, R34, c[0x0][0x1dc], R2 ;  /* 0x0000770022056a24 */ /* 0x008fe200078e0202 */
[----:B------:R-:W-:-:S05]  /*1fc0*/  @P6 MOV R2, R26 ;  /* 0x0000001a00026202 */ /* 0x000fca0000000f00 */
[----:B------:R-:W-:Y:S01]  /*1fd0*/  @P6 IMAD.WIDE.U32 R2, R34, c[0x0][0x1d8], R2 ;  /* 0x0000760022026a25 */ /* 0x000fe200078e0002 */
[----:B------:R-:W-:Y:S01]  /*1fe0*/  LOP3.LUT P4, RZ, R17, 0x8000, RZ, 0xc0, !PT ;  /* 0x0000800011ff7812 */ /* 0x000fe2000788c0ff */
        /* <DEDUP_REMOVED lines=24> */
[----:B------:R-:W-:-:S03]  /*2170*/  @P5 MOV R3, R29 ;  /* 0x0000001d00035202 */ /* 0x000fc60000000f00 */
[----:B--2---:R-:W-:Y:S01]  /*2180*/  @P5 IMAD R5, R4, c[0x0][0x1dc], R2 ;  /* 0x0000770004055a24 */ /* 0x004fe200078e0202 */
        /* <DEDUP_REMOVED lines=10> */
[----:B------:R-:W2:Y:S01]  /*2230*/  LDL R8, [R1+0x74] ;  /* 0x0000740001087983 */ /* 0x000ea20000100800 */
[----:B------:R-:W-:Y:S01]  /*2240*/  @P4 MOV R3, R29 ;  /* 0x0000001d00034202 */ /* 0x000fe20000000f00 */
[----:B------:R-:W-:Y:S01]  /*2250*/  @P4 IMAD R9, R35, c[0x0][0x1dc], R2 ;  /* 0x0000770023094a24 */ /* 0x000fe200078e0202 */
[----:B------:R-:W-:-:S05]  /*2260*/  @P4 MOV R2, R26 ;  /* 0x0000001a00024202 */ /* 0x000fca0000000f00 */
        /* <DEDUP_REMOVED lines=8> */
[----:B------:R-:W-:-:S04]  /*22f0*/  @P4 IADD3 R78, P0, R78, c[0x0][0x178], RZ ;  /* 0x00005e004e4e4a10 */ /* 0x000fc80007f1e0ff */
[----:B------:R-:W-:Y:S02]  /*2300*/  @P4 IADD3.X R79, R2, c[0x0][0x17c], RZ, P0, !PT ;  /* 0x00005f00024f4a10 */ /* 0x000fe400007fe4ff */
[----:B------:R-:W-:Y:S02]  /*2310*/  @P6 MOV R3, R29 ;  /* 0x0000001d00036202 */ /* 0x000fe40000000f00 */
[----:B------:R-:W-:Y:S01]  /*2320*/  LOP3.LUT P3, RZ, R17, 0x2000, RZ, 0xc0, !PT ;  /* 0x0000200011ff7812 */ /* 0x000fe2000786c0ff */
[----:B----4-:R-:W-:Y:S02]  /*2330*/  @P6 IMAD R2, R31, c[0x0][0x1d8], RZ ;  /* 0x000076001f026a24 */ /* 0x010fe400078e02ff */
[----:B------:R-:W4:Y:S02]  /*2340*/  LDL R31, [R1+0xc] ;  /* 0x00000c00011f7983 */ /* 0x000f240000100800 */
[----:B---3--:R-:W-:Y:S01]  /*2350*/  @P6 IMAD R9, R30, c[0x0][0x1dc], R2 ;  /* 0x000077001e096a24 */ /* 0x008fe200078e0202 */
        /* <DEDUP_REMOVED lines=16> */
[----:B--2---:R-:W-:-:S04]  /*2460*/  @P3 IMAD R8, R8, c[0x0][0x1d8], RZ ;  /* 0x0000760008083a24 */ /* 0x004fc800078e02ff */
        /* <DEDUP_REMOVED lines=8> */
[----:B------:R-:W2:Y:S01]  /*24f0*/  LDL R36, [R1+0x60] ;  /* 0x0000600001247983 */ /* 0x000ea20000100800 */
[----:B------:R-:W-:Y:S02]  /*2500*/  @P3 IADD3.X R63, R2, c[0x0][0x17c], RZ, P0, !PT ;  /* 0x00005f00023f3a10 */ /* 0x000fe400007fe4ff */
[----:B------:R-:W-:Y:S01]  /*2510*/  @P6 MOV R2, R26 ;  /* 0x0000001a00026202 */ /* 0x000fe20000000f00 */
[----:B------:R-:W-:-:S04]  /*2520*/  @P6 IMAD R8, R35, c[0x0][0x1dc], R8 ;  /* 0x0000770023086a24 */ /* 0x000fc800078e0208 */
        /* <DEDUP_REMOVED lines=13> */
[----:B----4-:R-:W-:-:S05]  /*2600*/  @P2 IMAD.WIDE.U32 R8, R31, c[0x0][0x1d8], R8 ;  /* 0x000076001f082a25 */ /* 0x010fca00078e0008 */
[----:B------:R-:W-:Y:S01]  /*2610*/  @P2 SHF.L.U32 R42, R8, 0x1, RZ ;  /* 0x00000001082a2819 */ /* 0x000fe200000006ff */
[----:B---3--:R-:W-:-:S04]  /*2620*/  @P2 IMAD R30, R30, c[0x0][0x1d8], RZ ;  /* 0x000076001e1e2a24 */ /* 0x008fc800078e02ff */
[----:B------:R-:W-:Y:S02]  /*2630*/  @P2 IMAD R30, R31, c[0x0][0x1dc], R30 ;  /* 0x000077001f1e2a24 */ /* 0x000fe400078e021e */
[----:B------:R-:W3:Y:S03]  /*2640*/  LDL R31, [R1] ;  /* 0x00000000011f7983 */ /* 0x000ee60000100800 */
        /* <DEDUP_REMOVED lines=8> */
[----:B------:R-:W-:Y:S02]  /*26d0*/  @P5 MOV R8, R26 ;  /* 0x0000001a00085202 */ /* 0x000fe40000000f00 */
[----:B------:R-:W-:-:S04]  /*26e0*/  LOP3.LUT R0, R0, 0xfffffffd, RZ, 0xc0, !PT ;  /* 0xfffffffd00007812 */ /* 0x000fc800078ec0ff */
[----:B------:R-:W-:Y:S02]  /*26f0*/  @P4 LOP3.LUT R0, R0, 0x2, RZ, 0xfc, !PT ;  /* 0x0000000200004812 */ /* 0x000fe400078efcff */
[----:B------:R-:W-:Y:S01]  /*2700*/  LOP3.LUT P4, RZ, R17, 0x200, RZ, 0xc0, !PT ;  /* 0x0000020011ff7812 */ /* 0x000fe2000788c0ff */
[C---:B--2---:R-:W-:Y:S02]  /*2710*/  @P5 IMAD R30, R34.reuse, c[0x0][0x1dc], R30 ;  /* 0x00007700221e5a24 */ /* 0x044fe400078e021e */
[----:B------:R-:W-:Y:S02]  /*2720*/  @P5 IMAD.WIDE.U32 R8, R34, c[0x0][0x1d8], R8 ;  /* 0x0000760022085a25 */ /* 0x000fe400078e0008 */
[----:B------:R-:W2:Y:S03]  /*2730*/  LDL R34, [R1+0x5c] ;  /* 0x00005c0001227983 */ /* 0x000ea60000100800 */
[----:B------:R-:W-:-:S02]  /*2740*/  @P5 IADD3 R30, R9, R30, RZ ;  /* 0x0000001e091e5210 */ /* 0x000fc40007ffe0ff */
        /* <DEDUP_REMOVED lines=10> */
[----:B------:R-:W-:Y:S02]  /*27f0*/  @P4 IMAD.WIDE.U32 R8, R35, c[0x0][0x1d8], R8 ;  /* 0x0000760023084a25 */ /* 0x000fe400078e0008 */
[----:B------:R-:W4:Y:S01]  /*2800*/  LDL R35, [R1+0x58] ;  /* 0x0000580001237983 */ /* 0x000f220000100800 */
[----:B------:R-:W-:Y:S02]  /*2810*/  LOP3.LUT P1, RZ, R17, 0x100, RZ, 0xc0, !PT ;  /* 0x0000010011ff7812 */ /* 0x000fe4000782c0ff */
        /* <DEDUP_REMOVED lines=9> */
[----:B------:R-:W-:Y:S02]  /*28b0*/  @P1 MOV R8, R26 ;  /* 0x0000001a00081202 */ /* 0x000fe40000000f00 */
[----:B------:R-:W-:-:S04]  /*28c0*/  LOP3.LUT R17, R17, 0xbfffffff, RZ, 0xc0, !PT ;  /* 0xbfffffff11117812 */ /* 0x000fc800078ec0ff */
[----:B------:R-:W-:-:S04]  /*28d0*/  @P3 LOP3.LUT R17, R17, 0x40000000, RZ, 0xfc, !PT ;  /* 0x4000000011113812 */ /* 0x000fc800078efcff */
[----:B------:R-:W-:Y:S01]  /*28e0*/  LOP3.LUT P4, RZ, R17, 0x80, RZ, 0xc0, !PT ;  /* 0x0000008011ff7812 */ /* 0x000fe2000788c0ff */
        /* <DEDUP_REMOVED lines=14> */
[----:B------:R-:W-:Y:S02]  /*29d0*/  @P4 IADD3 R70, P0, R36, c[0x0][0x180], RZ ;  /* 0x0000600024464a10 */ /* 0x000fe40007f1e0ff */
[----:B------:R-:W-:-:S13]  /*29e0*/  LOP3.LUT P3, RZ, R17, 0x20, RZ, 0xc0, !PT ;  /* 0x0000002011ff7812 */ /* 0x000fda000786c0ff */
[----:B------:R-:W-:Y:S01]  /*29f0*/  @P3 IMAD R84, R77, c[0x0][0x1d8], RZ ;  /* 0x000076004d543a24 */ /* 0x000fe200078e02ff */
[----:B------:R-:W-:-:S03]  /*2a00*/  @P3 MOV R77, R29 ;  /* 0x0000001d004d3202 */ /* 0x000fc60000000f00 */
[----:B------:R-:W-:Y:S01]  /*2a10*/  @P3 IMAD R84, R123, c[0x0][0x1dc], R84 ;  /* 0x000077007b543a24 */ /* 0x000fe200078e0254 */
[C---:B------:R-:W-:Y:S02]  /*2a20*/  LOP3.LUT P5, RZ, R17.reuse, 0x200000, RZ, 0xc0, !PT ;  /* 0x0020000011ff7812 */ /* 0x040fe400078ac0ff */
[----:B------:R-:W-:-:S04]  /*2a30*/  LOP3.LUT R17, R17, 0xf7ffffff, RZ, 0xc0, !PT ;  /* 0xf7ffffff11117812 */ /* 0x000fc800078ec0ff */
[----:B------:R-:W-:Y:S01]  /*2a40*/  @P1 LOP3.LUT R17, R17, 0x8000000, RZ, 0xfc, !PT ;  /* 0x0800000011111812 */ /* 0x000fe200078efcff */
[----:B--2---:R-:W-:-:S04]  /*2a50*/  @P4 IMAD R34, R34, c[0x0][0x1d8], RZ ;  /* 0x0000760022224a24 */ /* 0x004fc800078e02ff */
[----:B------:R-:W-:-:S05]  /*2a60*/  @P4 IMAD R34, R125, c[0x0][0x1dc], R34 ;  /* 0x000077007d224a24 */ /* 0x000fca00078e0222 */
[----:B------:R-:W-:-:S04]  /*2a70*/  @P4 IADD3 R34, R9, R34, RZ ;  /* 0x0000002209224210 */ /* 0x000fc80007ffe0ff */
[----:B------:R-:W-:-:S04]  /*2a80*/  @P4 SHF.L.U64.HI R8, R8, 0x1, R34 ;  /* 0x0000000108084819 */ /* 0x000fc80000010222 */
[----:B------:R-:W-:Y:S02]  /*2a90*/  @P4 IADD3.X R71, R8, c[0x0][0x184], RZ, P0, !PT ;  /* 0x0000610008474a10 */ /* 0x000fe400007fe4ff */
[----:B------:R-:W-:Y:S02]  /*2aa0*/  @P4 IADD3 R36, P0, R36, c[0x0][0x178], RZ ;  /* 0x00005e0024244a10 */ /* 0x000fe40007f1e0ff */
[----:B------:R-:W-:Y:S02]  /*2ab0*/  @P6 MOV R9, R29 ;  /* 0x0000001d00096202 */ /* 0x000fe40000000f00 */
[----:B------:R-:W-:Y:S02]  /*2ac0*/  @P4 IADD3.X R37, R8, c[0x0][0x17c], RZ, P0, !PT ;  /* 0x00005f0008254a10 */ /* 0x000fe400007fe4ff */
[----:B------:R-:W-:Y:S01]  /*2ad0*/  @P6 MOV R8, R26 ;  /* 0x0000001a00086202 */ /* 0x000fe20000000f00 */
[----:B----4-:R-:W-:-:S04]  /*2ae0*/  @P6 IMAD R34, R35, c[0x0][0x1d8], RZ ;  /* 0x0000760023226a24 */ /* 0x010fc800078e02ff */
[----:B------:R-:W-:-:S04]  /*2af0*/  @P6 IMAD.WIDE.U32 R8, R124, c[0x0][0x1d8], R8 ;  /* 0x000076007c086a25 */ /* 0x000fc800078e0008 */
[----:B------:R-:W-:-:S05]  /*2b00*/  @P6 IMAD R34, R124, c[0x0][0x1dc], R34 ;  /* 0x000077007c226a24 */ /* 0x000fca00078e0222 */
        /* <DEDUP_REMOVED lines=12> */
[C---:B------:R-:W-:Y:S02]  /*2bd0*/  @P3 IADD3 R86, P0, R76.reuse, c[0x0][0x180], RZ ;  /* 0x000060004c563a10 */ /* 0x040fe40007f1e0ff */
[----:B------:R-:W-:Y:S02]  /*2be0*/  LOP3.LUT P6, RZ, R17, 0x10, RZ, 0xc0, !PT ;  /* 0x0000001011ff7812 */ /* 0x000fe400078cc0ff */
[----:B------:R-:W-:Y:S02]  /*2bf0*/  @P3 IADD3.X R87, R77, c[0x0][0x184], RZ, P0, !PT ;  /* 0x000061004d573a10 */ /* 0x000fe400007fe4ff */
[----:B------:R-:W-:-:S04]  /*2c00*/  @P3 IADD3 R84, P0, R76, c[0x0][0x178], RZ ;  /* 0x00005e004c543a10 */ /* 0x000fc80007f1e0ff */
[----:B------:R-:W-:Y:S02]  /*2c10*/  @P3 IADD3.X R85, R77, c[0x0][0x17c], RZ, P0, !PT ;  /* 0x00005f004d553a10 */ /* 0x000fe400007fe4ff */
[----:B------:R-:W-:-:S06]  /*2c20*/  CS2R R76, SRZ ;  /* 0x00000000004c7805 */ /* 0x000fcc000001ff00 */
[----:B------:R0:W5:Y:S01]  /*2c30*/  @P5 LDG.E R76, [R58.64] ;  /* 0x000000103a4c5981 */ /* 0x000162000c1e1900 */
[----:B------:R-:W-:-:S03]  /*2c40*/  LOP3.LUT P4, RZ, R17, 0x100000, RZ, 0xc0, !PT ;  /* 0x0010000011ff7812 */ /* 0x000fc6000788c0ff */
[----:B------:R2:W3:Y:S01]  /*2c50*/  @P5 LDG.E R77, [R68.64] ;  /* 0x00000010444d5981 */ /* 0x0004e2000c1e1900 */
[----:B0-----:R-:W-:-:S03]  /*2c60*/  @P6 IMAD R58, R88, c[0x0][0x1d8], RZ ;  /* 0x00007600583a6a24 */ /* 0x001fc600078e02ff */
[----:B------:R-:W4:Y:S01]  /*2c70*/  LDL R88, [R1+0x48] ;  /* 0x0000480001587983 */ /* 0x000f220000100800 */
[----:B------:R-:W-:Y:S01]  /*2c80*/  HFMA2.MMA R59, -RZ, RZ, 0, 0 ;  /* 0x00000000ff3b7435 */ /* 0x000fe200000001ff */
[----:B------:R-:W-:-:S09]  /*2c90*/  @P6 IMAD R58, R122, c[0x0][0x1dc], R58 ;  /* 0x000077007a3a6a24 */ /* 0x000fd200078e023a */
[----:B------:R0:W5:Y:S02]  /*2ca0*/  @P4 LDG.E R59, [R6.64] ;  /* 0x00000010063b4981 */ /* 0x000164000c1e1900 */
[----:B0-----:R-:W-:Y:S02]  /*2cb0*/  @P6 MOV R6, R26 ;  /* 0x0000001a00066202 */ /* 0x001fe40000000f00 */
[----:B------:R-:W-:-:S05]  /*2cc0*/  @P6 MOV R7, R29 ;  /* 0x0000001d00076202 */ /* 0x000fca0000000f00 */
[----:B------:R-:W-:-:S05]  /*2cd0*/  @P6 IMAD.WIDE.U32 R6, R122, c[0x0][0x1d8], R6 ;  /* 0x000076007a066a25 */ /* 0x000fca00078e0006 */
[----:B------:R-:W-:-:S04]  /*2ce0*/  @P6 IADD3 R7, R7, R58, RZ ;  /* 0x0000003a07076210 */ /* 0x000fc80007ffe0ff */
[C---:B------:R-:W-:Y:S02]  /*2cf0*/  @P6 SHF.L.U64.HI R7, R6.reuse, 0x1, R7 ;  /* 0x0000000106076819 */ /* 0x040fe40000010207 */
[----:B------:R-:W-:Y:S02]  /*2d00*/  @P6 SHF.L.U32 R6, R6, 0x1, RZ ;  /* 0x0000000106066819 */ /* 0x000fe400000006ff */
[C---:B------:R-:W-:Y:S02]  /*2d10*/  LOP3.LUT P1, RZ, R17.reuse, 0x40000, RZ, 0xc0, !PT ;  /* 0x0004000011ff7812 */ /* 0x040fe4000782c0ff */
[C---:B--2---:R-:W-:Y:S02]  /*2d20*/  @P6 IADD3 R68, P0, R6.reuse, c[0x0][0x180], RZ ;  /* 0x0000600006446a10 */ /* 0x044fe40007f1e0ff */
[----:B------:R-:W-:Y:S02]  /*2d30*/  LOP3.LUT P5, RZ, R17, 0x8, RZ, 0xc0, !PT ;  /* 0x0000000811ff7812 */ /* 0x000fe400078ac0ff */
[----:B------:R-:W-:Y:S01]  /*2d40*/  @P6 IADD3.X R69, R7, c[0x0][0x184], RZ, P0, !PT ;  /* 0x0000610007456a10 */ /* 0x000fe200007fe4ff */
[----:B------:R-:W-:Y:S01]  /*2d50*/  HFMA2.MMA R89, -RZ, RZ, 0, 0 ;  /* 0x00000000ff597435 */ /* 0x000fe200000001ff */
[----:B------:R-:W-:-:S02]  /*2d60*/  @P6 IADD3 R6, P0, R6, c[0x0][0x178], RZ ;  /* 0x00005e0006066a10 */ /* 0x000fc40007f1e0ff */
[----:B------:R-:W-:Y:S02]  /*2d70*/  MOV R58, RZ ;  /* 0x000000ff003a7202 */ /* 0x000fe40000000f00 */
[----:B------:R-:W-:Y:S02]  /*2d80*/  @P6 IADD3.X R7, R7, c[0x0][0x17c], RZ, P0, !PT ;  /* 0x00005f0007076a10 */ /* 0x000fe400007fe4ff */
[----:B------:R-:W-:Y:S02]  /*2d90*/  LOP3.LUT P6, RZ, R0, 0x4, RZ, 0xc0, !PT ;  /* 0x0000000400ff7812 */ /* 0x000fe400078cc0ff */
[----:B------:R0:W5:Y:S04]  /*2da0*/  @P1 LDG.E R58, [R80.64] ;  /* 0x00000010503a1981 */ /* 0x000168000c1e1900 */
[----:B------:R2:W5:Y:S01]  /*2db0*/  @P4 LDG.E R89, [R56.64] ;  /* 0x0000001038594981 */ /* 0x000562000c1e1900 */
[----:B0-----:R-:W-:-:S02]  /*2dc0*/  @P5 MOV R80, R26 ;  /* 0x0000001a00505202 */ /* 0x001fc40000000f00 */
[----:B------:R-:W-:Y:S02]  /*2dd0*/  @P5 MOV R81, R29 ;  /* 0x0000001d00515202 */ /* 0x000fe40000000f00 */
[----:B--2---:R-:W-:Y:S01]  /*2de0*/  MOV R57, RZ ;  /* 0x000000ff00397202 */ /* 0x004fe20000000f00 */
[----:B------:R-:W-:Y:S02]  /*2df0*/  @P5 IMAD R56, R92, c[0x0][0x1d8], RZ ;  /* 0x000076005c385a24 */ /* 0x000fe400078e02ff */
[----:B------:R-:W-:-:S03]  /*2e00*/  @P5 IMAD.WIDE.U32 R80, R121, c[0x0][0x1d8], R80 ;  /* 0x0000760079505a25 */ /* 0x000fc600078e0050 */
[----:B------:R0:W5:Y:S01]  /*2e10*/  @P6 LDG.E R57, [R90.64] ;  /* 0x000000105a396981 */ /* 0x000162000c1e1900 */
[----:B------:R-:W-:-:S05]  /*2e20*/  @P5 IMAD R56, R121, c[0x0][0x1dc], R56 ;  /* 0x0000770079385a24 */ /* 0x000fca00078e0238 */
[----:B------:R-:W-:Y:S01]  /*2e30*/  @P5 IADD3 R56, R81, R56, RZ ;  /* 0x0000003851385210 */ /* 0x000fe20007ffe0ff */
[----:B0-----:R-:W-:Y:S01]  /*2e40*/  HFMA2.MMA R91, -RZ, RZ, 0, 0 ;  /* 0x00000000ff5b7435 */ /* 0x001fe200000001ff */
[----:B------:R-:W2:Y:S02]  /*2e50*/  LDL R90, [R1+0x44] ;  /* 0x00004400015a7983 */ /* 0x000ea40000100800 */
[C---:B------:R-:W-:Y:S02]  /*2e60*/  @P5 SHF.L.U64.HI R56, R80.reuse, 0x1, R56 ;  /* 0x0000000150385819 */ /* 0x040fe40000010238 */
[----:B------:R-:W-:-:S05]  /*2e70*/  @P5 SHF.L.U32 R80, R80, 0x1, RZ ;  /* 0x0000000150505819 */ /* 0x000fca00000006ff */
[----:B------:R0:W5:Y:S01]  /*2e80*/  @P6 LDG.E R91, [R82.64] ;  /* 0x00000010525b6981 */ /* 0x000162000c1e1900 */
[C---:B------:R-:W-:Y:S02]  /*2e90*/  LOP3.LUT P6, RZ, R17.reuse, 0x2, RZ, 0xc0, !PT ;  /* 0x0000000211ff7812 */ /* 0x040fe400078cc0ff */
[----:B------:R-:W-:Y:S02]  /*2ea0*/  LOP3.LUT P3, RZ, R17, 0x10000, RZ, 0xc0, !PT ;  /* 0x0001000011ff7812 */ /* 0x000fe4000786c0ff */
[----:B0-----:R-:W-:-:S04]  /*2eb0*/  @P5 IADD3 R82, P0, R80, c[0x0][0x180], RZ ;  /* 0x0000600050525a10 */ /* 0x001fc80007f1e0ff */
[----:B------:R-:W-:Y:S02]  /*2ec0*/  @P5 IADD3.X R83, R56, c[0x0][0x184], RZ, P0, !PT ;  /* 0x0000610038535a10 */ /* 0x000fe400007fe4ff */
[----:B------:R-:W-:-:S04]  /*2ed0*/  @P5 IADD3 R80, P0, R80, c[0x0][0x178], RZ ;  /* 0x00005e0050505a10 */ /* 0x000fc80007f1e0ff */
[----:B------:R-:W-:Y:S01]  /*2ee0*/  @P5 IADD3.X R81, R56, c[0x0][0x17c], RZ, P0, !PT ;  /* 0x00005f0038515a10 */ /* 0x000fe200007fe4ff */
[----:B------:R-:W-:Y:S01]  /*2ef0*/  HFMA2.MMA R56, -RZ, RZ, 0, 0 ;  /* 0x00000000ff387435 */ /* 0x000fe200000001ff */
[C---:B------:R-:W-:Y:S02]  /*2f00*/  LOP3.LUT P4, RZ, R0.reuse, 0x2, RZ, 0xc0, !PT ;  /* 0x0000000200ff7812 */ /* 0x040fe4000788c0ff */
[----:B------:R-:W-:Y:S01]  /*2f10*/  LOP3.LUT P5, RZ, R0, 0x1, RZ, 0xc0, !PT ;  /* 0x0000000100ff7812 */ /* 0x000fe200078ac0ff */
[----:B------:R-:W-:-:S06]  /*2f20*/  CS2R R92, SRZ ;  /* 0x00000000005c7805 */ /* 0x000fcc000001ff00 */
[----:B------:R0:W5:Y:S04]  /*2f30*/  @P3 LDG.E R56, [R4.64] ;  /* 0x0000001004383981 */ /* 0x000168000c1e1900 */
[----:B------:R1:W5:Y:S01]  /*2f40*/  @P1 LDG.E R93, [R54.64] ;  /* 0x00000010365d1981 */ /* 0x000362000c1e1900 */
[----:B0-----:R-:W-:Y:S02]  /*2f50*/  @P6 MOV R4, R26 ;  /* 0x0000001a00046202 */ /* 0x001fe40000000f00 */
[----:B------:R-:W-:Y:S01]  /*2f60*/  @P6 MOV R5, R29 ;  /* 0x0000001d00056202 */ /* 0x000fe20000000f00 */
[----:B-1----:R-:W-:-:S04]  /*2f70*/  CS2R R54, SRZ ;  /* 0x0000000000367805 */ /* 0x002fc8000001ff00 */
[----:B------:R-:W-:Y:S01]  /*2f80*/  @P6 IMAD.WIDE.U32 R4, R120, c[0x0][0x1d8], R4 ;  /* 0x0000760078046a25 */ /* 0x000fe200078e0004 */
[----:B------:R-:W-:Y:S01]  /*2f90*/  CS2R R98, SRZ ;  /* 0x0000000000627805 */ /* 0x000fe2000001ff00 */
[----:B------:R0:W5:Y:S05]  /*2fa0*/  @P5 LDG.E R55, [R94.64] ;  /* 0x000000105e375981 */ /* 0x00016a000c1e1900 */
[----:B------:R1:W5:Y:S01]  /*2fb0*/  @P3 LDG.E R99, [R52.64] ;  /* 0x0000001034633981 */ /* 0x000362000c1e1900 */
[----:B------:R-:W-:-:S03]  /*2fc0*/  LOP3.LUT P1, RZ, R17, 0x1000, RZ, 0xc0, !PT ;  /* 0x0000100011ff7812 */ /* 0x000fc6000782c0ff */
[----:B------:R2:W5:Y:S01]  /*2fd0*/  @P4 LDG.E R98, [R78.64] ;  /* 0x000000104e624981 */ /* 0x000562000c1e1900 */
[----:B0-----:R-:W-:Y:S01]  /*2fe0*/  CS2R R94, SRZ ;  /* 0x00000000005e7805 */ /* 0x001fe2000001ff00 */
[----:B-1----:R-:W-:-:S05]  /*2ff0*/  CS2R R52, SRZ ;  /* 0x0000000000347805 */ /* 0x002fca000001ff00 */
[----:B------:R0:W5:Y:S01]  /*3000*/  @P5 LDG.E R95, [R66.64] ;  /* 0x00000010425f5981 */ /* 0x000162000c1e1900 */
[C---:B------:R-:W-:Y:S02]  /*3010*/  LOP3.LUT P5, RZ, R17.reuse, 0x80000000, RZ, 0xc0, !PT ;  /* 0x8000000011ff7812 */ /* 0x040fe400078ac0ff */
[----:B------:R-:W-:Y:S01]  /*3020*/  LOP3.LUT R17, R17, 0xffbfffff, RZ, 0xc0, !PT ;  /* 0xffbfffff11117812 */ /* 0x000fe200078ec0ff */
[----:B------:R1:W5:Y:S03]  /*3030*/  @P4 LDG.E R53, [R100.64] ;  /* 0x0000001064354981 */ /* 0x000366000c1e1900 */
[----:B------:R-:W-:Y:S01]  /*3040*/  @P6 LOP3.LUT R17, R17, 0x400000, RZ, 0xfc, !PT ;  /* 0x0040000011116812 */ /* 0x000fe200078efcff */
[----:B------:R0:W5:Y:S04]  /*3050*/  @P1 LDG.E R52, [R2.64] ;  /* 0x0000001002341981 */ /* 0x000168000c1e1900 */
[----:B-1----:R-:W3:Y:S01]  /*3060*/  LDL R100, [R1+0x3c] ;  /* 0x00003c0001647983 */ /* 0x002ee20000100800 */
[C---:B------:R-:W-:Y:S01]  /*3070*/  LOP3.LUT P3, RZ, R17.reuse, 0x40000000, RZ, 0xc0, !PT ;  /* 0x4000000011ff7812 */ /* 0x040fe2000786c0ff */
[----:B----4-:R-:W-:Y:S01]  /*3080*/  @P6 IMAD R0, R88, c[0x0][0x1d8], RZ ;  /* 0x0000760058006a24 */ /* 0x010fe200078e02ff */
[----:B------:R-:W-:Y:S01]  /*3090*/  LOP3.LUT P4, RZ, R17, 0x20000000, RZ, 0xc0, !PT ;  /* 0x2000000011ff7812 */ /* 0x000fe2000788c0ff */
[----:B------:R-:W4:Y:S02]  /*30a0*/  LDL R88, [R1+0x40] ;  /* 0x0000400001587983 */ /* 0x000f240000100800 */
[----:B------:R-:W-:-:S08]  /*30b0*/  @P6 IMAD R0, R120, c[0x0][0x1dc], R0 ;  /* 0x0000770078006a24 */ /* 0x000fd000078e0200 */
[----:B------:R1:W5:Y:S01]  /*30c0*/  @P3 LDG.E R92, [R62.64] ;  /* 0x000000103e5c3981 */ /* 0x000362000c1e1900 */
[----:B------:R-:W-:-:S04]  /*30d0*/  @P6 IADD3 R0, R5, R0, RZ ;  /* 0x0000000005006210 */ /* 0x000fc80007ffe0ff */
[C---:B------:R-:W-:Y:S02]  /*30e0*/  @P6 SHF.L.U64.HI R0, R4.reuse, 0x1, R0 ;  /* 0x0000000104006819 */ /* 0x040fe40000010200 */
[----:B------:R-:W-:-:S04]  /*30f0*/  @P6 SHF.L.U32 R4, R4, 0x1, RZ ;  /* 0x0000000104046819 */ /* 0x000fc800000006ff */
[----:B0-----:R-:W-:-:S04]  /*3100*/  @P6 IADD3 R66, P0, R4, c[0x0][0x180], RZ ;  /* 0x0000600004426a10 */ /* 0x001fc80007f1e0ff */
[----:B------:R-:W-:Y:S02]  /*3110*/  @P6 IADD3.X R67, R0, c[0x0][0x184], RZ, P0, !PT ;  /* 0x0000610000436a10 */ /* 0x000fe400007fe4ff */
[----:B------:R-:W-:-:S04]  /*3120*/  @P6 IADD3 R4, P0, R4, c[0x0][0x178], RZ ;  /* 0x00005e0004046a10 */ /* 0x000fc80007f1e0ff */
[----:B------:R-:W-:Y:S02]  /*3130*/  @P6 IADD3.X R5, R0, c[0x0][0x17c], RZ, P0, !PT ;  /* 0x00005f0000056a10 */ /* 0x000fe400007fe4ff */
[----:B------:R-:W-:-:S13]  /*3140*/  LOP3.LUT P6, RZ, R17, 0x4000, RZ, 0xc0, !PT ;  /* 0x0000400011ff7812 */ /* 0x000fda00078cc0ff */
[----:B------:R0:W5:Y:S04]  /*3150*/  @P6 LDG.E R94, [R50.64] ;  /* 0x00000010325e6981 */ /* 0x000168000c1e1900 */
[----:B------:R1:W5:Y:S01]  /*3160*/  @P6 LDG.E R54, [R64.64] ;  /* 0x0000001040366981 */ /* 0x000362000c1e1900 */
[----:B0-----:R-:W-:-:S06]  /*3170*/  CS2R R50, SRZ ;  /* 0x0000000000327805 */ /* 0x001fcc000001ff00 */
[----:B------:R0:W5:Y:S04]  /*3180*/  @P3 LDG.E R51, [R96.64] ;  /* 0x0000001060333981 */ /* 0x000168000c1e1900 */
[----:B0-----:R-:W3:Y:S04]  /*3190*/  LDL R97, [R1+0x38] ;  /* 0x0000380001617983 */ /* 0x001ee80000100800 */
[----:B------:R-:W3:Y:S01]  /*31a0*/  LDL R96, [R1+0x34] ;  /* 0x0000340001607983 */ /* 0x000ee20000100800 */
[----:B-1----:R-:W-:Y:S02]  /*31b0*/  @P5 MOV R64, R26 ;  /* 0x0000001a00405202 */ /* 0x002fe40000000f00 */
[----:B------:R-:W-:-:S05]  /*31c0*/  @P5 MOV R65, R29 ;  /* 0x0000001d00415202 */ /* 0x000fca0000000f00 */
[----:B------:R-:W-:-:S04]  /*31d0*/  @P5 IMAD.WIDE.U32 R64, R119, c[0x0][0x1d8], R64 ;  /* 0x0000760077405a25 */ /* 0x000fc800078e0040 */
[----:B--2---:R-:W-:-:S04]  /*31e0*/  @P5 IMAD R0, R90, c[0x0][0x1d8], RZ ;  /* 0x000076005a005a24 */ /* 0x004fc800078e02ff */
[----:B------:R-:W-:-:S05]  /*31f0*/  @P5 IMAD R0, R119, c[0x0][0x1dc], R0 ;  /* 0x0000770077005a24 */ /* 0x000fca00078e0200 */
[----:B------:R-:W-:-:S04]  /*3200*/  @P5 IADD3 R0, R65, R0, RZ ;  /* 0x0000000041005210 */ /* 0x000fc80007ffe0ff */
[C---:B------:R-:W-:Y:S02]  /*3210*/  @P5 SHF.L.U64.HI R0, R64.reuse, 0x1, R0 ;  /* 0x0000000140005819 */ /* 0x040fe40000010200 */
[----:B------:R-:W-:-:S04]  /*3220*/  @P5 SHF.L.U32 R64, R64, 0x1, RZ ;  /* 0x0000000140405819 */ /* 0x000fc800000006ff */
        /* <DEDUP_REMOVED lines=9> */
[C---:B------:R-:W-:Y:S02]  /*32c0*/  LOP3.LUT P5, RZ, R17.reuse, 0x400, RZ, 0xc0, !PT ;  /* 0x0000040011ff7812 */ /* 0x040fe400078ac0ff */
[C---:B------:R-:W-:Y:S02]  /*32d0*/  LOP3.LUT P3, RZ, R17.reuse, 0x10000000, RZ, 0xc0, !PT ;  /* 0x1000000011ff7812 */ /* 0x040fe4000786c0ff */
[----:B------:R-:W-:Y:S01]  /*32e0*/  @P4 SHF.L.U32 R62, R2, 0x1, RZ ;  /* 0x00000001023e4819 */ /* 0x000fe200000006ff */
[----:B------:R-:W-:Y:S01]  /*32f0*/  HFMA2.MMA R90, -RZ, RZ, 0, 0 ;  /* 0x00000000ff5a7435 */ /* 0x000fe200000001ff */
[----:B------:R-:W-:-:S07]  /*3300*/  LOP3.LUT P6, RZ, R17, 0x200, RZ, 0xc0, !PT ;  /* 0x0000020011ff7812 */ /* 0x000fce00078cc0ff */
[----:B------:R0:W5:Y:S01]  /*3310*/  @P5 LDG.E R50, [R40.64] ;  /* 0x0000001028325981 */ /* 0x000162000c1e1900 */
[----:B------:R-:W-:-:S03]  /*3320*/  LOP3.LUT R17, R17, 0xfeffffff, RZ, 0xc0, !PT ;  /* 0xfeffffff11117812 */ /* 0x000fc600078ec0ff */
[----:B------:R1:W5:Y:S01]  /*3330*/  @P1 LDG.E R90, [R48.64] ;  /* 0x00000010305a1981 */ /* 0x000362000c1e1900 */
[----:B0-----:R-:W-:Y:S02]  /*3340*/  @P3 MOV R40, R26 ;  /* 0x0000001a00283202 */ /* 0x001fe40000000f00 */
[----:B------:R-:W-:Y:S01]  /*3350*/  @P3 MOV R41, R29 ;  /* 0x0000001d00293202 */ /* 0x000fe20000000f00 */
[----:B-1----:R-:W-:-:S04]  /*3360*/  CS2R R48, SRZ ;  /* 0x0000000000307805 */ /* 0x002fc8000001ff00 */
[----:B------:R-:W-:Y:S01]  /*3370*/  @P3 IMAD.WIDE.U32 R40, R117, c[0x0][0x1d8], R40 ;  /* 0x0000760075283a25 */ /* 0x000fe200078e0028 */
[----:B------:R-:W-:Y:S01]  /*3380*/  @P4 LOP3.LUT R17, R17, 0x1000000, RZ, 0xfc, !PT ;  /* 0x0100000011114812 */ /* 0x000fe200078efcff */
[----:B------:R0:W5:Y:S03]  /*3390*/  @P2 LDG.E R49, [R74.64] ;  /* 0x000000104a312981 */ /* 0x000166000c1e1900 */
[----:B------:R-:W-:-:S13]  /*33a0*/  LOP3.LUT P1, RZ, R17, 0x8000000, RZ, 0xc0, !PT ;  /* 0x0800000011ff7812 */ /* 0x000fda000782c0ff */
[----:B------:R1:W5:Y:S01]  /*33b0*/  @P1 LDG.E R48, [R30.64] ;  /* 0x000000101e301981 */ /* 0x000362000c1e1900 */
[----:B0-----:R-:W-:-:S06]  /*33c0*/  CS2R R74, SRZ ;  /* 0x00000000004a7805 */ /* 0x001fcc000001ff00 */
[----:B------:R0:W5:Y:S04]  /*33d0*/  @P5 LDG.E R75, [R46.64] ;  /* 0x000000102e4b5981 */ /* 0x000168000c1e1900 */
[----:B------:R2:W5:Y:S01]  /*33e0*/  @P6 LDG.E R74, [R38.64] ;  /* 0x00000010264a6981 */ /* 0x000562000c1e1900 */
[----:B0-----:R-:W-:-:S06]  /*33f0*/  CS2R R46, SRZ ;  /* 0x00000000002e7805 */ /* 0x001fcc000001ff00 */
[----:B------:R0:W5:Y:S02]  /*3400*/  @P6 LDG.E R47, [R72.64] ;  /* 0x00000010482f6981 */ /* 0x000164000c1e1900 */
[----:B0-----:R-:W-:-:S06]  /*3410*/  CS2R R72, SRZ ;  /* 0x0000000000487805 */ /* 0x001fcc000001ff00 */
[----:B------:R0:W5:Y:S01]  /*3420*/  @P1 LDG.E R73, [R44.64] ;  /* 0x000000102c491981 */ /* 0x000162000c1e1900 */
[----:B----4-:R-:W-:-:S04]  /*3430*/  @P4 IMAD R0, R88, c[0x0][0x1d8], RZ ;  /* 0x0000760058004a24 */ /* 0x010fc800078e02ff */
[----:B------:R-:W-:-:S05]  /*3440*/  @P4 IMAD R0, R118, c[0x0][0x1dc], R0 ;  /* 0x0000770076004a24 */ /* 0x000fca00078e0200 */
[----:B------:R-:W-:-:S04]  /*3450*/  @P4 IADD3 R0, R3, R0, RZ ;  /* 0x0000000003004210 */ /* 0x000fc80007ffe0ff */
[----:B------:R-:W-:Y:S02]  /*3460*/  @P4 SHF.L.U64.HI R0, R2, 0x1, R0 ;  /* 0x0000000102004819 */ /* 0x000fe40000010200 */
[----:B------:R-:W-:-:S04]  /*3470*/  @P4 IADD3 R2, P0, R62, c[0x0][0x180], RZ ;  /* 0x000060003e024a10 */ /* 0x000fc80007f1e0ff */
[----:B------:R-:W-:Y:S02]  /*3480*/  @P4 IADD3.X R3, R0, c[0x0][0x184], RZ, P0, !PT ;  /* 0x0000610000034a10 */ /* 0x000fe400007fe4ff */
[----:B------:R-:W-:-:S04]  /*3490*/  @P4 IADD3 R62, P0, R62, c[0x0][0x178], RZ ;  /* 0x00005e003e3e4a10 */ /* 0x000fc80007f1e0ff */
[----:B------:R-:W-:Y:S01]  /*34a0*/  @P4 IADD3.X R63, R0, c[0x0][0x17c], RZ, P0, !PT ;  /* 0x00005f00003f4a10 */ /* 0x000fe200007fe4ff */
[----:B---3--:R-:W-:Y:S01]  /*34b0*/  @P3 IMAD R0, R100, c[0x0][0x1d8], RZ ;  /* 0x0000760064003a24 */ /* 0x008fe200078e02ff */
[----:B------:R-:W-:-:S03]  /*34c0*/  MOV R88, RZ ;  /* 0x000000ff00587202 */ /* 0x000fc60000000f00 */
[----:B------:R-:W-:-:S03]  /*34d0*/  @P3 IMAD R0, R117, c[0x0][0x1dc], R0 ;  /* 0x0000770075003a24 */ /* 0x000fc600078e0200 */
[----:B------:R3:W5:Y:S02]  /*34e0*/  @P2 LDG.E R88, [R42.64] ;  /* 0x000000102a582981 */ /* 0x000764000c1e1900 */
[----:B------:R-:W-:Y:S02]  /*34f0*/  @P3 IADD3 R0, R41, R0, RZ ;  /* 0x0000000029003210 */ /* 0x000fe40007ffe0ff */
[----:B------:R-:W-:Y:S02]  /*3500*/  LOP3.LUT P2, RZ, R17, 0x4000000, RZ, 0xc0, !PT ;  /* 0x0400000011ff7812 */ /* 0x000fe4000784c0ff */
[C---:B------:R-:W-:Y:S02]  /*3510*/  @P3 SHF.L.U64.HI R0, R40.reuse, 0x1, R0 ;  /* 0x0000000128003819 */ /* 0x040fe40000010200 */
[----:B------:R-:W-:-:S04]  /*3520*/  @P3 SHF.L.U32 R40, R40, 0x1, RZ ;  /* 0x0000000128283819 */ /* 0x000fc800000006ff */
[----:B---3--:R-:W-:-:S04]  /*3530*/  @P3 IADD3 R42, P0, R40, c[0x0][0x180], RZ ;  /* 0x00006000282a3a10 */ /* 0x008fc80007f1e0ff */
[----:B------:R-:W-:Y:S02]  /*3540*/  @P3 IADD3.X R43, R0, c[0x0][0x184], RZ, P0, !PT ;  /* 0x00006100002b3a10 */ /* 0x000fe400007fe4ff */
[----:B------:R-:W-:Y:S02]  /*3550*/  @P3 IADD3 R40, P0, R40, c[0x0][0x178], RZ ;  /* 0x00005e0028283a10 */ /* 0x000fe40007f1e0ff */
[----:B-1----:R-:W-:Y:S02]  /*3560*/  @P2 MOV R30, R26 ;  /* 0x0000001a001e2202 */ /* 0x002fe40000000f00 */
[----:B------:R-:W-:Y:S02]  /*3570*/  @P3 IADD3.X R41, R0, c[0x0][0x17c], RZ, P0, !PT ;  /* 0x00005f0000293a10 */ /* 0x000fe400007fe4ff */
[----:B------:R-:W-:-:S05]  /*3580*/  @P2 MOV R31, R29 ;  /* 0x0000001d001f2202 */ /* 0x000fca0000000f00 */
[----:B------:R-:W-:-:S04]  /*3590*/  @P2 IMAD.WIDE.U32 R30, R116, c[0x0][0x1d8], R30 ;  /* 0x00007600741e2a25 */ /* 0x000fc800078e001e */
[----:B------:R-:W-:-:S04]  /*35a0*/  @P2 IMAD R0, R97, c[0x0][0x1d8], RZ ;  /* 0x0000760061002a24 */ /* 0x000fc800078e02ff */
[----:B------:R-:W-:-:S05]  /*35b0*/  @P2 IMAD R0, R116, c[0x0][0x1dc], R0 ;  /* 0x0000770074002a24 */ /* 0x000fca00078e0200 */
[----:B------:R-:W-:-:S04]  /*35c0*/  @P2 IADD3 R0, R31, R0, RZ ;  /* 0x000000001f002210 */ /* 0x000fc80007ffe0ff */
[C---:B------:R-:W-:Y:S02]  /*35d0*/  @P2 SHF.L.U64.HI R0, R30.reuse, 0x1, R0 ;  /* 0x000000011e002819 */ /* 0x040fe40000010200 */
[----:B------:R-:W-:-:S04]  /*35e0*/  @P2 SHF.L.U32 R30, R30, 0x1, RZ ;  /* 0x000000011e1e2819 */ /* 0x000fc800000006ff */
[----:B--2---:R-:W-:-:S04]  /*35f0*/  @P2 IADD3 R38, P0, R30, c[0x0][0x180], RZ ;  /* 0x000060001e262a10 */ /* 0x004fc80007f1e0ff */
[----:B------:R-:W-:Y:S02]  /*3600*/  @P2 IADD3.X R39, R0, c[0x0][0x184], RZ, P0, !PT ;  /* 0x0000610000272a10 */ /* 0x000fe400007fe4ff */
[----:B------:R-:W-:-:S04]  /*3610*/  @P2 IADD3 R30, P0, R30, c[0x0][0x178], RZ ;  /* 0x00005e001e1e2a10 */ /* 0x000fc80007f1e0ff */
[----:B------:R-:W-:Y:S02]  /*3620*/  @P2 IADD3.X R31, R0, c[0x0][0x17c], RZ, P0, !PT ;  /* 0x00005f00001f2a10 */ /* 0x000fe400007fe4ff */
[C---:B------:R-:W-:Y:S01]  /*3630*/  LOP3.LUT P0, RZ, R17.reuse, 0x80, RZ, 0xc0, !PT ;  /* 0x0000008011ff7812 */ /* 0x040fe2000780c0ff */
[----:B0-----:R-:W-:Y:S01]  /*3640*/  HFMA2.MMA R44, -RZ, RZ, 0, 0 ;  /* 0x00000000ff2c7435 */ /* 0x001fe200000001ff */
[C---:B------:R-:W-:Y:S02]  /*3650*/  LOP3.LUT P4, RZ, R17.reuse, 0x40, RZ, 0xc0, !PT ;  /* 0x0000004011ff7812 */ /* 0x040fe4000788c0ff */
[----:B------:R-:W-:-:S09]  /*3660*/  LOP3.LUT P6, RZ, R17, 0x10, RZ, 0xc0, !PT ;  /* 0x0000001011ff7812 */ /* 0x000fd200078cc0ff */
[----:B------:R0:W5:Y:S01]  /*3670*/  @P0 LDG.E R44, [R70.64] ;  /* 0x00000010462c0981 */ /* 0x000162000c1e1900 */
[C---:B------:R-:W-:Y:S02]  /*3680*/  LOP3.LUT P1, RZ, R17.reuse, 0x2000000, RZ, 0xc0, !PT ;  /* 0x0200000011ff7812 */ /* 0x040fe4000782c0ff */
[----:B------:R-:W-:Y:S01]  /*3690*/  LOP3.LUT P5, RZ, R17, 0x20, RZ, 0xc0, !PT ;  /* 0x0000002011ff7812 */ /* 0x000fe200078ac0ff */
[----:B------:R1:W5:Y:S04]  /*36a0*/  @P4 LDG.E R46, [R34.64] ;  /* 0x00000010222e4981 */ /* 0x000368000c1e1900 */
[----:B------:R2:W5:Y:S01]  /*36b0*/  @P0 LDG.E R72, [R36.64] ;  /* 0x0000001024480981 */ /* 0x000562000c1e1900 */
[----:B0-----:R-:W-:-:S06]  /*36c0*/  CS2R R70, SRZ ;  /* 0x0000000000467805 */ /* 0x001fcc000001ff00 */
[----:B------:R0:W5:Y:S01]  /*36d0*/  @P4 LDG.E R71, [R8.64] ;  /* 0x0000001008474981 */ /* 0x000162000c1e1900 */
[----:B-1----:R-:W-:Y:S01]  /*36e0*/  @P1 MOV R34, R26 ;  /* 0x0000001a00221202 */ /* 0x002fe20000000f00 */
[----:B------:R-:W-:Y:S01]  /*36f0*/  @P1 IMAD R0, R96, c[0x0][0x1d8], RZ ;  /* 0x0000760060001a24 */ /* 0x000fe200078e02ff */
[----:B------:R-:W-:Y:S01]  /*3700*/  @P1 MOV R35, R29 ;  /* 0x0000001d00231202 */ /* 0x000fe20000000f00 */
[----:B------:R1:W5:Y:S01]  /*3710*/  @P5 LDG.E R70, [R84.64] ;  /* 0x0000001054465981 */ /* 0x000362000c1e1900 */
[----:B0-----:R-:W-:-:S06]  /*3720*/  CS2R R8, SRZ ;  /* 0x0000000000087805 */ /* 0x001fcc000001ff00 */
[----:B------:R0:W5:Y:S04]  /*3730*/  @P6 LDG.E R8, [R68.64] ;  /* 0x0000001044086981 */ /* 0x000168000c1e1900 */
[----:B------:R1:W5:Y:S01]  /*3740*/  @P5 LDG.E R9, [R86.64] ;  /* 0x0000001056095981 */ /* 0x000362000c1e1900 */
[----:B0-----:R-:W-:-:S06]  /*3750*/  CS2R R68, SRZ ;  /* 0x0000000000447805 */ /* 0x001fcc000001ff00 */
[----:B------:R0:W5:Y:S01]  /*3760*/  @P6 LDG.E R69, [R6.64] ;  /* 0x0000001006456981 */ /* 0x000162000c1e1900 */
[C---:B------:R-:W-:Y:S02]  /*3770*/  LOP3.LUT P6, RZ, R17.reuse, 0x400000, RZ, 0xc0, !PT ;  /* 0x0040000011ff7812 */ /* 0x040fe400078cc0ff */
[----:B------:R-:W-:Y:S01]  /*3780*/  LOP3.LUT P5, RZ, R17, 0x800000, RZ, 0xc0, !PT ;  /* 0x0080000011ff7812 */ /* 0x000fe200078ac0ff */
[C---:B------:R-:W-:Y:S02]  /*3790*/  @P1 IMAD R0, R115.reuse, c[0x0][0x1dc], R0 ;  /* 0x0000770073001a24 */ /* 0x040fe400078e0200 */
[----:B------:R-:W-:Y:S01]  /*37a0*/  @P1 IMAD.WIDE.U32 R34, R115, c[0x0][0x1d8], R34 ;  /* 0x0000760073221a25 */ /* 0x000fe200078e0022 */
[----:B0-----:R-:W-:Y:S01]  /*37b0*/  CS2R R6, SRZ ;  /* 0x0000000000067805 */ /* 0x001fe2000001ff00 */
[----:B------:R-:W-:-:S03]  /*37c0*/  LOP3.LUT P4, RZ, R17, 0x1000000, RZ, 0xc0, !PT ;  /* 0x0100000011ff7812 */ /* 0x000fc6000788c0ff */
[----:B------:R-:W-:-:S03]  /*37d0*/  @P1 IADD3 R0, R35, R0, RZ ;  /* 0x0000000023001210 */ /* 0x000fc60007ffe0ff */
[----:B------:R0:W5:Y:S01]  /*37e0*/  @P6 LDG.E R6, [R66.64] ;  /* 0x0000001042066981 */ /* 0x000162000c1e1900 */
[C---:B--2---:R-:W-:Y:S02]  /*37f0*/  @P1 SHF.L.U32 R36, R34.reuse, 0x1, RZ ;  /* 0x0000000122241819 */ /* 0x044fe400000006ff */
[----:B------:R-:W-:Y:S01]  /*3800*/  @P1 SHF.L.U64.HI R0, R34, 0x1, R0 ;  /* 0x0000000122001819 */ /* 0x000fe20000010200 */
[----:B0-----:R-:W-:Y:S01]  /*3810*/  CS2R R66, SRZ ;  /* 0x0000000000427805 */ /* 0x001fe2000001ff00 */
[----:B------:R-:W-:-:S05]  /*3820*/  @P1 IADD3 R34, P0, R36, c[0x0][0x180], RZ ;  /* 0x0000600024221a10 */ /* 0x000fca0007f1e0ff */
[----:B------:R0:W5:Y:S04]  /*3830*/  @P6 LDG.E R67, [R4.64] ;  /* 0x0000001004436981 */ /* 0x000168000c1e1900 */
[----:B------:R2:W5:Y:S01]  /*3840*/  @P5 LDG.E R66, [R64.64] ;  /* 0x0000001040425981 */ /* 0x000562000c1e1900 */
[----:B------:R-:W-:Y:S01]  /*3850*/  @P1 IADD3.X R35, R0, c[0x0][0x184], RZ, P0, !PT ;  /* 0x0000610000231a10 */ /* 0x000fe200007fe4ff */
[----:B0-----:R-:W-:Y:S01]  /*3860*/  CS2R R4, SRZ ;  /* 0x0000000000047805 */ /* 0x001fe2000001ff00 */
[----:B--2---:R-:W-:Y:S01]  /*3870*/  CS2R R64, SRZ ;  /* 0x0000000000407805 */ /* 0x004fe2000001ff00 */
[----:B------:R-:W-:-:S04]  /*3880*/  @P1 IADD3 R36, P0, R36, c[0x0][0x178], RZ ;  /* 0x00005e0024241a10 */ /* 0x000fc80007f1e0ff */
[----:B------:R0:W5:Y:S04]  /*3890*/  @P4 LDG.E R4, [R2.64] ;  /* 0x0000001002044981 */ /* 0x000168000c1e1900 */
[----:B------:R2:W5:Y:S01]  /*38a0*/  @P4 LDG.E R65, [R62.64] ;  /* 0x000000103e414981 */ /* 0x000562000c1e1900 */
[----:B------:R-:W-:-:S03]  /*38b0*/  @P1 IADD3.X R37, R0, c[0x0][0x17c], RZ, P0, !PT ;  /* 0x00005f0000251a10 */ /* 0x000fc600007fe4ff */
[----:B------:R1:W5:Y:S01]  /*38c0*/  @P5 LDG.E R5, [R78.64] ;  /* 0x000000104e055981 */ /* 0x000362000c1e1900 */
[----:B0-----:R-:W-:Y:S01]  /*38d0*/  CS2R R2, SRZ ;  /* 0x0000000000027805 */ /* 0x001fe2000001ff00 */
[----:B------:R-:W-:Y:S02]  /*38e0*/  BSSY B0, `(.L_x_1224) ;  /* 0x000001b000007945 */ /* 0x000fe40003800000 */
[----:B------:R0:W5:Y:S01]  /*38f0*/  @P3 LDG.E R64, [R40.64] ;  /* 0x0000001028403981 */ /* 0x000162000c1e1900 */
[----:B--2---:R-:W-:-:S03]  /*3900*/  CS2R R62, SRZ ;  /* 0x00000000003e7805 */ /* 0x004fc6000001ff00 */
[----:B------:R1:W5:Y:S04]  /*3910*/  @P3 LDG.E R3, [R42.64] ;  /* 0x000000102a033981 */ /* 0x000368000c1e1900 */
[----:B------:R1:W5:Y:S04]  /*3920*/  @P2 LDG.E R2, [R38.64] ;  /* 0x0000001026022981 */ /* 0x000368000c1e1900 */
[----:B------:R1:W5:Y:S01]  /*3930*/  @P1 LDG.E R62, [R36.64] ;  /* 0x00000010243e1981 */ /* 0x000362000c1e1900 */
[----:B------:R-:W-:Y:S01]  /*3940*/  LOP3.LUT P0, RZ, R17, 0x8, RZ, 0xc0, !PT ;  /* 0x0000000811ff7812 */ /* 0x000fe2000780c0ff */
[----:B------:R-:W-:Y:S01]  /*3950*/  HFMA2.MMA R0, -RZ, RZ, 0, 0 ;  /* 0x00000000ff007435 */ /* 0x000fe200000001ff */
[----:B0-----:R-:W-:Y:S01]  /*3960*/  CS2R R40, SRZ ;  /* 0x0000000000287805 */ /* 0x001fe2000001ff00 */
[----:B------:R0:W5:Y:S08]  /*3970*/  @P2 LDG.E R63, [R30.64] ;  /* 0x000000101e3f2981 */ /* 0x000170000c1e1900 */
[----:B------:R2:W5:Y:S04]  /*3980*/  @P1 LDG.E R0, [R34.64] ;  /* 0x0000001022001981 */ /* 0x000568000c1e1900 */
[----:B------:R1:W5:Y:S04]  /*3990*/  @P0 LDG.E R7, [R82.64] ;  /* 0x0000001052070981 */ /* 0x000368000c1e1900 */
[----:B------:R1:W5:Y:S01]  /*39a0*/  @P0 LDG.E R68, [R80.64] ;  /* 0x0000001050440981 */ /* 0x000362000c1e1900 */
[----:B------:R-:W-:Y:S01]  /*39b0*/  ISETP.GT.U32.AND P0, PT, R25, 0x1ff, PT ;  /* 0x000001ff1900780c */ /* 0x000fe20003f04070 */
[----:B0-----:R-:W-:Y:S01]  /*39c0*/  CS2R R30, SRZ ;  /* 0x00000000001e7805 */ /* 0x001fe2000001ff00 */
[----:B--2---:R-:W-:-:S02]  /*39d0*/  HADD2.F32 R34, -RZ, R77.H0_H0 ;  /* 0x2000004dff227230 */ /* 0x004fc40000004100 */
[----:B------:R-:W-:-:S09]  /*39e0*/  HADD2.F32 R35, -RZ, R77.H1_H1 ;  /* 0x3000004dff237230 */ /* 0x000fd20000004100 */
[----:B------:R-:W-:Y:S05]  /*39f0*/  @P0 BRA `(.L_x_1225) ;  /* 0x0000009000000947 */ /* 0x000fea0003800000 */
[----:B-1----:R-:W-:Y:S02]  /*3a00*/  ISETP.NE.AND P0, PT, RZ, UR19, PT ;  /* 0x00000013ff007c0c */ /* 0x002fe4000bf05270 */
        /* <DEDUP_REMOVED lines=8> */
.L_x_1225:
[----:B-1----:R-:W-:Y:S05]  /*3a90*/  BSYNC B0 ;  /* 0x0000000000007941 */ /* 0x002fea0003800000 */
.L_x_1224:
[----:B------:R-:W-:Y:S01]  /*3aa0*/  ISETP.NE.AND P0, PT, RZ, UR19, PT ;  /* 0x00000013ff007c0c */ /* 0x000fe2000bf05270 */
[----:B------:R-:W-:Y:S01]  /*3ab0*/  FADD.FTZ R34, R34, -UR22 ;  /* 0x8000001622227e21 */ /* 0x000fe20008010000 */
[----:B------:R-:W-:Y:S01]  /*3ac0*/  LOP3.LUT R17, R17, 0xfffffffb, RZ, 0xc0, !PT ;  /* 0xfffffffb11117812 */ /* 0x000fe200078ec0ff */
[----:B------:R-:W-:Y:S01]  /*3ad0*/  FADD.FTZ R35, R35, -UR22 ;  /* 0x8000001623237e21 */ /* 0x000fe20008010000 */
[--C-:B-----5:R-:W-:Y:S01]  /*3ae0*/  HADD2.F32 R39, -RZ, R76.reuse.H0_H0 ;  /* 0x2000004cff277230 */ /* 0x120fe20000004100 */
[----:B------:R-:W-:Y:S01]  /*3af0*/  FMUL.FTZ R43, R34, UR23 ;  /* 0x00000017222b7c20 */ /* 0x000fe20008410000 */
[----:B------:R-:W-:Y:S01]  /*3b00*/  HADD2.F32 R33, -RZ, R76.H1_H1 ;  /* 0x3000004cff217230 */ /* 0x000fe20000004100 */
[----:B------:R-:W-:-:S06]  /*3b10*/  FMUL.FTZ R34, R35, UR23 ;  /* 0x0000001723227c20 */ /* 0x000fcc0008410000 */
        /* <DEDUP_REMOVED lines=20> */
.L_x_1226:
[----:B------:R-:W-:Y:S01]  /*3c60*/  FMUL.FTZ R32, R39, R30 ;  /* 0x0000001e27207220 */ /* 0x000fe20000410000 */
[--C-:B------:R-:W-:Y:S01]  /*3c70*/  HADD2.F32 R42, -RZ, R59.reuse.H0_H0 ;  /* 0x2000003bff2a7230 */ /* 0x100fe20000004100 */
[----:B------:R-:W-:Y:S01]  /*3c80*/  FMUL.FTZ R38, R33, R31 ;  /* 0x0000001f21267220 */ /* 0x000fe20000410000 */
[----:B------:R-:W-:Y:S01]  /*3c90*/  HADD2.F32 R37, -RZ, R59.H1_H1 ;  /* 0x3000003bff257230 */ /* 0x000fe20000004100 */
[----:B------:R-:W-:Y:S01]  /*3ca0*/  FFMA.FTZ R35, R43, R32, RZ ;  /* 0x000000202b237223 */ /* 0x000fe200000100ff */
[----:B------:R-:W-:Y:S01]  /*3cb0*/  HADD2.F32 R36, -RZ, R89.H1_H1 ;  /* 0x30000059ff247230 */ /* 0x000fe20000004100 */
[----:B------:R-:W-:Y:S02]  /*3cc0*/  FADD.FTZ R32, RZ, R32 ;  /* 0x00000020ff207221 */ /* 0x000fe40000010000 */
[----:B------:R-:W-:Y:S02]  /*3cd0*/  FADD.FTZ R42, R42, -UR22 ;  /* 0x800000162a2a7e21 */ /* 0x000fe40008010000 */
[----:B------:R-:W-:-:S02]  /*3ce0*/  FADD.FTZ R37, R37, -UR22 ;  /* 0x8000001625257e21 */ /* 0x000fc40008010000 */
[----:B------:R-:W-:Y:S02]  /*3cf0*/  FFMA.FTZ R35, R34, R38, R35 ;  /* 0x0000002622237223 */ /* 0x000fe40000010023 */
[----:B------:R-:W-:Y:S01]  /*3d00*/  FADD.FTZ R38, R38, R32 ;  /* 0x0000002026267221 */ /* 0x000fe20000010000 */
[----:B------:R-:W-:Y:S01]  /*3d10*/  HADD2.F32 R32, -RZ, R89.H0_H0 ;  /* 0x20000059ff207230 */ /* 0x000fe20000004100 */
        /* <DEDUP_REMOVED lines=22> */
.L_x_1227:
        /* <DEDUP_REMOVED lines=9> */
[--C-:B------:R-:W-:Y:S01]  /*3f10*/  HADD2.F32 R42, -RZ, R57.reuse.H0_H0 ;  /* 0x20000039ff2a7230 */ /* 0x100fe20000004100 */
[----:B------:R-:W-:Y:S01]  /*3f20*/  FFMA.FTZ R37, R37, R33, R35 ;  /* 0x0000002125257223 */ /* 0x000fe20000010023 */
[----:B------:R-:W-:Y:S01]  /*3f30*/  HADD2.F32 R35, -RZ, R57.H1_H1 ;  /* 0x30000039ff237230 */ /* 0x000fe20000004100 */
[----:B------:R-:W-:Y:S01]  /*3f40*/  FADD.FTZ R38, R38, R45 ;  /* 0x0000002d26267221 */ /* 0x000fe20000010000 */
[----:B------:R-:W-:Y:S01]  /*3f50*/  HADD2.F32 R45, -RZ, R91.H0_H0 ;  /* 0x2000005bff2d7230 */ /* 0x000fe20000004100 */
[----:B------:R-:W-:-:S02]  /*3f60*/  FADD.FTZ R42, R42, -UR22 ;  /* 0x800000162a2a7e21 */ /* 0x000fc40008010000 */
[----:B------:R-:W-:Y:S02]  /*3f70*/  FADD.FTZ R35, R35, -UR22 ;  /* 0x8000001623237e21 */ /* 0x000fe40008010000 */
[----:B------:R-:W-:Y:S01]  /*3f80*/  FADD.FTZ R38, R33, R38 ;  /* 0x0000002621267221 */ /* 0x000fe20000010000 */
[----:B------:R-:W-:Y:S01]  /*3f90*/  HADD2.F32 R33, -RZ, R91.H1_H1 ;  /* 0x3000005bff217230 */ /* 0x000fe20000004100 */
        /* <DEDUP_REMOVED lines=22> */
.L_x_1228:
[----:B------:R-:W-:Y:S02]  /*4100*/  FMUL.FTZ R43, R45, R30 ;  /* 0x0000001e2d2b7220 */ /* 0x000fe40000410000 */
[C---:B------:R-:W-:Y:S02]  /*4110*/  FFMA.FTZ R39, R42.reuse, R45, R39 ;  /* 0x0000002d2a277223 */ /* 0x040fe40000010027 */
[----:B------:R-:W-:Y:S02]  /*4120*/  FFMA.FTZ R37, R42, R43, R37 ;  /* 0x0000002b2a257223 */ /* 0x000fe40000010025 */
[----:B------:R-:W-:Y:S02]  /*4130*/  FADD.FTZ R38, R38, R43 ;  /* 0x0000002b26267221 */ /* 0x000fe40000010000 */
[----:B------:R-:W-:Y:S02]  /*4140*/  FMUL.FTZ R42, R33, R31 ;  /* 0x0000001f212a7220 */ /* 0x000fe40000410000 */
[----:B------:R-:W-:-:S02]  /*4150*/  FFMA.FTZ R34, R35, R33, R34 ;  /* 0x0000002123227223 */ /* 0x000fc40000010022 */
[----:B------:R-:W-:Y:S01]  /*4160*/  FFMA.FTZ R35, R35, R42, R37 ;  /* 0x0000002a23237223 */ /* 0x000fe20000010025 */
[--C-:B------:R-:W-:Y:S01]  /*4170*/  HADD2.F32 R37, -RZ, R58.reuse.H1_H1 ;  /* 0x3000003aff257230 */ /* 0x100fe20000004100 */
[----:B------:R-:W-:Y:S01]  /*4180*/  FADD.FTZ R38, R42, R38 ;  /* 0x000000262a267221 */ /* 0x000fe20000010000 */
[----:B------:R-:W-:Y:S01]  /*4190*/  HADD2.F32 R42, -RZ, R58.H0_H0 ;  /* 0x2000003aff2a7230 */ /* 0x000fe20000004100 */
[----:B------:R-:W-:Y:S01]  /*41a0*/  FADD.FTZ R32, R32, R45 ;  /* 0x0000002d20207221 */ /* 0x000fe20000010000 */
[--C-:B------:R-:W-:Y:S01]  /*41b0*/  HADD2.F32 R45, -RZ, R93.reuse.H0_H0 ;  /* 0x2000005dff2d7230 */ /* 0x100fe20000004100 */
[----:B------:R-:W-:Y:S02]  /*41c0*/  FADD.FTZ R37, R37, -UR22 ;  /* 0x8000001625257e21 */ /* 0x000fe40008010000 */
[----:B------:R-:W-:Y:S02]  /*41d0*/  FADD.FTZ R42, R42, -UR22 ;  /* 0x800000162a2a7e21 */ /* 0x000fe40008010000 */
[----:B------:R-:W-:Y:S01]  /*41e0*/  FADD.FTZ R36, R36, R33 ;  /* 0x0000002124247221 */ /* 0x000fe20000010000 */
[----:B------:R-:W-:Y:S01]  /*41f0*/  HADD2.F32 R33, -RZ, R93.H1_H1 ;  /* 0x3000005dff217230 */ /* 0x000fe20000004100 */
        /* <DEDUP_REMOVED lines=21> */
.L_x_1229:
        /* <DEDUP_REMOVED lines=37> */
.L_x_1230:
        /* <DEDUP_REMOVED lines=37> */
.L_x_1231:
        /* <DEDUP_REMOVED lines=37> */
.L_x_1232:
        /* <DEDUP_REMOVED lines=37> */
.L_x_1233:
        /* <DEDUP_REMOVED lines=37> */
.L_x_1234:
        /* <DEDUP_REMOVED lines=37> */
.L_x_1235:
        /* <DEDUP_REMOVED lines=37> */
.L_x_1236:
        /* <DEDUP_REMOVED lines=37> */
.L_x_1237:
        /* <DEDUP_REMOVED lines=37> */
.L_x_1238:
        /* <DEDUP_REMOVED lines=37> */
.L_x_1239:
        /* <DEDUP_REMOVED lines=37> */
.L_x_1240:
        /* <DEDUP_REMOVED lines=37> */
.L_x_1241:
        /* <DEDUP_REMOVED lines=37> */
.L_x_1242:
        /* <DEDUP_REMOVED lines=37> */
.L_x_1243:
        /* <DEDUP_REMOVED lines=37> */
.L_x_1244:
        /* <DEDUP_REMOVED lines=37> */
.L_x_1245:
        /* <DEDUP_REMOVED lines=37> */
.L_x_1246:
        /* <DEDUP_REMOVED lines=37> */
.L_x_1247:
        /* <DEDUP_REMOVED lines=37> */
.L_x_1248:
        /* <DEDUP_REMOVED lines=37> */
.L_x_1249:
        /* <DEDUP_REMOVED lines=37> */
.L_x_1250:
        /* <DEDUP_REMOVED lines=37> */
.L_x_1251:
        /* <DEDUP_REMOVED lines=37> */
.L_x_1252:
        /* <DEDUP_REMOVED lines=37> */
.L_x_1253:
[----:B------:R-:W-:Y:S02]  /*7ad0*/  FMUL.FTZ R43, R45, R30 ;  /* 0x0000001e2d2b7220 */ /* 0x000fe40000410000 */
[C---:B------:R-:W-:Y:S02]  /*7ae0*/  FFMA.FTZ R39, R42.reuse, R45, R39 ;  /* 0x0000002d2a277223 */ /* 0x040fe40000010027 */
[----:B------:R-:W-:Y:S02]  /*7af0*/  FFMA.FTZ R35, R42, R43, R35 ;  /* 0x0000002b2a237223 */ /* 0x000fe40000010023 */
[----:B------:R-:W-:Y:S02]  /*7b00*/  FADD.FTZ R38, R38, R43 ;  /* 0x0000002b26267221 */ /* 0x000fe40000010000 */
[----:B------:R-:W-:Y:S02]  /*7b10*/  FMUL.FTZ R42, R33, R31 ;  /* 0x0000001f212a7220 */ /* 0x000fe40000410000 */
[----:B------:R-:W-:-:S02]  /*7b20*/  FFMA.FTZ R34, R37, R33, R34 ;  /* 0x0000002125227223 */ /* 0x000fc40000010022 */
[----:B------:R-:W-:Y:S01]  /*7b30*/  FADD.FTZ R36, R36, R33 ;  /* 0x0000002124247221 */ /* 0x000fe20000010000 */
[----:B------:R-:W-:Y:S01]  /*7b40*/  HADD2.F32 R33, -RZ, R12.H1_H1 ;  /* 0x3000000cff217230 */ /* 0x000fe20000004100 */
[----:B------:R-:W-:Y:S01]  /*7b50*/  FFMA.FTZ R37, R37, R42, R35 ;  /* 0x0000002a25257223 */ /* 0x000fe20000010023 */
[----:B------:R-:W-:Y:S01]  /*7b60*/  HADD2.F32 R35, -RZ, R104.H1_H1 ;  /* 0x30000068ff237230 */ /* 0x000fe20000004100 */
[----:B------:R-:W-:Y:S01]  /*7b70*/  FADD.FTZ R38, R42, R38 ;  /* 0x000000262a267221 */ /* 0x000fe20000010000 */
[----:B------:R-:W-:Y:S01]  /*7b80*/  HADD2.F32 R42, -RZ, R12.H0_H0 ;  /* 0x2000000cff2a7230 */ /* 0x000fe20000004100 */
[----:B------:R-:W-:Y:S02]  /*7b90*/  FADD.FTZ R33, R33, -UR22 ;  /* 0x8000001621217e21 */ /* 0x000fe40008010000 */
[----:B------:R-:W-:Y:S01]  /*7ba0*/  FADD.FTZ R32, R32, R45 ;  /* 0x0000002d20207221 */ /* 0x000fe20000010000 */
[----:B------:R-:W-:Y:S01]  /*7bb0*/  HADD2.F32 R45, -RZ, R104.H0_H0 ;  /* 0x20000068ff2d7230 */ /* 0x000fe20000004100 */
        /* <DEDUP_REMOVED lines=22> */
.L_x_1254:
[----:B------:R-:W-:Y:S02]  /*7d20*/  FMUL.FTZ R43, R45, R30 ;  /* 0x0000001e2d2b7220 */ /* 0x000fe40000410000 */
[C---:B------:R-:W-:Y:S02]  /*7d30*/  FFMA.FTZ R39, R42.reuse, R45, R39 ;  /* 0x0000002d2a277223 */ /* 0x040fe40000010027 */
[----:B------:R-:W-:Y:S02]  /*7d40*/  FFMA.FTZ R37, R42, R43, R37 ;  /* 0x0000002b2a257223 */ /* 0x000fe40000010025 */
[----:B------:R-:W-:Y:S02]  /*7d50*/  FMUL.FTZ R42, R35, R31 ;  /* 0x0000001f232a7220 */ /* 0x000fe40000410000 */
[----:B------:R-:W-:Y:S02]  /*7d60*/  FADD.FTZ R36, R36, R35 ;  /* 0x0000002324247221 */ /* 0x000fe40000010000 */
[----:B------:R-:W-:-:S02]  /*7d70*/  FFMA.FTZ R34, R33, R35, R34 ;  /* 0x0000002321227223 */ /* 0x000fc40000010022 */
[----:B------:R-:W-:Y:S01]  /*7d80*/  FADD.FTZ R38, R38, R43 ;  /* 0x0000002b26267221 */ /* 0x000fe20000010000 */
[--C-:B------:R-:W-:Y:S01]  /*7d90*/  HADD2.F32 R43, -RZ, R11.reuse.H0_H0 ;  /* 0x2000000bff2b7230 */ /* 0x100fe20000004100 */
[----:B------:R-:W-:Y:S01]  /*7da0*/  FFMA.FTZ R35, R33, R42, R37 ;  /* 0x0000002a21237223 */ /* 0x000fe20000010025 */
[----:B------:R-:W-:Y:S01]  /*7db0*/  HADD2.F32 R33, -RZ, R11.H1_H1 ;  /* 0x3000000bff217230 */ /* 0x000fe20000004100 */
[----:B------:R-:W-:Y:S01]  /*7dc0*/  FADD.FTZ R42, R42, R38 ;  /* 0x000000262a2a7221 */ /* 0x000fe20000010000 */
[--C-:B------:R-:W-:Y:S01]  /*7dd0*/  HADD2.F32 R37, -RZ, R103.reuse.H0_H0 ;  /* 0x20000067ff257230 */ /* 0x100fe20000004100 */
[----:B------:R-:W-:Y:S01]  /*7de0*/  FADD.FTZ R43, R43, -UR22 ;  /* 0x800000162b2b7e21 */ /* 0x000fe20008010000 */
[----:B------:R-:W-:Y:S01]  /*7df0*/  HADD2.F32 R38, -RZ, R103.H1_H1 ;  /* 0x30000067ff267230 */ /* 0x000fe20000004100 */
        /* <DEDUP_REMOVED lines=23> */
.L_x_1255:
[----:B------:R-:W-:Y:S01]  /*7f70*/  FMUL.FTZ R45, R37, R30 ;  /* 0x0000001e252d7220 */ /* 0x000fe20000410000 */
[--C-:B------:R-:W-:Y:S01]  /*7f80*/  HADD2.F32 R78, -RZ, R10.reuse.H0_H0 ;  /* 0x2000000aff4e7230 */ /* 0x100fe20000004100 */
[C---:B------:R-:W-:Y:S01]  /*7f90*/  FFMA.FTZ R39, R43.reuse, R37, R39 ;  /* 0x000000252b277223 */ /* 0x040fe20000010027 */
[----:B------:R-:W-:Y:S01]  /*7fa0*/  HADD2.F32 R79, -RZ, R10.H1_H1 ;  /* 0x3000000aff4f7230 */ /* 0x000fe20000004100 */
[----:B------:R-:W-:Y:S01]  /*7fb0*/  FFMA.FTZ R35, R43, R45, R35 ;  /* 0x0000002d2b237223 */ /* 0x000fe20000010023 */
[--C-:B------:R-:W-:Y:S01]  /*7fc0*/  HADD2.F32 R80, -RZ, R102.reuse.H0_H0 ;  /* 0x20000066ff507230 */ /* 0x100fe20000004100 */
[----:B------:R-:W-:Y:S01]  /*7fd0*/  FADD.FTZ R42, R42, R45 ;  /* 0x0000002d2a2a7221 */ /* 0x000fe20000010000 */
[----:B------:R-:W-:Y:S01]  /*7fe0*/  HADD2.F32 R81, -RZ, R102.H1_H1 ;  /* 0x30000066ff517230 */ /* 0x000fe20000004100 */
        /* <DEDUP_REMOVED lines=27> */
.L_x_1256:
[----:B------:R-:W-:Y:S01]  /*81a0*/  FMUL.FTZ R35, R80, R30 ;  /* 0x0000001e50237220 */ /* 0x000fe20000410000 */
[--C-:B------:R-:W-:Y:S01]  /*81b0*/  HADD2.F32 R82, -RZ, R16.reuse.H0_H0 ;  /* 0x20000010ff527230 */ /* 0x100fe20000004100 */
[----:B------:R-:W-:Y:S02]  /*81c0*/  FMUL.FTZ R43, R81, R31 ;  /* 0x0000001f512b7220 */ /* 0x000fe40000410000 */
[----:B------:R-:W-:Y:S02]  /*81d0*/  FFMA.FTZ R33, R78, R35, R33 ;  /* 0x000000234e217223 */ /* 0x000fe40000010021 */
[----:B------:R-:W-:Y:S01]  /*81e0*/  FADD.FTZ R34, R34, R35 ;  /* 0x0000002322227221 */ /* 0x000fe20000010000 */
[----:B------:R-:W-:Y:S01]  /*81f0*/  HADD2.F32 R35, -RZ, R61.H1_H1 ;  /* 0x3000003dff237230 */ /* 0x000fe20000004100 */
[----:B------:R-:W-:Y:S01]  /*8200*/  FFMA.FTZ R42, R79, R43, R33 ;  /* 0x0000002b4f2a7223 */ /* 0x000fe20000010021 */
[----:B------:R-:W-:Y:S01]  /*8210*/  HADD2.F32 R33, -RZ, R16.H1_H1 ;  /* 0x30000010ff217230 */ /* 0x000fe20000004100 */
[----:B------:R-:W-:-:S02]  /*8220*/  FADD.FTZ R82, R82, -UR22 ;  /* 0x8000001652527e21 */ /* 0x000fc40008010000 */
[----:B------:R-:W-:Y:S01]  /*8230*/  FADD.FTZ R43, R43, R34 ;  /* 0x000000222b2b7221 */ /* 0x000fe20000010000 */
[----:B------:R-:W-:Y:S01]  /*8240*/  HADD2.F32 R34, -RZ, R61.H0_H0 ;  /* 0x2000003dff227230 */ /* 0x000fe20000004100 */
        /* <DEDUP_REMOVED lines=22> */
.L_x_1257:
        /* <DEDUP_REMOVED lines=89> */
.L_x_1259:
[----:B0-----:R-:W-:Y:S05]  /*8940*/  BSYNC B0 ;  /* 0x0000000000007941 */ /* 0x001fea0003800000 */
.L_x_1258:
        /* <DEDUP_REMOVED lines=81> */
.L_x_1261:
[----:B------:R-:W-:Y:S05]  /*8e60*/  BSYNC B0 ;  /* 0x0000000000007941 */ /* 0x000fea0003800000 */
.L_x_1260:
        /* <DEDUP_REMOVED lines=22> */
.L_x_1263:
[----:B------:R-:W-:Y:S05]  /*8fd0*/  BSYNC B0 ;  /* 0x0000000000007941 */ /* 0x000fea0003800000 */
.L_x_1262:
        /* <DEDUP_REMOVED lines=41> */
.L_x_1266:
[----:B------:R-:W2:Y:S01]  /*9270*/  LDG.E.STRONG.GPU R35, [R32.64] ;  /* 0x0000001020237981 */ /* 0x000ea2000c1ef900 */
[----:B------:R-:W-:Y:S01]  /*9280*/  YIELD ;  /* 0x0000000000007946 */ /* 0x000fe20003800000 */
[----:B--2---:R-:W-:Y:S01]  /*9290*/  ISETP.NE.AND P6, PT, R35, R34, PT ;  /* 0x000000222300720c */ /* 0x004fe20003fc5270 */
[----:B------:R-:W-:-:S12]  /*92a0*/  CCTL.IVALL ;  /* 0x00000000ff00798f */ /* 0x000fd80002000000 */
[----:B------:R-:W-:Y:S05]  /*92b0*/  @P6 BRA `(.L_x_1266) ;  /* 0xffffffb000006947 */ /* 0x000fea000383ffff */
.L_x_1265:
        /* <DEDUP_REMOVED lines=27> */
.L_x_1270:
        /* <DEDUP_REMOVED lines=164> */
.L_x_1269:
        /* <DEDUP_REMOVED lines=88> */
.L_x_1271:
[----:B------:R-:W-:-:S04]  /*a430*/  LOP3.LUT P6, RZ, R17, 0x1, RZ, 0xc0, !PT ;  /* 0x0000000111ff7812 */ /* 0x000fc800078cc0ff */
[----:B------:R-:W-:-:S13]  /*a440*/  ISETP.NE.OR P6, PT, RZ, UR13, P6 ;  /* 0x0000000dff007c0c */ /* 0x000fda000b7c5670 */
[----:B------:R-:W-:Y:S05]  /*a450*/  @!P6 BRA `(.L_x_1267) ;  /* 0x000002c00000e947 */ /* 0x000fea0003800000 */
.L_x_1268:
        /* <DEDUP_REMOVED lines=44> */
.L_x_1267:
        /* <DEDUP_REMOVED lines=14> */
.L_x_1273:
[----:B------:R-:W-:Y:S05]  /*a800*/  BSYNC B0 ;  /* 0x0000000000007941 */ /* 0x000fea0003800000 */
.L_x_1272:
        /* <DEDUP_REMOVED lines=21> */
.L_x_1264:
[----:B------:R-:W-:Y:S04]  /*a960*/  @!P0 STS.64 [0x98], R42 ;  /* 0x0000982aff008388 */ /* 0x000fe80000000a00 */
[----:B------:R-:W-:Y:S01]  /*a970*/  BAR.SYNC.DEFER_BLOCKING 0x0 ;  /* 0x0000000000007b1d */ /* 0x000fe20000010000 */
[----:B------:R-:W-:Y:S01]  /*a980*/  ISETP.NE.AND P6, PT, RZ, UR19, PT ;  /* 0x00000013ff007c0c */ /* 0x000fe2000bfc5270 */
[----:B0-----:R-:W-:-:S05]  /*a990*/  HADD2.F32 R34, -RZ, R77.H0_H0 ;  /* 0x2000004dff227230 */ /* 0x001fca0000004100 */
[----:B------:R-:W-:-:S04]  /*a9a0*/  FADD.FTZ R34, R34, -UR22 ;  /* 0x8000001622227e21 */ /* 0x000fc80008010000 */
[----:B------:R-:W-:Y:S01]  /*a9b0*/  FMUL.FTZ R34, R34, UR23 ;  /* 0x0000001722227c20 */ /* 0x000fe20008410000 */
[----:B------:R-:W0:Y:S02]  /*a9c0*/  LDS.64 R32, [0x98] ;  /* 0x00009800ff207984 */ /* 0x000e240000000a00 */
[----:B0-----:R-:W-:Y:S02]  /*a9d0*/  FMUL.FTZ R33, R33, c[0x0][0x20c] ;  /* 0x0000830021217a20 */ /* 0x001fe40000410000 */
[----:B------:R-:W-:Y:S02]  /*a9e0*/  FMUL.FTZ R32, R32, c[0x0][0x20c] ;  /* 0x0000830020207a20 */ /* 0x000fe40000410000 */
[----:B------:R0:W1:Y:S02]  /*a9f0*/  R2UR UR6, R33 ;  /* 0x00000000210673c2 */ /* 0x00006400000e0000 */
[----:B0-----:R-:W-:-:S06]  /*aa00*/  HADD2.F32 R33, -RZ, R77.H1_H1 ;  /* 0x3000004dff217230 */ /* 0x001fcc0000004100 */
[----:B------:R0:W2:Y:S01]  /*aa10*/  R2UR UR5, R32 ;  /* 0x00000000200573c2 */ /* 0x0000a200000e0000 */
[----:B------:R-:W-:Y:S01]  /*aa20*/  FADD.FTZ R33, R33, -UR22 ;  /* 0x8000001621217e21 */ /* 0x000fe20008010000 */
[----:B0-----:R-:W-:-:S03]  /*aa30*/  HADD2.F32 R32, -RZ, R76.H0_H0 ;  /* 0x2000004cff207230 */ /* 0x001fc60000004100 */
[----:B------:R-:W-:Y:S01]  /*aa40*/  FMUL.FTZ R33, R33, UR23 ;  /* 0x0000001721217c20 */ /* 0x000fe20008410000 */
        /* <DEDUP_REMOVED lines=20> */
.L_x_1274:
        /* <DEDUP_REMOVED lines=13> */
[----:B------:R-:W-:Y:S02]  /*ac60*/  F2FP.PACK_AB R36, R32, R35 ;  /* 0x000000232024723e */ /* 0x000fe400000000ff */
        /* <DEDUP_REMOVED lines=8> */
.L_x_1276:
[----:B------:R-:W-:Y:S05]  /*acf0*/  BSYNC B0 ;  /* 0x0000000000007941 */ /* 0x000fea0003800000 */
.L_x_1275:
[----:B------:R-:W-:Y:S01]  /*ad00*/  ISETP.NE.AND P0, PT, RZ, UR19, PT ;  /* 0x00000013ff007c0c */ /* 0x000fe2000bf05270 */
[--C-:B0-----:R-:W-:Y:S02]  /*ad10*/  HADD2.F32 R34, -RZ, R59.reuse.H0_H0 ;  /* 0x2000003bff227230 */ /* 0x101fe40000004100 */
[----:B------:R-:W-:Y:S02]  /*ad20*/  HADD2.F32 R33, -RZ, R59.H1_H1 ;  /* 0x3000003bff217230 */ /* 0x000fe40000004100 */
[--C-:B------:R-:W-:Y:S01]  /*ad30*/  HADD2.F32 R32, -RZ, R89.reuse.H0_H0 ;  /* 0x20000059ff207230 */ /* 0x100fe20000004100 */
[----:B------:R-:W-:Y:S01]  /*ad40*/  FADD.FTZ R34, R34, -UR22 ;  /* 0x8000001622227e21 */ /* 0x000fe20008010000 */
[----:B------:R-:W-:Y:S01]  /*ad50*/  HADD2.F32 R89, -RZ, R89.H1_H1 ;  /* 0x30000059ff597230 */ /* 0x000fe20000004100 */
        /* <DEDUP_REMOVED lines=22> */
.L_x_1277:
        /* <DEDUP_REMOVED lines=23> */
.L_x_1279:
[----:B------:R-:W-:Y:S05]  /*b030*/  BSYNC B0 ;  /* 0x0000000000007941 */ /* 0x000fea0003800000 */
.L_x_1278:
        /* <DEDUP_REMOVED lines=28> */
.L_x_1280:
        /* <DEDUP_REMOVED lines=23> */
.L_x_1282:
[----:B------:R-:W-:Y:S05]  /*b370*/  BSYNC B0 ;  /* 0x0000000000007941 */ /* 0x000fea0003800000 */
.L_x_1281:
        /* <DEDUP_REMOVED lines=28> */
.L_x_1283:
        /* <DEDUP_REMOVED lines=23> */
.L_x_1285:
[----:B------:R-:W-:Y:S05]  /*b6b0*/  BSYNC B0 ;  /* 0x0000000000007941 */ /* 0x000fea0003800000 */
.L_x_1284:
        /* <DEDUP_REMOVED lines=28> */
.L_x_1286:
        /* <DEDUP_REMOVED lines=23> */
.L_x_1288:
[----:B------:R-:W-:Y:S05]  /*b9f0*/  BSYNC B0 ;  /* 0x0000000000007941 */ /* 0x000fea0003800000 */
.L_x_1287:
        /* <DEDUP_REMOVED lines=28> */
.L_x_1289:
        /* <DEDUP_REMOVED lines=23> */
.L_x_1291:
[----:B------:R-:W-:Y:S05]  /*bd30*/  BSYNC B0 ;  /* 0x0000000000007941 */ /* 0x000fea0003800000 */
.L_x_1290:
        /* <DEDUP_REMOVED lines=28> */
.L_x_1292:
        /* <DEDUP_REMOVED lines=23> */
.L_x_1294:
[----:B------:R-:W-:Y:S05]  /*c070*/  BSYNC B0 ;  /* 0x0000000000007941 */ /* 0x000fea0003800000 */
.L_x_1293:
[----:B------:R-:W-:Y:S01]  /*c080*/  ISETP.NE.AND P0, PT, RZ, UR19, PT ;  /* 0x00000013ff007c0c */ /* 0x000fe2000bf05270 */
[--C-:B0-----:R-:W-:Y:S02]  /*c090*/  HADD2.F32 R34, -RZ, R54.reuse.H0_H0 ;  /* 0x20000036ff227230 */ /* 0x101fe40000004100 */
[----:B------:R-:W-:Y:S02]  /*c0a0*/  HADD2.F32 R33, -RZ, R54.H1_H1 ;  /* 0x30000036ff217230 */ /* 0x000fe40000004100 */
[--C-:B------:R-:W-:Y:S01]  /*c0b0*/  HADD2.F32 R32, -RZ, R94.reuse.H0_H0 ;  /* 0x2000005eff207230 */ /* 0x100fe20000004100 */
[----:B------:R-:W-:Y:S01]  /*c0c0*/  FADD.FTZ R34, R34, -UR22 ;  /* 0x8000001622227e21 */ /* 0x000fe20008010000 */
[--C-:B------:R-:W-:Y:S01]  /*c0d0*/  HADD2.F32 R36, -RZ, R51.reuse.H0_H0 ;  /* 0x20000033ff247230 */ /* 0x100fe20000004100 */
[----:B------:R-:W-:Y:S01]  /*c0e0*/  FADD.FTZ R33, R33, -UR22 ;  /* 0x8000001621217e21 */ /* 0x000fe20008010000 */
[----:B------:R-:W-:Y:S01]  /*c0f0*/  HADD2.F32 R94, -RZ, R94.H1_H1 ;  /* 0x3000005eff5e7230 */ /* 0x000fe20000004100 */
[----:B------:R-:W-:Y:S01]  /*c100*/  FMUL.FTZ R34, R34, UR23 ;  /* 0x0000001722227c20 */ /* 0x000fe20008410000 */
[----:B------:R-:W-:Y:S01]  /*c110*/  HADD2.F32 R51, -RZ, R51.H1_H1 ;  /* 0x30000033ff337230 */ /* 0x000fe20000004100 */
        /* <DEDUP_REMOVED lines=20> */
.L_x_1295:
        /* <DEDUP_REMOVED lines=23> */
.L_x_1297:
[----:B------:R-:W-:Y:S05]  /*c3d0*/  BSYNC B0 ;  /* 0x0000000000007941 */ /* 0x000fea0003800000 */
.L_x_1296:
[----:B------:R-:W-:Y:S01]  /*c3e0*/  ISETP.NE.AND P0, PT, RZ, UR19, PT ;  /* 0x00000013ff007c0c */ /* 0x000fe2000bf05270 */
[----:B0-----:R-:W-:Y:S01]  /*c3f0*/  FADD.FTZ R34, R36, -UR22 ;  /* 0x8000001624227e21 */ /* 0x001fe20008010000 */
[----:B------:R-:W-:Y:S01]  /*c400*/  HADD2.F32 R32, -RZ, R92.H0_H0 ;  /* 0x2000005cff207230 */ /* 0x000fe20000004100 */
[----:B------:R-:W-:Y:S01]  /*c410*/  FADD.FTZ R33, R51, -UR22 ;  /* 0x8000001633217e21 */ /* 0x000fe20008010000 */
[----:B------:R-:W-:Y:S01]  /*c420*/  HADD2.F32 R36, -RZ, R52.H0_H0 ;  /* 0x20000034ff247230 */ /* 0x000fe20000004100 */
[----:B------:R-:W-:Y:S01]  /*c430*/  FMUL.FTZ R34, R34, UR23 ;  /* 0x0000001722227c20 */ /* 0x000fe20008410000 */
[----:B------:R-:W-:Y:S01]  /*c440*/  HADD2.F32 R92, -RZ, R92.H1_H1 ;  /* 0x3000005cff5c7230 */ /* 0x000fe20000004100 */
[----:B------:R-:W-:Y:S01]  /*c450*/  FMUL.FTZ R33, R33, UR23 ;  /* 0x0000001721217c20 */ /* 0x000fe20008410000 */
[----:B------:R-:W-:-:S05]  /*c460*/  HADD2.F32 R52, -RZ, R52.H1_H1 ;  /* 0x30000034ff347230 */ /* 0x000fca0000004100 */
        /* <DEDUP_REMOVED lines=19> */
.L_x_1298:
        /* <DEDUP_REMOVED lines=23> */
.L_x_1300:
[----:B------:R-:W-:Y:S05]  /*c710*/  BSYNC B0 ;  /* 0x0000000000007941 */ /* 0x000fea0003800000 */
.L_x_1299:
[----:B------:R-:W-:Y:S01]  /*c720*/  ISETP.NE.AND P0, PT, RZ, UR19, PT ;  /* 0x00000013ff007c0c */ /* 0x000fe2000bf05270 */
[----:B0-----:R-:W-:Y:S01]  /*c730*/  FADD.FTZ R34, R36, -UR22 ;  /* 0x8000001624227e21 */ /* 0x001fe20008010000 */
[--C-:B------:R-:W-:Y:S01]  /*c740*/  HADD2.F32 R32, -RZ, R90.reuse.H0_H0 ;  /* 0x2000005aff207230 */ /* 0x100fe20000004100 */
[----:B------:R-:W-:Y:S01]  /*c750*/  FADD.FTZ R33, R52, -UR22 ;  /* 0x8000001634217e21 */ /* 0x000fe20008010000 */
[--C-:B------:R-:W-:Y:S01]  /*c760*/  HADD2.F32 R36, -RZ, R49.reuse.H0_H0 ;  /* 0x20000031ff247230 */ /* 0x100fe20000004100 */
        /* <DEDUP_REMOVED lines=23> */
.L_x_1301:
        /* <DEDUP_REMOVED lines=23> */
.L_x_1303:
[----:B------:R-:W-:Y:S05]  /*ca50*/  BSYNC B0 ;  /* 0x0000000000007941 */ /* 0x000fea0003800000 */
.L_x_1302:
[----:B------:R-:W-:Y:S01]  /*ca60*/  ISETP.NE.AND P0, PT, RZ, UR19, PT ;  /* 0x00000013ff007c0c */ /* 0x000fe2000bf05270 */
[----:B------:R-:W-:Y:S01]  /*ca70*/  FADD.FTZ R32, R36, -UR22 ;  /* 0x8000001624207e21 */ /* 0x000fe20008010000 */
[----:B------:R-:W-:Y:S01]  /*ca80*/  HADD2.F32 R36, -RZ, R50.H0_H0 ;  /* 0x20000032ff247230 */ /* 0x000fe20000004100 */
[----:B------:R-:W-:Y:S01]  /*ca90*/  FADD.FTZ R49, R49, -UR22 ;  /* 0x8000001631317e21 */ /* 0x000fe20008010000 */
[--C-:B0-----:R-:W-:Y:S01]  /*caa0*/  HADD2.F32 R37, -RZ, R88.reuse.H0_H0 ;  /* 0x20000058ff257230 */ /* 0x101fe20000004100 */
        /* <DEDUP_REMOVED lines=23> */
.L_x_1304:
        /* <DEDUP_REMOVED lines=20> */
[----:B------:R-:W-:-:S05]  /*cd60*/  F2FP.PACK_AB R33, R38, R33 ;  /* 0x000000212621723e */ /* 0x000fca00000000ff */
[----:B------:R0:W-:Y:S02]  /*cd70*/  STG.E [R34.64], R33 ;  /* 0x0000002122007986 */ /* 0x0001e4000c101910 */
.L_x_1306:
[----:B------:R-:W-:Y:S05]  /*cd80*/  BSYNC B0 ;  /* 0x0000000000007941 */ /* 0x000fea0003800000 */
.L_x_1305:
[----:B------:R-:W-:Y:S01]  /*cd90*/  ISETP.NE.AND P0, PT, RZ, UR19, PT ;  /* 0x00000013ff007c0c */ /* 0x000fe2000bf05270 */
[----:B------:R-:W-:Y:S01]  /*cda0*/  FADD.FTZ R39, R36, -UR22 ;  /* 0x8000001624277e21 */ /* 0x000fe20008010000 */
        /* <DEDUP_REMOVED lines=26> */
.L_x_1307:
        /* <DEDUP_REMOVED lines=21> */
[----:B------:R-:W-:-:S05]  /*d0a0*/  F2FP.PACK_AB R33, R32, R33 ;  /* 0x000000212021723e */ /* 0x000fca00000000ff */
[----:B------:R0:W-:Y:S02]  /*d0b0*/  STG.E [R34.64], R33 ;  /* 0x0000002122007986 */ /* 0x0001e4000c101910 */
.L_x_1309:
[----:B------:R-:W-:Y:S05]  /*d0c0*/  BSYNC B0 ;  /* 0x0000000000007941 */ /* 0x000fea0003800000 */
.L_x_1308:
        /* <DEDUP_REMOVED lines=28> */
.L_x_1310:
        /* <DEDUP_REMOVED lines=21> */
[----:B------:R-:W-:-:S05]  /*d3e0*/  F2FP.PACK_AB R33, R32, R33 ;  /* 0x000000212021723e */ /* 0x000fca00000000ff */
[----:B------:R0:W-:Y:S02]  /*d3f0*/  STG.E [R34.64], R33 ;  /* 0x0000002122007986 */ /* 0x0001e4000c101910 */
.L_x_1312:
[----:B------:R-:W-:Y:S05]  /*d400*/  BSYNC B0 ;  /* 0x0000000000007941 */ /* 0x000fea0003800000 */
.L_x_1311:
[----:B------:R-:W-:Y:S01]  /*d410*/  ISETP.NE.AND P0, PT, RZ, UR19, PT ;  /* 0x00000013ff007c0c */ /* 0x000fe2000bf05270 */
[----:B------:R-:W-:Y:S01]  /*d420*/  FADD.FTZ R39, R38, -UR22 ;  /* 0x8000001626277e21 */ /* 0x000fe20008010000 */
        /* <DEDUP_REMOVED lines=26> */
.L_x_1313:
        /* <DEDUP_REMOVED lines=23> */
.L_x_1315:
[----:B------:R-:W-:Y:S05]  /*d740*/  BSYNC B0 ;  /* 0x0000000000007941 */ /* 0x000fea0003800000 */
.L_x_1314:
        /* <DEDUP_REMOVED lines=28> */
.L_x_1316:
        /* <DEDUP_REMOVED lines=22> */
.L_x_1318:
[----:B------:R-:W-:Y:S05]  /*da70*/  BSYNC B0 ;  /* 0x0000000000007941 */ /* 0x000fea0003800000 */
.L_x_1317:
[----:B------:R-:W-:Y:S01]  /*da80*/  ISETP.NE.AND P0, PT, RZ, UR19, PT ;  /* 0x00000013ff007c0c */ /* 0x000fe2000bf05270 */
[----:B------:R-:W-:Y:S01]  /*da90*/  FADD.FTZ R39, R36, -UR22 ;  /* 0x8000001624277e21 */ /* 0x000fe20008010000 */
[----:B------:R-:W-:Y:S01]  /*daa0*/  HADD2.F32 R36, -RZ, R9.H0_H0 ;  /* 0x20000009ff247230 */ /* 0x000fe20000004100 */
        /* <DEDUP_REMOVED lines=25> */
.L_x_1319:
        /* <DEDUP_REMOVED lines=22> */
.L_x_1321:
[----:B------:R-:W-:Y:S05]  /*dda0*/  BSYNC B0 ;  /* 0x0000000000007941 */ /* 0x000fea0003800000 */
.L_x_1320:
[----:B------:R-:W-:Y:S01]  /*ddb0*/  ISETP.NE.AND P0, PT, RZ, UR19, PT ;  /* 0x00000013ff007c0c */ /* 0x000fe2000bf05270 */
[----:B------:R-:W-:Y:S01]  /*ddc0*/  FADD.FTZ R37, R36, -UR22 ;  /* 0x8000001624257e21 */ /* 0x000fe20008010000 */
[--C-:B0-----:R-:W-:Y:S01]  /*ddd0*/  HADD2.F32 R35, -RZ, R70.reuse.H0_H0 ;  /* 0x20000046ff237230 */ /* 0x101fe20000004100 */
[----:B------:R-:W-:Y:S01]  /*dde0*/  FADD.FTZ R9, R9, -UR22 ;  /* 0x8000001609097e21 */ /* 0x000fe20008010000 */
[----:B------:R-:W-:Y:S01]  /*ddf0*/  HADD2.F32 R70, -RZ, R70.H1_H1 ;  /* 0x30000046ff467230 */ /* 0x000fe20000004100 */
[----:B------:R-:W-:Y:S01]  /*de00*/  FMUL.FTZ R37, R37, UR23 ;  /* 0x0000001725257c20 */ /* 0x000fe20008410000 */
[--C-:B------:R-:W-:Y:S01]  /*de10*/  HADD2.F32 R34, -RZ, R8.reuse.H0_H0 ;  /* 0x20000008ff227230 */ /* 0x100fe20000004100 */
[----:B------:R-:W-:Y:S01]  /*de20*/  FMUL.FTZ R38, R9, UR23 ;  /* 0x0000001709267c20 */ /* 0x000fe20008410000 */
[----:B------:R-:W-:-:S05]  /*de30*/  HADD2.F32 R36, -RZ, R8.H1_H1 ;  /* 0x30000008ff247230 */ /* 0x000fca0000004100 */
        /* <DEDUP_REMOVED lines=19> */
.L_x_1322:
        /* <DEDUP_REMOVED lines=22> */
.L_x_1324:
[----:B------:R-:W-:Y:S05]  /*e0d0*/  BSYNC B0 ;  /* 0x0000000000007941 */ /* 0x000fea0003800000 */
.L_x_1323:
        /* <DEDUP_REMOVED lines=28> */
.L_x_1325:
        /* <DEDUP_REMOVED lines=22> */
.L_x_1327:
[----:B------:R-:W-:Y:S05]  /*e400*/  BSYNC B0 ;  /* 0x0000000000007941 */ /* 0x000fea0003800000 */
.L_x_1326:
        /* <DEDUP_REMOVED lines=28> */
.L_x_1328:
        /* <DEDUP_REMOVED lines=22> */
.L_x_1330:
[----:B------:R-:W-:Y:S05]  /*e730*/  BSYNC B0 ;  /* 0x0000000000007941 */ /* 0x000fea0003800000 */
.L_x_1329:
        /* <DEDUP_REMOVED lines=28> */
.L_x_1331:
        /* <DEDUP_REMOVED lines=22> */
.L_x_1333:
[----:B------:R-:W-:Y:S05]  /*ea60*/  BSYNC B0 ;  /* 0x0000000000007941 */ /* 0x000fea0003800000 */
.L_x_1332:
        /* <DEDUP_REMOVED lines=28> */
.L_x_1334:
        /* <DEDUP_REMOVED lines=21> */
.L_x_1336:
[----:B------:R-:W-:Y:S05]  /*ed80*/  BSYNC B0 ;  /* 0x0000000000007941 */ /* 0x000fea0003800000 */
.L_x_1335:
[----:B------:R-:W-:Y:S01]  /*ed90*/  FADD.FTZ R33, R8, -UR22 ;  /* 0x8000001608217e21 */ /* 0x000fe20008010000 */
[----:B------:R-:W-:Y:S01]  /*eda0*/  HADD2.F32 R8, -RZ, R3.H0_H0 ;  /* 0x20000003ff087230 */ /* 0x000fe20000004100 */
[----:B------:R-:W-:Y:S01]  /*edb0*/  FADD.FTZ R32, R32, -UR22 ;  /* 0x8000001620207e21 */ /* 0x000fe20008010000 */
[--C-:B------:R-:W-:Y:S01]  /*edc0*/  HADD2.F32 R9, -RZ, R65.reuse.H0_H0 ;  /* 0x20000041ff097230 */ /* 0x100fe20000004100 */
[----:B------:R-:W-:Y:S01]  /*edd0*/  FMUL.FTZ R33, R33, UR23 ;  /* 0x0000001721217c20 */ /* 0x000fe20008410000 */
[----:B------:R-:W-:Y:S01]  /*ede0*/  HADD2.F32 R34, -RZ, R65.H1_H1 ;  /* 0x30000041ff227230 */ /* 0x000fe20000004100 */
[----:B------:R-:W-:Y:S01]  /*edf0*/  FMUL.FTZ R32, R32, UR23 ;  /* 0x0000001720207c20 */ /* 0x000fe20008410000 */
[----:B------:R-:W-:Y:S01]  /*ee00*/  HADD2.F32 R3, -RZ, R3.H1_H1 ;  /* 0x30000003ff037230 */ /* 0x000fe20000004100 */
[----:B------:R-:W-:Y:S05]  /*ee10*/  @!P6 BRA `(.L_x_1337) ;  /* 0x000001200000e947 */ /* 0x000fea0003800000 */
[----:B0-----:R-:W-:Y:S02]  /*ee20*/  FFMA.FTZ R5, R32, R31, R41 ;  /* 0x0000001f20057223 */ /* 0x001fe40000010029 */
        /* <DEDUP_REMOVED lines=17> */
.L_x_1337:
        /* <DEDUP_REMOVED lines=21> */
.L_x_1339:
[----:B------:R-:W-:Y:S05]  /*f090*/  BSYNC B0 ;  /* 0x0000000000007941 */ /* 0x000fea0003800000 */
.L_x_1338:
[----:B------:R-:W-:Y:S01]  /*f0a0*/  FADD.FTZ R8, R8, -UR22 ;  /* 0x8000001608087e21 */ /* 0x000fe20008010000 */
[--C-:B------:R-:W-:Y:S01]  /*f0b0*/  HADD2.F32 R9, -RZ, R64.reuse.H0_H0 ;  /* 0x20000040ff097230 */ /* 0x100fe20000004100 */
[----:B------:R-:W-:Y:S01]  /*f0c0*/  FADD.FTZ R3, R3, -UR22 ;  /* 0x8000001603037e21 */ /* 0x000fe20008010000 */
[----:B------:R-:W-:Y:S01]  /*f0d0*/  HADD2.F32 R64, -RZ, R64.H1_H1 ;  /* 0x30000040ff407230 */ /* 0x000fe20000004100 */
[----:B------:R-:W-:Y:S01]  /*f0e0*/  FMUL.FTZ R33, R8, UR23 ;  /* 0x0000001708217c20 */ /* 0x000fe20008410000 */
[--C-:B0-----:R-:W-:Y:S01]  /*f0f0*/  HADD2.F32 R6, -RZ, R2.reuse.H0_H0 ;  /* 0x20000002ff067230 */ /* 0x101fe20000004100 */
[----:B------:R-:W-:Y:S01]  /*f100*/  FMUL.FTZ R8, R3, UR23 ;  /* 0x0000001703087c20 */ /* 0x000fe20008410000 */
[----:B------:R-:W-:Y:S01]  /*f110*/  HADD2.F32 R7, -RZ, R2.H1_H1 ;  /* 0x30000002ff077230 */ /* 0x000fe20000004100 */
        /* <DEDUP_REMOVED lines=19> */
.L_x_1340:
        /* <DEDUP_REMOVED lines=21> */
.L_x_1342:
[----:B------:R-:W-:Y:S05]  /*f3a0*/  BSYNC B0 ;  /* 0x0000000000007941 */ /* 0x000fea0003800000 */
.L_x_1341:
[----:B------:R-:W-:Y:S01]  /*f3b0*/  FADD.FTZ R2, R6, -UR22 ;  /* 0x8000001606027e21 */ /* 0x000fe20008010000 */
[--C-:B------:R-:W-:Y:S01]  /*f3c0*/  HADD2.F32 R6, -RZ, R0.reuse.H0_H0 ;  /* 0x20000000ff067230 */ /* 0x100fe20000004100 */
        /* <DEDUP_REMOVED lines=25> */
.L_x_1343:
        /* <DEDUP_REMOVED lines=21> */
.L_x_1345:
[----:B------:R-:W-:Y:S05]  /*f6b0*/  BSYNC B0 ;  /* 0x0000000000007941 */ /* 0x000fea0003800000 */
.L_x_1344:
[--C-:B0-----:R-:W-:Y:S01]  /*f6c0*/  HADD2.F32 R4, -RZ, R15.reuse.H0_H0 ;  /* 0x2000000fff047230 */ /* 0x101fe20000004100 */
[----:B------:R-:W-:Y:S01]  /*f6d0*/  FADD.FTZ R2, R6, -UR22 ;  /* 0x8000001606027e21 */ /* 0x000fe20008010000 */
[----:B------:R-:W-:Y:S01]  /*f6e0*/  HADD2.F32 R15, -RZ, R15.H1_H1 ;  /* 0x3000000fff0f7230 */ /* 0x000fe20000004100 */
[----:B------:R-:W-:Y:S01]  /*f6f0*/  FADD.FTZ R3, R0, -UR22 ;  /* 0x8000001600037e21 */ /* 0x000fe20008010000 */
[--C-:B------:R-:W-:Y:S01]  /*f700*/  HADD2.F32 R7, -RZ, R62.reuse.H0_H0 ;  /* 0x2000003eff077230 */ /* 0x100fe20000004100 */
[----:B------:R-:W-:Y:S01]  /*f710*/  FADD.FTZ R6, R4, -UR22 ;  /* 0x8000001604067e21 */ /* 0x000fe20008010000 */
[----:B------:R-:W-:Y:S01]  /*f720*/  HADD2.F32 R62, -RZ, R62.H1_H1 ;  /* 0x3000003eff3e7230 */ /* 0x000fe20000004100 */
        /* <DEDUP_REMOVED lines=22> */
.L_x_1346:
        /* <DEDUP_REMOVED lines=19> */
[----:B------:R-:W-:-:S05]  /*f9c0*/  F2FP.PACK_AB R3, R2, R3 ;  /* 0x000000030203723e */ /* 0x000fca00000000ff */
[----:B------:R0:W-:Y:S02]  /*f9d0*/  STG.E [R4.64], R3 ;  /* 0x0000000304007986 */ /* 0x0001e4000c101910 */
.L_x_1348:
[----:B------:R-:W-:Y:S05]  /*f9e0*/  BSYNC B0 ;  /* 0x0000000000007941 */ /* 0x000fea0003800000 */
.L_x_1347:
[--C-:B------:R-:W-:Y:S01]  /*f9f0*/  HADD2.F32 R7, -RZ, R107.reuse.H0_H0 ;  /* 0x2000006bff077230 */ /* 0x100fe20000004100 */
[----:B------:R-:W-:Y:S01]  /*fa00*/  FMUL.FTZ R35, R6, UR23 ;  /* 0x0000001706237c20 */ /* 0x000fe20008410000 */
[----:B------:R-:W-:Y:S01]  /*fa10*/  HADD2.F32 R8, -RZ, R107.H1_H1 ;  /* 0x3000006bff087230 */ /* 0x000fe20000004100 */
        /* <DEDUP_REMOVED lines=20> */
.L_x_1349:
[----:B------:R-:W-:Y:S01]  /*fb60*/  ISETP.GE.U32.AND P0, PT, R23, c[0x0][0x1e0], PT ;  /* 0x0000780017007a0c */ /* 0x000fe20003f06070 */
[--C-:B------:R-:W-:Y:S01]  /*fb70*/  HADD2.F32 R0, -RZ, R14.reuse.H0_H0 ;  /* 0x2000000eff007230 */ /* 0x100fe20000004100 */
[----:B------:R-:W-:Y:S01]  /*fb80*/  BSSY B0, `(.L_x_1350) ;  /* 0x0000019000007945 */ /* 0x000fe20003800000 */
[----:B------:R-:W-:Y:S01]  /*fb90*/  HADD2.F32 R14, -RZ, R14.H1_H1 ;  /* 0x3000000eff0e7230 */ /* 0x000fe20000004100 */
[----:B------:R-:W-:Y:S02]  /*fba0*/  ISETP.GE.AND.EX P0, PT, R114, c[0x0][0x1e4], PT, P0 ;  /* 0x0000790072007a0c */ /* 0x000fe40003f06300 */
[----:B------:R-:W-:Y:S02]  /*fbb0*/  FADD.FTZ R6, R0, -UR22 ;  /* 0x8000001600067e21 */ /* 0x000fe40008010000 */
[----:B------:R-:W-:Y:S01]  /*fbc0*/  ISETP.LT.U32.AND P0, PT, R25, 0x200, !P0 ;  /* 0x000002001900780c */ /* 0x000fe20004701070 */
[----:B------:R-:W-:-:S12]  /*fbd0*/  FADD.FTZ R14, R14, -UR22 ;  /* 0x800000160e0e7e21 */ /* 0x000fd80008010000 */
        /* <DEDUP_REMOVED lines=17> */
[----:B------:R-:W-:-:S05]  /*fcf0*/  F2FP.PACK_AB R3, R0, R3 ;  /* 0x000000030003723e */ /* 0x000fca00000000ff */
[----:B------:R0:W-:Y:S02]  /*fd00*/  STG.E [R4.64], R3 ;  /* 0x0000000304007986 */ /* 0x0001e4000c101910 */
.L_x_1351:
[----:B------:R-:W-:Y:S05]  /*fd10*/  BSYNC B0 ;  /* 0x0000000000007941 */ /* 0x000fea0003800000 */
.L_x_1350:
        /* <DEDUP_REMOVED lines=23> */
.L_x_1352:
        /* <DEDUP_REMOVED lines=27> */
.L_x_1354:
[----:B------:R-:W-:Y:S05]  /*10040*/  BSYNC B0 ;  /* 0x0000000000007941 */ /* 0x000fea0003800000 */
.L_x_1353:
[--C-:B------:R-:W-:Y:S01]  /*10050*/  HADD2.F32 R7, -RZ, R105.reuse.H0_H0 ;  /* 0x20000069ff077230 */ /* 0x100fe20000004100 */
[----:B------:R-:W-:Y:S01]  /*10060*/  FMUL.FTZ R15, R6, UR23 ;  /* 0x00000017060f7c20 */ /* 0x000fe20008410000 */
[----:B------:R-:W-:Y:S01]  /*10070*/  HADD2.F32 R0, -RZ, R105.H1_H1 ;  /* 0x30000069ff007230 */ /* 0x000fe20000004100 */
        /* <DEDUP_REMOVED lines=20> */
.L_x_1355:
        /* <DEDUP_REMOVED lines=27> */
.L_x_1357:
[----:B------:R-:W-:Y:S05]  /*10370*/  BSYNC B0 ;  /* 0x0000000000007941 */ /* 0x000fea0003800000 */
.L_x_1356:
        /* <DEDUP_REMOVED lines=23> */
.L_x_1358:
        /* <DEDUP_REMOVED lines=27> */
.L_x_1360:
[----:B------:R-:W-:Y:S05]  /*106a0*/  BSYNC B0 ;  /* 0x0000000000007941 */ /* 0x000fea0003800000 */
.L_x_1359:
        /* <DEDUP_REMOVED lines=23> */
.L_x_1361:
        /* <DEDUP_REMOVED lines=27> */
.L_x_1363:
[----:B------:R-:W-:Y:S05]  /*109d0*/  BSYNC B0 ;  /* 0x0000000000007941 */ /* 0x000fea0003800000 */
.L_x_1362:
        /* <DEDUP_REMOVED lines=23> */
.L_x_1364:
[----:B------:R-:W-:Y:S01]  /*10b50*/  ISETP.GE.U32.AND P0, PT, R18, c[0x0][0x1e0], PT ;  /* 0x0000780012007a0c */ /* 0x000fe20003f06070 */
[----:B------:R-:W-:Y:S01]  /*10b60*/  BSSY B0, `(.L_x_1365) ;  /* 0x000001b000007945 */ /* 0x000fe20003800000 */
[----:B------:R-:W-:Y:S01]  /*10b70*/  SHF.R.U32.HI R0, RZ, 0x5, R25 ;  /* 0x00000005ff007819 */ /* 0x000fe20000011619 */
[--C-:B------:R-:W-:Y:S01]  /*10b80*/  HADD2.F32 R6, -RZ, R16.reuse.H0_H0 ;  /* 0x20000010ff067230 */ /* 0x100fe20000004100 */
[----:B------:R-:W-:Y:S01]  /*10b90*/  ISETP.GE.AND.EX P0, PT, R109, c[0x0][0x1e4], PT, P0 ;  /* 0x000079006d007a0c */ /* 0x000fe20003f06300 */
[----:B------:R-:W-:Y:S01]  /*10ba0*/  HADD2.F32 R16, -RZ, R16.H1_H1 ;  /* 0x30000010ff107230 */ /* 0x000fe20000004100 */
[----:B0-----:R-:W-:Y:S02]  /*10bb0*/  MOV R3, UR18 ;  /* 0x0000001200037c02 */ /* 0x001fe40008000f00 */
[----:B------:R-:W-:-:S03]  /*10bc0*/  ISETP.LT.U32.AND P0, PT, R25, 0x200, !P0 ;  /* 0x000002001900780c */ /* 0x000fc60004701070 */
        /* <DEDUP_REMOVED lines=20> */
.L_x_1366:
[----:B------:R-:W-:Y:S05]  /*10d10*/  BSYNC B0 ;  /* 0x0000000000007941 */ /* 0x000fea0003800000 */
.L_x_1365:
[----:B------:R-:W-:Y:S01]  /*10d20*/  FADD.FTZ R6, R6, -UR22 ;  /* 0x8000001606067e21 */ /* 0x000fe20008010000 */
[----:B------:R-:W-:Y:S01]  /*10d30*/  IADD3 R10, R8, 0x1f0, RZ ;  /* 0x000001f0080a7810 */ /* 0x000fe20007ffe0ff */
[----:B------:R-:W-:Y:S01]  /*10d40*/  FADD.FTZ R16, R16, -UR22 ;  /* 0x8000001610107e21 */ /* 0x000fe20008010000 */
[--C-:B------:R-:W-:Y:S01]  /*10d50*/  HADD2.F32 R7, -RZ, R61.reuse.H0_H0 ;  /* 0x2000003dff077230 */ /* 0x100fe20000004100 */
[----:B------:R-:W-:Y:S01]  /*10d60*/  FMUL.FTZ R13, R6, UR23 ;  /* 0x00000017060d7c20 */ /* 0x000fe20008410000 */
[----:B------:R-:W-:Y:S01]  /*10d70*/  HADD2.F32 R0, -RZ, R61.H1_H1 ;  /* 0x3000003dff007230 */ /* 0x000fe20000004100 */
        /* <DEDUP_REMOVED lines=21> */
.L_x_1367:
[----:B------:R-:W-:Y:S01]  /*10ed0*/  ISETP.GE.U32.AND P0, PT, R10, c[0x0][0x1e0], PT ;  /* 0x000078000a007a0c */ /* 0x000fe20003f06070 */
[----:B------:R-:W-:Y:S03]  /*10ee0*/  BSSY B0, `(.L_x_1368) ;  /* 0x0000017000007945 */ /* 0x000fe60003800000 */
[----:B------:R-:W-:-:S04]  /*10ef0*/  ISETP.GE.AND.EX P0, PT, R12, c[0x0][0x1e4], PT, P0 ;  /* 0x000079000c007a0c */ /* 0x000fc80003f06300 */
[----:B------:R-:W-:-:S13]  /*10f00*/  ISETP.LT.U32.AND P0, PT, R25, 0x200, !P0 ;  /* 0x000002001900780c */ /* 0x000fda0004701070 */
        /* <DEDUP_REMOVED lines=20> */
.L_x_1369:
[----:B------:R-:W-:Y:S05]  /*11050*/  BSYNC B0 ;  /* 0x0000000000007941 */ /* 0x000fea0003800000 */
.L_x_1368:
[----:B--2---:R-:W-:Y:S02]  /*11060*/  ULDC UR5, c[0x0][0x10] ;  /* 0x0000040000057ab9 */ /* 0x004fe40000000800 */
[----:B------:R-:W-:Y:S02]  /*11070*/  UIADD3 UR20, UR20, UR5, URZ ;  /* 0x0000000514147290 */ /* 0x000fe4000fffe03f */
[----:B------:R-:W-:Y:S02]  /*11080*/  UIADD3 UR4, UR4, 0x1, URZ ;  /* 0x0000000104047890 */ /* 0x000fe4000fffe03f */
[----:B------:R-:W-:-:S06]  /*11090*/  UISETP.GE.AND UP0, UPT, UR20, UR8, UPT ;  /* 0x000000081400728c */ /* 0x000fcc000bf06270 */
[----:B------:R-:W-:-:S13]  /*110a0*/  PLOP3.LUT P0, PT, PT, PT, UP0, 0x40, 0x0 ;  /* 0x000000000000781c */ /* 0x000fda0003f0e808 */
[----:B------:R-:W-:Y:S01]  /*110b0*/  @!P0 CALL.REL.NOINC `(.L_x_1223) ;  /* 0x0000001000008944 */ /* 0x000fe20003c00000 */
[----:B------:R-:W-:Y:S05]  /*110c0*/  BRA `(.L_x_1370) ;  /* 0xfffefd9000007947 */ /* 0x000fea000383ffff */
.L_x_1223:
        /* <DEDUP_REMOVED lines=22> */
.L_x_1372:
[----:B------:R-:W-:Y:S05]  /*11230*/  BSYNC B0 ;  /* 0x0000000000007941 */ /* 0x000fea0003800000 */
.L_x_1371:
[----:B------:R-:W-:Y:S05]  /*11240*/  @P0 EXIT ;  /* 0x000000000000094d */ /* 0x000fea0003800000 */
[----:B------:R-:W-:Y:S05]  /*11250*/  @P2 BRA `(.L_x_1373) ;  /* 0x0000008000002947 */ /* 0x000fea0003800000 */
[----:B------:R-:W-:-:S05]  /*11260*/  IMAD R0, R4, c[0x0][0x10], RZ ;  /* 0x0000040004007a24 */ /* 0x000fca00078e02ff */
[----:B------:R-:W-:-:S13]  /*11270*/  ISETP.NE.AND P0, PT, R0, -0x1, PT ;  /* 0xffffffff0000780c */ /* 0x000fda0003f05270 */
[----:B------:R-:W-:Y:S05]  /*11280*/  @!P0 BRA `(.L_x_1373) ;  /* 0x0000005000008947 */ /* 0x000fea0003800000 */
.L_x_1374:
[----:B0-----:R-:W2:Y:S01]  /*11290*/  LDG.E.STRONG.GPU R5, [R2.64] ;  /* 0x0000001002057981 */ /* 0x001ea2000c1ef900 */
[----:B------:R-:W-:Y:S01]  /*112a0*/  YIELD ;  /* 0x0000000000007946 */ /* 0x000fe20003800000 */
[----:B--2---:R-:W-:Y:S01]  /*112b0*/  ISETP.NE.AND P0, PT, R5, R0, PT ;  /* 0x000000000500720c */ /* 0x004fe20003f05270 */
[----:B------:R-:W-:-:S12]  /*112c0*/  CCTL.IVALL ;  /* 0x00000000ff00798f */ /* 0x000fd80002000000 */
[----:B------:R-:W-:Y:S05]  /*112d0*/  @P0 BRA `(.L_x_1374) ;  /* 0xffffffb000000947 */ /* 0x000fea000383ffff */
.L_x_1373:
        /* <DEDUP_REMOVED lines=25> */
.L_x_1375:
        /* <DEDUP_REMOVED lines=23> */
.L_x_1376:
        /* <DEDUP_REMOVED lines=10> */
.L_x_5267:


//--------------------- .text._Z35group_norm_nhwc_bwd_one_pass_kernelI11Fp16IOBf16WLi64ELi64ELi512EEv26Group_norm_nhwc_bwd_params --------------------------
	.section	.text._Z35group_norm_nhwc_bwd_one_pass_kernelI11Fp16IOBf16WLi64ELi64ELi512EEv26Group_norm_nhwc_bwd_params,"ax",@progbits
	.sectioninfo	@"SHI_REGISTERS=64"
	.align	128
        .global         _Z35group_norm_nhwc_bwd_one_pass_kernelI11Fp16IOBf16WLi64ELi64ELi512EEv26Group_norm_nhwc_bwd_params
        .type           _Z35group_norm_nhwc_bwd_one_pass_kernelI11Fp16IOBf16WLi64ELi64ELi512EEv26Group_norm_nhwc_bwd_params,@function
        .size           _Z35group_norm_nhwc_bwd_one_pass_kernelI11Fp16IOBf16WLi64ELi64ELi512EEv26Group_norm_nhwc_bwd_params,(.L_x_5268 - _Z35group_norm_nhwc_bwd_one_pass_kernelI11Fp16IOBf16WLi64ELi64ELi512EEv26Group_norm_nhwc_bwd_params)
        .other          _Z35group_norm_nhwc_bwd_one_pass_kernelI11Fp16IOBf16WLi64ELi64ELi512EEv26Group_norm_nhwc_bwd_params,@"STO_CUDA_ENTRY STV_DEFAULT"
_Z35group_norm_nhwc_bwd_one_pass_kernelI11Fp16IOBf16WLi64ELi64ELi512EEv26Group_norm_nhwc_bwd_params:
.text._Z35group_norm_nhwc_bwd_one_pass_kernelI11Fp16IOBf16WLi64ELi64ELi512EEv26Group_norm_nhwc_bwd_params:
        /* <DEDUP_REMOVED lines=47> */
.L_x_1412:
        /* <DEDUP_REMOVED lines=89> */
[----:B------:R0:W3:Y:S01]  /*0880*/  @P1 LDG.E R45, [R16.64] ;  /* 0x00000006102d1981 */ /* 0x0000e2000c1e1900 */
        /* <DEDUP_REMOVED lines=10> */
[----:B------:R-:W-:Y:S01]  /*0930*/  @P3 IADD3 R14, P6, R15, c[0x0][0x178], RZ ;  /* 0x00005e000f0e3a10 */ /* 0x000fe20007fde0ff */
[----:B------:R4:W5:Y:S01]  /*0940*/  @P2 LDG.E R43, [R22.64] ;  /* 0x00000006162b2981 */ /* 0x000962000c1e1900 */
[----:B------:R-:W-:-:S02]  /*0950*/  MOV R46, RZ ;  /* 0x000000ff002e7202 */ /* 0x000fc40000000f00 */
[----:B0-----:R-:W-:Y:S02]  /*0960*/  @P3 IADD3 R16, P5, R15, c[0x0][0x180], RZ ;  /* 0x000060000f103a10 */ /* 0x001fe40007fbe0ff */
[----:B------:R-:W-:Y:S02]  /*0970*/  MOV R39, RZ ;  /* 0x000000ff00277202 */ /* 0x000fe40000000f00 */
[----:B------:R-:W-:Y:S01]  /*0980*/  @P3 IADD3.X R15, R28, c[0x0][0x17c], RZ, P6, !PT ;  /* 0x00005f001c0f3a10 */ /* 0x000fe200037fe4ff */
[----:B------:R4:W5:Y:S04]  /*0990*/  @P2 LDG.E R46, [R24.64] ;  /* 0x00000006182e2981 */ /* 0x000968000c1e1900 */
[----:B------:R4:W5:Y:S01]  /*09a0*/  @P3 LDG.E R39, [R14.64] ;  /* 0x000000060e273981 */ /* 0x000962000c1e1900 */
[----:B-1----:R-:W-:Y:S01]  /*09b0*/  @P0 IADD3 R18, P4, R27, c[0x0][0x178], RZ ;  /* 0x00005e001b120a10 */ /* 0x002fe20007f9e0ff */
[----:B------:R-:W-:-:S03]  /*09c0*/  CS2R R40, SRZ ;  /* 0x0000000000287805 */ /* 0x000fc6000001ff00 */
[----:B------:R-:W-:-:S03]  /*09d0*/  @P0 IADD3.X R19, R26, c[0x0][0x17c], RZ, P4, !PT ;  /* 0x00005f001a130a10 */ /* 0x000fc600027fe4ff */
[----:B------:R0:W5:Y:S04]  /*09e0*/  @P0 LDG.E R41, [R20.64] ;  /* 0x0000000614290981 */ /* 0x000168000c1e1900 */
[----:B------:R1:W5:Y:S01]  /*09f0*/  @P0 LDG.E R40, [R18.64] ;  /* 0x0000000612280981 */ /* 0x000362000c1e1900 */
[----:B------:R-:W-:Y:S02]  /*0a00*/  MOV R53, 0x3f800000 ;  /* 0x3f80000000357802 */ /* 0x000fe40000000f00 */
[----:B------:R-:W-:Y:S01]  /*0a10*/  @P3 IADD3.X R17, R28, c[0x0][0x184], RZ, P5, !PT ;  /* 0x000061001c113a10 */ /* 0x000fe20002ffe4ff */
[----:B------:R-:W-:Y:S01]  /*0a20*/  BSSY B0, `(.L_x_1378) ;  /* 0x000001d000007945 */ /* 0x000fe20003800000 */
[----:B------:R-:W-:Y:S01]  /*0a30*/  ISETP.NE.AND P4, PT, RZ, UR9, PT ;  /* 0x00000009ff007c0c */ /* 0x000fe2000bf85270 */
[----:B------:R-:W-:Y:S01]  /*0a40*/  CS2R R50, SRZ ;  /* 0x0000000000327805 */ /* 0x000fe2000001ff00 */
[----:B------:R-:W-:Y:S01]  /*0a50*/  MOV R52, RZ ;  /* 0x000000ff00347202 */ /* 0x000fe20000000f00 */
[----:B------:R3:W5:Y:S01]  /*0a60*/  @P3 LDG.E R42, [R16.64] ;  /* 0x00000006102a3981 */ /* 0x000762000c1e1900 */
[----:B--2---:R-:W-:-:S05]  /*0a70*/  FFMA.FTZ R11, -R10, R10, R11 ;  /* 0x0000000a0a0b7223 */ /* 0x004fca000001010b */
[----:B------:R-:W-:-:S13]  /*0a80*/  FSETP.GTU.FTZ.AND P0, PT, R11, RZ, PT ;  /* 0x000000ff0b00720b */ /* 0x000fda0003f1c000 */
[----:B0-----:R-:W-:-:S04]  /*0a90*/  @P0 FADD.FTZ R20, R11, c[0x0][0x1a0] ;  /* 0x000068000b140621 */ /* 0x001fc80000010000 */
[----:B------:R4:W0:Y:S01]  /*0aa0*/  @P0 MUFU.RSQ R53, R20 ;  /* 0x0000001400350308 */ /* 0x0008220000001400 */
[----:B------:R-:W-:Y:S01]  /*0ab0*/  ISETP.GT.U32.AND P0, PT, R49, 0x1ff, PT ;  /* 0x000001ff3100780c */ /* 0x000fe20003f04070 */
[--C-:B---3--:R-:W-:Y:S01]  /*0ac0*/  HADD2.F32 R17, -RZ, R45.reuse.H0_H0 ;  /* 0x2000002dff117230 */ /* 0x108fe20000004100 */
[----:B------:R-:W-:Y:S01]  /*0ad0*/  MOV R11, RZ ;  /* 0x000000ff000b7202 */ /* 0x000fe20000000f00 */
[----:B-1----:R-:W-:-:S10]  /*0ae0*/  HADD2.F32 R19, -RZ, R45.H1_H1 ;  /* 0x3000002dff137230 */ /* 0x002fd40000004100 */
[----:B------:R-:W-:Y:S05]  /*0af0*/  @P0 BRA `(.L_x_1379) ;  /* 0x000000f000000947 */ /* 0x000fea0003800000 */
[----:B----4-:R-:W-:Y:S02]  /*0b00*/  ISETP.NE.AND P0, PT, RZ, UR9, PT ;  /* 0x00000009ff007c0c */ /* 0x010fe4000bf05270 */
        /* <DEDUP_REMOVED lines=14> */
.L_x_1379:
[----:B----4-:R-:W-:Y:S05]  /*0bf0*/  BSYNC B0 ;  /* 0x0000000000007941 */ /* 0x010fea0003800000 */
.L_x_1378:
[C---:B------:R-:W-:Y:S01]  /*0c00*/  FADD.FTZ R12, -R10.reuse, R17 ;  /* 0x000000110a0c7221 */ /* 0x040fe20000010100 */
[--C-:B-----5:R-:W-:Y:S01]  /*0c10*/  HADD2.F32 R18, -RZ, R44.reuse.H1_H1 ;  /* 0x3000002cff127230 */ /* 0x120fe20000004100 */
[----:B------:R-:W-:Y:S01]  /*0c20*/  FADD.FTZ R16, -R10, R19 ;  /* 0x000000130a107221 */ /* 0x000fe20000010100 */
[----:B------:R-:W-:Y:S01]  /*0c30*/  HADD2.F32 R19, -RZ, R44.H0_H0 ;  /* 0x2000002cff137230 */ /* 0x000fe20000004100 */
        /* <DEDUP_REMOVED lines=21> */
.L_x_1380:
        /* <DEDUP_REMOVED lines=33> */
.L_x_1381:
        /* <DEDUP_REMOVED lines=31> */
.L_x_1382:
[----:B------:R-:W-:Y:S01]  /*1190*/  FFMA.FTZ R26, R12, R27, R25 ;  /* 0x0000001b0c1a7223 */ /* 0x000fe20000010019 */
[--C-:B------:R-:W-:Y:S01]  /*11a0*/  HADD2.F32 R29, -RZ, R42.reuse.H1_H1 ;  /* 0x3000002aff1d7230 */ /* 0x100fe20000004100 */
[----:B------:R-:W-:Y:S02]  /*11b0*/  FMUL.FTZ R25, R23, R52 ;  /* 0x0000003417197220 */ /* 0x000fe40000410000 */
[----:B------:R-:W-:Y:S01]  /*11c0*/  FADD.FTZ R28, R27, R24 ;  /* 0x000000181b1c7221 */ /* 0x000fe20000010000 */
[----:B------:R-:W-:Y:S01]  /*11d0*/  HADD2.F32 R27, -RZ, R42.H0_H0 ;  /* 0x2000002aff1b7230 */ /* 0x000fe20000004100 */
[----:B------:R-:W-:Y:S02]  /*11e0*/  FFMA.FTZ R24, R22, R25, R26 ;  /* 0x0000001916187223 */ /* 0x000fe4000001001a */
[----:B------:R-:W-:-:S02]  /*11f0*/  FADD.FTZ R25, R28, R25 ;  /* 0x000000191c197221 */ /* 0x000fc40000010000 */
[----:B------:R-:W-:Y:S02]  /*1200*/  FMUL.FTZ R28, R20, R11 ;  /* 0x0000000b141c7220 */ /* 0x000fe40000410000 */
[C---:B------:R-:W-:Y:S01]  /*1210*/  FADD.FTZ R26, -R10.reuse, R27 ;  /* 0x0000001b0a1a7221 */ /* 0x040fe20000010100 */
[--C-:B------:R-:W-:Y:S01]  /*1220*/  HADD2.F32 R27, -RZ, R39.reuse.H0_H0 ;  /* 0x20000027ff1b7230 */ /* 0x100fe20000004100 */
[----:B------:R-:W-:Y:S02]  /*1230*/  FADD.FTZ R30, -R10, R29 ;  /* 0x0000001d0a1e7221 */ /* 0x000fe40000010100 */
[----:B------:R-:W-:Y:S01]  /*1240*/  FFMA.FTZ R29, R21, R28, R24 ;  /* 0x0000001c151d7223 */ /* 0x000fe20000010018 */
[----:B------:R-:W-:Y:S01]  /*1250*/  HADD2.F32 R24, -RZ, R39.H1_H1 ;  /* 0x30000027ff187230 */ /* 0x000fe20000004100 */
[----:B------:R-:W-:Y:S02]  /*1260*/  FADD.FTZ R28, R28, R25 ;  /* 0x000000191c1c7221 */ /* 0x000fe40000010000 */
        /* <DEDUP_REMOVED lines=21> */
.L_x_1383:
[----:B------:R-:W-:Y:S01]  /*13c0*/  FMUL.FTZ R31, R27, R52 ;  /* 0x000000341b1f7220 */ /* 0x000fe20000410000 */
[----:B------:R-:W-:Y:S01]  /*13d0*/  ISETP.GT.AND P0, PT, R36, 0x1e, PT ;  /* 0x0000001e2400780c */ /* 0x000fe20003f04270 */
[----:B------:R-:W-:Y:S01]  /*13e0*/  FFMA.FTZ R17, R17, R19, RZ ;  /* 0x0000001311117223 */ /* 0x000fe200000100ff */
[C---:B------:R-:W-:Y:S01]  /*13f0*/  ISETP.NE.AND P3, PT, R49.reuse, RZ, PT ;  /* 0x000000ff3100720c */ /* 0x040fe20003f65270 */
[----:B------:R-:W-:Y:S01]  /*1400*/  FFMA.FTZ R30, R26, R31, R29 ;  /* 0x0000001f1a1e7223 */ /* 0x000fe2000001001d */
[----:B------:R-:W-:Y:S01]  /*1410*/  BSSY B0, `(.L_x_1384) ;  /* 0x000005b000007945 */ /* 0x000fe20003800000 */
[----:B------:R-:W-:Y:S01]  /*1420*/  FADD.FTZ R31, R28, R31 ;  /* 0x0000001f1c1f7221 */ /* 0x000fe20000010000 */
[C---:B------:R-:W-:Y:S01]  /*1430*/  ISETP.GT.U32.AND P5, PT, R49.reuse, 0x1f, PT ;  /* 0x0000001f3100780c */ /* 0x040fe20003fa4070 */
[----:B------:R-:W-:Y:S01]  /*1440*/  FMUL.FTZ R28, R24, R11 ;  /* 0x0000000b181c7220 */ /* 0x000fe20000410000 */
[----:B------:R-:W-:Y:S01]  /*1450*/  SHF.L.U32 R55, R49, 0x4, RZ ;  /* 0x0000000431377819 */ /* 0x000fe200000006ff */
[----:B------:R-:W-:-:S02]  /*1460*/  FADD.FTZ R60, RZ, R19 ;  /* 0x00000013ff3c7221 */ /* 0x000fc40000010000 */
[----:B------:R-:W-:Y:S02]  /*1470*/  FFMA.FTZ R29, R25, R28, R30 ;  /* 0x0000001c191d7223 */ /* 0x000fe4000001001e */
[----:B------:R-:W-:Y:S02]  /*1480*/  FADD.FTZ R28, R28, R31 ;  /* 0x0000001f1c1c7221 */ /* 0x000fe40000010000 */
[----:B------:R-:W-:Y:S01]  /*1490*/  FFMA.FTZ R13, R13, R15, R17 ;  /* 0x0000000f0d0d7223 */ /* 0x000fe20000010011 */
[----:B------:R-:W0:Y:S01]  /*14a0*/  SHFL.DOWN PT, R30, R29, 0x1, 0x1f ;  /* 0x08201f001d1e7f89 */ /* 0x000e2200000e0000 */
[----:B------:R-:W-:Y:S02]  /*14b0*/  FADD.FTZ R60, R60, R15 ;  /* 0x0000000f3c3c7221 */ /* 0x000fe40000010000 */
[----:B------:R-:W-:Y:S01]  /*14c0*/  FFMA.FTZ R17, R16, R18, RZ ;  /* 0x0000001210117223 */ /* 0x000fe200000100ff */
[----:B------:R-:W1:Y:S01]  /*14d0*/  SHFL.DOWN PT, R31, R28, 0x1, 0x1f ;  /* 0x08201f001c1f7f89 */ /* 0x000e6200000e0000 */
        /* <DEDUP_REMOVED lines=78> */
.L_x_1385:
[----:B------:R-:W-:Y:S05]  /*19c0*/  BSYNC B0 ;  /* 0x0000000000007941 */ /* 0x000fea0003800000 */
.L_x_1384:
        /* <DEDUP_REMOVED lines=78> */
.L_x_1387:
[----:B------:R-:W-:Y:S05]  /*1eb0*/  BSYNC B0 ;  /* 0x0000000000007941 */ /* 0x000fea0003800000 */
.L_x_1386:
        /* <DEDUP_REMOVED lines=19> */
.L_x_1389:
[----:B------:R-:W-:Y:S05]  /*1ff0*/  BSYNC B0 ;  /* 0x0000000000007941 */ /* 0x000fea0003800000 */
.L_x_1388:
        /* <DEDUP_REMOVED lines=29> */
.L_x_1392:
[----:B------:R-:W2:Y:S01]  /*21d0*/  LDG.E.STRONG.GPU R16, [R14.64] ;  /* 0x000000060e107981 */ /* 0x000ea2000c1ef900 */
[----:B------:R-:W-:Y:S01]  /*21e0*/  YIELD ;  /* 0x0000000000007946 */ /* 0x000fe20003800000 */
[----:B--2---:R-:W-:Y:S01]  /*21f0*/  ISETP.NE.AND P0, PT, R16, R19, PT ;  /* 0x000000131000720c */ /* 0x004fe20003f05270 */
[----:B------:R-:W-:-:S12]  /*2200*/  CCTL.IVALL ;  /* 0x00000000ff00798f */ /* 0x000fd80002000000 */
[----:B------:R-:W-:Y:S05]  /*2210*/  @P0 BRA `(.L_x_1392) ;  /* 0xffffffb000000947 */ /* 0x000fea000383ffff */
.L_x_1391:
        /* <DEDUP_REMOVED lines=17> */
.L_x_1396:
        /* <DEDUP_REMOVED lines=115> */
.L_x_1395:
        /* <DEDUP_REMOVED lines=61> */
.L_x_1397:
[----:B------:R-:W-:-:S13]  /*2e30*/  ISETP.NE.OR P0, PT, R20, RZ, P0 ;  /* 0x000000ff1400720c */ /* 0x000fda0000705670 */
[----:B------:R-:W-:Y:S05]  /*2e40*/  @!P0 BRA `(.L_x_1393) ;  /* 0x000001f000008947 */ /* 0x000fea0003800000 */
.L_x_1394:
        /* <DEDUP_REMOVED lines=31> */
.L_x_1393:
        /* <DEDUP_REMOVED lines=12> */
.L_x_1399:
[----:B------:R-:W-:Y:S05]  /*3100*/  BSYNC B0 ;  /* 0x0000000000007941 */ /* 0x000fea0003800000 */
.L_x_1398:
        /* <DEDUP_REMOVED lines=16> */
.L_x_1390:
        /* <DEDUP_REMOVED lines=56> */
.L_x_1400:
        /* <DEDUP_REMOVED lines=18> */
.L_x_1402:
[----:B------:R-:W-:Y:S05]  /*36b0*/  BSYNC B0 ;  /* 0x0000000000007941 */ /* 0x000fea0003800000 */
.L_x_1401:
        /* <DEDUP_REMOVED lines=23> */
.L_x_1403:
        /* <DEDUP_REMOVED lines=18> */
.L_x_1405:
[----:B------:R-:W-:Y:S05]  /*3950*/  BSYNC B0 ;  /* 0x0000000000007941 */ /* 0x000fea0003800000 */
.L_x_1404:
        /* <DEDUP_REMOVED lines=23> */
.L_x_1406:
        /* <DEDUP_REMOVED lines=18> */
.L_x_1408:
[----:B------:R-:W-:Y:S05]  /*3bf0*/  BSYNC B0 ;  /* 0x0000000000007941 */ /* 0x000fea0003800000 */
.L_x_1407:
        /* <DEDUP_REMOVED lines=23> */
.L_x_1409:
        /* <DEDUP_REMOVED lines=17> */
.L_x_1411:
[----:B------:R-:W-:Y:S05]  /*3e80*/  BSYNC B0 ;  /* 0x0000000000007941 */ /* 0x000fea0003800000 */
.L_x_1410:
[----:B------:R-:W-:Y:S02]  /*3e90*/  IADD3 R47, R47, c[0x0][0x10], RZ ;  /* 0x000004002f2f7a10 */ /* 0x000fe40007ffe0ff */
[----:B------:R-:W-:Y:S02]  /*3ea0*/  IADD3 R48, R48, 0x1, RZ ;  /* 0x0000000130307810 */ /* 0x000fe40007ffe0ff */
[----:B------:R-:W-:-:S13]  /*3eb0*/  ISETP.GE.AND P0, PT, R47, UR4, PT ;  /* 0x000000042f007c0c */ /* 0x000fda000bf06270 */
[----:B------:R-:W-:Y:S01]  /*3ec0*/  @P0 CALL.REL.NOINC `(.L_x_1377) ;  /* 0x0000001000000944 */ /* 0x000fe20003c00000 */
[----:B------:R-:W-:Y:S05]  /*3ed0*/  BRA `(.L_x_1412) ;  /* 0xffffc41000007947 */ /* 0x000fea000383ffff */
.L_x_1377:
        /* <DEDUP_REMOVED lines=22> */
.L_x_1414:
[----:B------:R-:W-:Y:S05]  /*4040*/  BSYNC B0 ;  /* 0x0000000000007941 */ /* 0x000fea0003800000 */
.L_x_1413:
[----:B------:R-:W-:Y:S05]  /*4050*/  @P0 EXIT ;  /* 0x000000000000094d */ /* 0x000fea0003800000 */
[----:B------:R-:W-:Y:S05]  /*4060*/  @P2 BRA `(.L_x_1415) ;  /* 0x0000008000002947 */ /* 0x000fea0003800000 */
[----:B------:R-:W-:-:S05]  /*4070*/  IMAD R0, R4, c[0x0][0x10], RZ ;  /* 0x0000040004007a24 */ /* 0x000fca00078e02ff */
[----:B------:R-:W-:-:S13]  /*4080*/  ISETP.NE.AND P0, PT, R0, -0x1, PT ;  /* 0xffffffff0000780c */ /* 0x000fda0003f05270 */
[----:B------:R-:W-:Y:S05]  /*4090*/  @!P0 BRA `(.L_x_1415) ;  /* 0x0000005000008947 */ /* 0x000fea0003800000 */
.L_x_1416:
[----:B-1----:R-:W2:Y:S01]  /*40a0*/  LDG.E.STRONG.GPU R5, [R2.64] ;  /* 0x0000000602057981 */ /* 0x002ea2000c1ef900 */
[----:B------:R-:W-:Y:S01]  /*40b0*/  YIELD ;  /* 0x0000000000007946 */ /* 0x000fe20003800000 */
[----:B--2---:R-:W-:Y:S01]  /*40c0*/  ISETP.NE.AND P0, PT, R5, R0, PT ;  /* 0x000000000500720c */ /* 0x004fe20003f05270 */
[----:B------:R-:W-:-:S12]  /*40d0*/  CCTL.IVALL ;  /* 0x00000000ff00798f */ /* 0x000fd80002000000 */
[----:B------:R-:W-:Y:S05]  /*40e0*/  @P0 BRA `(.L_x_1416) ;  /* 0xffffffb000000947 */ /* 0x000fea000383ffff */
.L_x_1415:
        /* <DEDUP_REMOVED lines=25> */
.L_x_1417:
        /* <DEDUP_REMOVED lines=26> */
.L_x_1418:
        /* <DEDUP_REMOVED lines=14> */
.L_x_5268:


//--------------------- .text._Z35group_norm_nhwc_bwd_one_pass_kernelI11Fp16IOBf16WLi128ELi64ELi512EEv26Group_norm_nhwc_bwd_params --------------------------
	.section	.text._Z35group_norm_nhwc_bwd_one_pass_kernelI11Fp16IOBf16WLi128ELi64ELi512EEv26Group_norm_nhwc_bwd_params,"ax",@progbits
	.sectioninfo	@"SHI_REGISTERS=64"
	.align	128
        .global         _Z35group_norm_nhwc_bwd_one_pass_kernelI11Fp16IOBf16WLi128ELi64ELi512EEv26Group_norm_nhwc_bwd_params
        .type           _Z35group_norm_nhwc_bwd_one_pass_kernelI11Fp16IOBf16WLi128ELi64ELi512EEv26Group_norm_nhwc_bwd_params,@function
        .size           _Z35group_norm_nhwc_bwd_one_pass_kernelI11Fp16IOBf16WLi128ELi64ELi512EEv26Group_norm_nhwc_bwd_params,(.L_x_5269 - _Z35group_norm_nhwc_bwd_one_pass_kernelI11Fp16IOBf16WLi128ELi64ELi512EEv26Group_norm_nhwc_bwd_params)
        .other          _Z35group_norm_nhwc_bwd_one_pass_kernelI11Fp16IOBf16WLi128ELi64ELi512EEv26Group_norm_nhwc_bwd_params,@"STO_CUDA_ENTRY STV_DEFAULT"
_Z35group_norm_nhwc_bwd_one_pass_kernelI11Fp16IOBf16WLi128ELi64ELi512EEv26Group_norm_nhwc_bwd_params:
.text._Z35group_norm_nhwc_bwd_one_pass_kernelI11Fp16IOBf16WLi128ELi64ELi512EEv26Group_norm_nhwc_bwd_params:
        /* <DEDUP_REMOVED lines=45> */
.L_x_1470:
        /* <DEDUP_REMOVED lines=223> */
.L_x_1421:
[----:B--23--:R-:W-:Y:S05]  /*10c0*/  BSYNC B0 ;  /* 0x0000000000007941 */ /* 0x00cfea0003800000 */
.L_x_1420:
        /* <DEDUP_REMOVED lines=36> */
.L_x_1422:
[----:B------:R-:W-:Y:S02]  /*1310*/  FMUL.FTZ R17, R13, R4 ;  /* 0x000000040d117220 */ /* 0x000fe40000410000 */
[----:B------:R-:W-:-:S02]  /*1320*/  FFMA.FTZ R20, R22, R13, RZ ;  /* 0x0000000d16147223 */ /* 0x000fc400000100ff */
[----:B------:R-:W-:Y:S02]  /*1330*/  FFMA.FTZ R22, R22, R17, RZ ;  /* 0x0000001116167223 */ /* 0x000fe400000100ff */
[----:B------:R-:W-:Y:S02]  /*1340*/  FADD.FTZ R24, RZ, R17 ;  /* 0x00000011ff187221 */ /* 0x000fe40000010000 */
        /* <DEDUP_REMOVED lines=22> */
.L_x_1423:
[C---:B------:R-:W-:Y:S01]  /*14b0*/  FFMA.FTZ R25, R14.reuse, R21, R22 ;  /* 0x000000150e197223 */ /* 0x040fe20000010016 */
[--C-:B------:R-:W-:Y:S01]  /*14c0*/  HADD2.F32 R27, -RZ, R40.reuse.H1_H1 ;  /* 0x30000028ff1b7230 */ /* 0x100fe20000004100 */
[----:B------:R-:W-:Y:S02]  /*14d0*/  FMUL.FTZ R23, R19, R4 ;  /* 0x0000000413177220 */ /* 0x000fe40000410000 */
[----:B------:R-:W-:Y:S02]  /*14e0*/  FADD.FTZ R24, R21, R24 ;  /* 0x0000001815187221 */ /* 0x000fe40000010000 */
[----:B------:R-:W-:Y:S02]  /*14f0*/  FFMA.FTZ R14, R14, R15, RZ ;  /* 0x0000000f0e0e7223 */ /* 0x000fe400000100ff */
[----:B------:R-:W-:Y:S01]  /*1500*/  FFMA.FTZ R21, R18, R23, R25 ;  /* 0x0000001712157223 */ /* 0x000fe20000010019 */
[----:B------:R-:W-:Y:S01]  /*1510*/  HADD2.F32 R25, -RZ, R40.H0_H0 ;  /* 0x20000028ff197230 */ /* 0x000fe20000004100 */
[----:B------:R-:W-:-:S02]  /*1520*/  FADD.FTZ R15, RZ, R15 ;  /* 0x0000000fff0f7221 */ /* 0x000fc40000010000 */
[----:B------:R-:W-:Y:S02]  /*1530*/  FADD.FTZ R22, RZ, R13 ;  /* 0x0000000dff167221 */ /* 0x000fe40000010000 */
[----:B------:R-:W-:Y:S01]  /*1540*/  FFMA.FTZ R13, R18, R19, R20 ;  /* 0x00000013120d7223 */ /* 0x000fe20000010014 */
[----:B------:R-:W-:Y:S01]  /*1550*/  HADD2.F32 R20, -RZ, R49.H1_H1 ;  /* 0x30000031ff147230 */ /* 0x000fe20000004100 */
[----:B------:R-:W-:Y:S02]  /*1560*/  FMUL.FTZ R18, R16, R7 ;  /* 0x0000000710127220 */ /* 0x000fe40000410000 */
[----:B------:R-:W-:Y:S02]  /*1570*/  FFMA.FTZ R14, R17, R16, R14 ;  /* 0x00000010110e7223 */ /* 0x000fe4000001000e */
[----:B------:R-:W-:Y:S02]  /*1580*/  FADD.FTZ R16, R15, R16 ;  /* 0x000000100f107221 */ /* 0x000fe40000010000 */
[----:B------:R-:W-:-:S02]  /*1590*/  FADD.FTZ R19, R22, R19 ;  /* 0x0000001316137221 */ /* 0x000fc40000010000 */
[----:B------:R-:W-:Y:S01]  /*15a0*/  FADD.FTZ R15, R24, R23 ;  /* 0x00000017180f7221 */ /* 0x000fe20000010000 */
[----:B------:R-:W-:Y:S01]  /*15b0*/  HADD2.F32 R23, -RZ, R49.H0_H0 ;  /* 0x20000031ff177230 */ /* 0x000fe20000004100 */
[C---:B------:R-:W-:Y:S02]  /*15c0*/  FADD.FTZ R22, -R12.reuse, R25 ;  /* 0x000000190c167221 */ /* 0x040fe40000010100 */
[----:B------:R-:W-:Y:S02]  /*15d0*/  FADD.FTZ R24, -R12, R27 ;  /* 0x0000001b0c187221 */ /* 0x000fe40000010100 */
[----:B------:R-:W-:Y:S02]  /*15e0*/  FFMA.FTZ R21, R17, R18, R21 ;  /* 0x0000001211157223 */ /* 0x000fe40000010015 */
        /* <DEDUP_REMOVED lines=21> */
.L_x_1424:
[----:B------:R-:W-:Y:S01]  /*1740*/  FADD.FTZ R25, R18, R15 ;  /* 0x0000000f12197221 */ /* 0x000fe20000010000 */
[--C-:B------:R-:W-:Y:S01]  /*1750*/  HADD2.F32 R27, -RZ, R41.reuse.H1_H1 ;  /* 0x30000029ff1b7230 */ /* 0x100fe20000004100 */
[----:B------:R-:W-:Y:S01]  /*1760*/  FADD.FTZ R15, R19, R23 ;  /* 0x00000017130f7221 */ /* 0x000fe20000010000 */
[----:B------:R-:W-:Y:S01]  /*1770*/  HADD2.F32 R19, -RZ, R41.H0_H0 ;  /* 0x20000029ff137230 */ /* 0x000fe20000004100 */
[----:B------:R-:W-:Y:S02]  /*1780*/  FMUL.FTZ R24, R23, R4 ;  /* 0x0000000417187220 */ /* 0x000fe40000410000 */
[C---:B------:R-:W-:Y:S02]  /*1790*/  FFMA.FTZ R13, R22.reuse, R23, R13 ;  /* 0x00000017160d7223 */ /* 0x040fe4000001000d */
[----:B------:R-:W-:Y:S01]  /*17a0*/  FFMA.FTZ R21, R22, R24, R21 ;  /* 0x0000001816157223 */ /* 0x000fe20000010015 */
[----:B------:R-:W-:Y:S01]  /*17b0*/  HADD2.F32 R22, -RZ, R48.H0_H0 ;  /* 0x20000030ff167230 */ /* 0x000fe20000004100 */
[----:B------:R-:W-:-:S02]  /*17c0*/  FMUL.FTZ R18, R20, R7 ;  /* 0x0000000714127220 */ /* 0x000fc40000410000 */
[----:B------:R-:W-:Y:S02]  /*17d0*/  FADD.FTZ R23, R25, R24 ;  /* 0x0000001819177221 */ /* 0x000fe40000010000 */
[C---:B------:R-:W-:Y:S01]  /*17e0*/  FADD.FTZ R24, -R12.reuse, R19 ;  /* 0x000000130c187221 */ /* 0x040fe20000010100 */
[----:B------:R-:W-:Y:S01]  /*17f0*/  HADD2.F32 R19, -RZ, R48.H1_H1 ;  /* 0x30000030ff137230 */ /* 0x000fe20000004100 */
[----:B------:R-:W-:Y:S02]  /*1800*/  FADD.FTZ R26, -R12, R27 ;  /* 0x0000001b0c1a7221 */ /* 0x000fe40000010100 */
[----:B------:R-:W-:Y:S02]  /*1810*/  FADD.FTZ R16, R16, R20 ;  /* 0x0000001410107221 */ /* 0x000fe40000010000 */
[C---:B------:R-:W-:Y:S02]  /*1820*/  FFMA.FTZ R14, R17.reuse, R20, R14 ;  /* 0x00000014110e7223 */ /* 0x040fe4000001000e */
        /* <DEDUP_REMOVED lines=22> */
.L_x_1425:
[----:B------:R-:W-:Y:S01]  /*1990*/  FMUL.FTZ R24, R22, R4 ;  /* 0x0000000416187220 */ /* 0x000fe20000410000 */
[--C-:B------:R-:W-:Y:S01]  /*19a0*/  HADD2.F32 R25, -RZ, R38.reuse.H1_H1 ;  /* 0x30000026ff197230 */ /* 0x100fe20000004100 */
[C---:B------:R-:W-:Y:S02]  /*19b0*/  FFMA.FTZ R13, R21.reuse, R22, R13 ;  /* 0x00000016150d7223 */ /* 0x040fe4000001000d */
[----:B------:R-:W-:Y:S01]  /*19c0*/  FFMA.FTZ R20, R21, R24, R20 ;  /* 0x0000001815147223 */ /* 0x000fe20000010014 */
[----:B------:R-:W-:Y:S01]  /*19d0*/  HADD2.F32 R21, -RZ, R38.H0_H0 ;  /* 0x20000026ff157230 */ /* 0x000fe20000004100 */
[----:B------:R-:W-:Y:S02]  /*19e0*/  FADD.FTZ R23, R18, R23 ;  /* 0x0000001712177221 */ /* 0x000fe40000010000 */
[----:B------:R-:W-:-:S02]  /*19f0*/  FMUL.FTZ R18, R19, R7 ;  /* 0x0000000713127220 */ /* 0x000fc40000410000 */
[----:B------:R-:W-:Y:S02]  /*1a00*/  FADD.FTZ R23, R23, R24 ;  /* 0x0000001817177221 */ /* 0x000fe40000010000 */
[C---:B------:R-:W-:Y:S02]  /*1a10*/  FADD.FTZ R24, -R12.reuse, R21 ;  /* 0x000000150c187221 */ /* 0x040fe40000010100 */
[----:B------:R-:W-:Y:S02]  /*1a20*/  FADD.FTZ R26, -R12, R25 ;  /* 0x000000190c1a7221 */ /* 0x000fe40000010100 */
[----:B------:R-:W-:Y:S02]  /*1a30*/  FADD.FTZ R16, R16, R19 ;  /* 0x0000001310107221 */ /* 0x000fe40000010000 */
[----:B------:R-:W-:Y:S01]  /*1a40*/  FADD.FTZ R15, R15, R22 ;  /* 0x000000160f0f7221 */ /* 0x000fe20000010000 */
[--C-:B------:R-:W-:Y:S01]  /*1a50*/  HADD2.F32 R22, -RZ, R47.reuse.H0_H0 ;  /* 0x2000002fff167230 */ /* 0x100fe20000004100 */
[C---:B------:R-:W-:Y:S01]  /*1a60*/  FFMA.FTZ R19, R17.reuse, R19, R14 ;  /* 0x0000001311137223 */ /* 0x040fe2000001000e */
[----:B------:R-:W-:Y:S01]  /*1a70*/  HADD2.F32 R14, -RZ, R47.H1_H1 ;  /* 0x3000002fff0e7230 */ /* 0x000fe20000004100 */
        /* <DEDUP_REMOVED lines=22> */
.L_x_1426:
[----:B------:R-:W-:Y:S01]  /*1be0*/  FMUL.FTZ R24, R22, R4 ;  /* 0x0000000416187220 */ /* 0x000fe20000410000 */
[--C-:B------:R-:W-:Y:S01]  /*1bf0*/  HADD2.F32 R25, -RZ, R39.reuse.H1_H1 ;  /* 0x30000027ff197230 */ /* 0x100fe20000004100 */
[----:B------:R-:W-:Y:S02]  /*1c00*/  FADD.FTZ R23, R18, R23 ;  /* 0x0000001712177221 */ /* 0x000fe40000010000 */
[C---:B------:R-:W-:Y:S02]  /*1c10*/  FFMA.FTZ R13, R21.reuse, R22, R13 ;  /* 0x00000016150d7223 */ /* 0x040fe4000001000d */
[----:B------:R-:W-:Y:S02]  /*1c20*/  FFMA.FTZ R20, R21, R24, R20 ;  /* 0x0000001815147223 */ /* 0x000fe40000010014 */
[----:B------:R-:W-:Y:S01]  /*1c30*/  FADD.FTZ R21, R23, R24 ;  /* 0x0000001817157221 */ /* 0x000fe20000010000 */
[----:B------:R-:W-:Y:S01]  /*1c40*/  HADD2.F32 R23, -RZ, R39.H0_H0 ;  /* 0x20000027ff177230 */ /* 0x000fe20000004100 */
[----:B------:R-:W-:Y:S01]  /*1c50*/  FMUL.FTZ R18, R14, R7 ;  /* 0x000000070e127220 */ /* 0x000fe20000410000 */
[----:B------:R-:W-:Y:S01]  /*1c60*/  HADD2.F32 R24, -RZ, R46.H0_H0 ;  /* 0x2000002eff187230 */ /* 0x000fe20000004100 */
[----:B------:R-:W-:-:S02]  /*1c70*/  FADD.FTZ R15, R15, R22 ;  /* 0x000000160f0f7221 */ /* 0x000fc40000010000 */
[C---:B------:R-:W-:Y:S02]  /*1c80*/  FADD.FTZ R22, -R12.reuse, R23 ;  /* 0x000000170c167221 */ /* 0x040fe40000010100 */
[----:B------:R-:W-:Y:S02]  /*1c90*/  FADD.FTZ R26, -R12, R25 ;  /* 0x000000190c1a7221 */ /* 0x000fe40000010100 */
[C---:B------:R-:W-:Y:S02]  /*1ca0*/  FFMA.FTZ R19, R17.reuse, R14, R19 ;  /* 0x0000000e11137223 */ /* 0x040fe40000010013 */
[----:B------:R-:W-:Y:S01]  /*1cb0*/  FFMA.FTZ R17, R17, R18, R20 ;  /* 0x0000001211117223 */ /* 0x000fe20000010014 */
        /* <DEDUP_REMOVED lines=23> */
.L_x_1427:
[----:B------:R-:W-:Y:S01]  /*1e30*/  FMUL.FTZ R25, R24, R4 ;  /* 0x0000000418197220 */ /* 0x000fe20000410000 */
[--C-:B------:R-:W-:Y:S01]  /*1e40*/  HADD2.F32 R27, -RZ, R37.reuse.H0_H0 ;  /* 0x20000025ff1b7230 */ /* 0x100fe20000004100 */
[----:B------:R-:W-:Y:S01]  /*1e50*/  FADD.FTZ R23, R16, R14 ;  /* 0x0000000e10177221 */ /* 0x000fe20000010000 */
[----:B------:R-:W-:Y:S01]  /*1e60*/  HADD2.F32 R29, -RZ, R37.H1_H1 ;  /* 0x30000025ff1d7230 */ /* 0x000fe20000004100 */
[C---:B------:R-:W-:Y:S02]  /*1e70*/  FFMA.FTZ R13, R22.reuse, R24, R13 ;  /* 0x00000018160d7223 */ /* 0x040fe4000001000d */
[----:B------:R-:W-:Y:S02]  /*1e80*/  FFMA.FTZ R22, R22, R25, R17 ;  /* 0x0000001916167223 */ /* 0x000fe40000010011 */
[----:B------:R-:W-:-:S02]  /*1e90*/  FMUL.FTZ R14, R20, R7 ;  /* 0x00000007140e7220 */ /* 0x000fc40000410000 */
[----:B------:R-:W-:Y:S02]  /*1ea0*/  FADD.FTZ R17, R18, R25 ;  /* 0x0000001912117221 */ /* 0x000fe40000010000 */
[----:B------:R-:W-:Y:S02]  /*1eb0*/  FFMA.FTZ R25, R21, R14, R22 ;  /* 0x0000000e15197223 */ /* 0x000fe40000010016 */
[----:B------:R-:W-:Y:S01]  /*1ec0*/  FADD.FTZ R22, R14, R17 ;  /* 0x000000110e167221 */ /* 0x000fe20000010000 */
[--C-:B------:R-:W-:Y:S01]  /*1ed0*/  HADD2.F32 R17, -RZ, R45.reuse.H0_H0 ;  /* 0x2000002dff117230 */ /* 0x100fe20000004100 */
[C---:B------:R-:W-:Y:S02]  /*1ee0*/  FADD.FTZ R16, -R12.reuse, R27 ;  /* 0x0000001b0c107221 */ /* 0x040fe40000010100 */
[----:B------:R-:W-:Y:S02]  /*1ef0*/  FADD.FTZ R14, -R12, R29 ;  /* 0x0000001d0c0e7221 */ /* 0x000fe40000010100 */
[----:B------:R-:W-:Y:S01]  /*1f00*/  FADD.FTZ R18, R15, R24 ;  /* 0x000000180f127221 */ /* 0x000fe20000010000 */
[----:B------:R-:W-:Y:S01]  /*1f10*/  HADD2.F32 R15, -RZ, R45.H1_H1 ;  /* 0x3000002dff0f7230 */ /* 0x000fe20000004100 */
        /* <DEDUP_REMOVED lines=21> */
.L_x_1428:
[----:B------:R-:W-:Y:S02]  /*2070*/  FMUL.FTZ R27, R17, R4 ;  /* 0x00000004111b7220 */ /* 0x000fe40000410000 */
[----:B------:R-:W-:Y:S02]  /*2080*/  FFMA.FTZ R19, R21, R20, R19 ;  /* 0x0000001415137223 */ /* 0x000fe40000010013 */
[----:B------:R-:W-:Y:S01]  /*2090*/  FFMA.FTZ R21, R16, R27, R25 ;  /* 0x0000001b10157223 */ /* 0x000fe20000010019 */
[--C-:B------:R-:W-:Y:S01]  /*20a0*/  HADD2.F32 R25, -RZ, R44.reuse.H1_H1 ;  /* 0x3000002cff197230 */ /* 0x100fe20000004100 */
[----:B------:R-:W-:Y:S01]  /*20b0*/  FADD.FTZ R24, R23, R20 ;  /* 0x0000001417187221 */ /* 0x000fe20000010000 */
[----:B------:R-:W-:Y:S01]  /*20c0*/  HADD2.F32 R23, -RZ, R44.H0_H0 ;  /* 0x2000002cff177230 */ /* 0x000fe20000004100 */
[----:B------:R-:W-:-:S02]  /*20d0*/  FADD.FTZ R27, R22, R27 ;  /* 0x0000001b161b7221 */ /* 0x000fc40000010000 */
[----:B------:R-:W-:Y:S02]  /*20e0*/  FMUL.FTZ R20, R15, R7 ;  /* 0x000000070f147220 */ /* 0x000fe40000410000 */
[C---:B------:R-:W-:Y:S02]  /*20f0*/  FADD.FTZ R22, -R12.reuse, R25 ;  /* 0x000000190c167221 */ /* 0x040fe40000010100 */
[----:B------:R-:W-:Y:S01]  /*2100*/  FADD.FTZ R26, -R12, R23 ;  /* 0x000000170c1a7221 */ /* 0x000fe20000010100 */
[--C-:B------:R-:W-:Y:S01]  /*2110*/  HADD2.F32 R23, -RZ, R52.reuse.H0_H0 ;  /* 0x20000034ff177230 */ /* 0x100fe20000004100 */
[----:B------:R-:W-:Y:S02]  /*2120*/  FFMA.FTZ R21, R14, R20, R21 ;  /* 0x000000140e157223 */ /* 0x000fe40000010015 */
[----:B------:R-:W-:Y:S01]  /*2130*/  FMUL.FTZ R25, R22, R3 ;  /* 0x0000000316197220 */ /* 0x000fe20000410000 */
[----:B------:R-:W-:Y:S01]  /*2140*/  HADD2.F32 R22, -RZ, R52.H1_H1 ;  /* 0x30000034ff167230 */ /* 0x000fe20000004100 */
[----:B------:R-:W-:-:S02]  /*2150*/  FADD.FTZ R20, R20, R27 ;  /* 0x0000001b14147221 */ /* 0x000fc40000010000 */
        /* <DEDUP_REMOVED lines=20> */
.L_x_1429:
[----:B------:R-:W-:Y:S01]  /*22a0*/  FMUL.FTZ R27, R23, R4 ;  /* 0x00000004171b7220 */ /* 0x000fe20000410000 */
[----:B------:R-:W0:Y:S01]  /*22b0*/  S2R R29, SR_LANEID ;  /* 0x00000000001d7919 */ /* 0x000e220000000000 */
[----:B------:R-:W-:Y:S01]  /*22c0*/  FFMA.FTZ R19, R14, R15, R19 ;  /* 0x0000000f0e137223 */ /* 0x000fe20000010013 */
[----:B------:R-:W-:Y:S01]  /*22d0*/  BSSY B0, `(.L_x_1430) ;  /* 0x0000055000007945 */ /* 0x000fe20003800000 */
[----:B------:R-:W-:Y:S02]  /*22e0*/  FFMA.FTZ R28, R26, R27, R21 ;  /* 0x0000001b1a1c7223 */ /* 0x000fe40000010015 */
[----:B------:R-:W-:Y:S02]  /*22f0*/  FADD.FTZ R27, R20, R27 ;  /* 0x0000001b141b7221 */ /* 0x000fe40000010000 */
[----:B------:R-:W-:Y:S02]  /*2300*/  FMUL.FTZ R20, R22, R7 ;  /* 0x0000000716147220 */ /* 0x000fe40000410000 */
[----:B------:R-:W-:-:S02]  /*2310*/  FFMA.FTZ R13, R16, R17, R13 ;  /* 0x00000011100d7223 */ /* 0x000fc4000001000d */
[C---:B------:R-:W-:Y:S02]  /*2320*/  FFMA.FTZ R21, R25.reuse, R20, R28 ;  /* 0x0000001419157223 */ /* 0x040fe4000001001c */
[----:B------:R-:W-:Y:S02]  /*2330*/  FADD.FTZ R20, R20, R27 ;  /* 0x0000001b14147221 */ /* 0x000fe40000010000 */
[----:B------:R-:W-:Y:S01]  /*2340*/  FADD.FTZ R18, R18, R17 ;  /* 0x0000001112127221 */ /* 0x000fe20000010000 */
[----:B------:R-:W1:Y:S01]  /*2350*/  SHFL.DOWN PT, R28, R21, 0x1, 0x1f ;  /* 0x08201f00151c7f89 */ /* 0x000e6200000e0000 */
[----:B------:R-:W-:Y:S02]  /*2360*/  FADD.FTZ R15, R24, R15 ;  /* 0x0000000f180f7221 */ /* 0x000fe40000010000 */
[----:B------:R-:W-:Y:S01]  /*2370*/  FFMA.FTZ R17, R25, R22, R19 ;  /* 0x0000001619117223 */ /* 0x000fe20000010013 */
[----:B------:R-:W2:Y:S01]  /*2380*/  SHFL.DOWN PT, R27, R20, 0x1, 0x1f ;  /* 0x08201f00141b7f89 */ /* 0x000ea200000e0000 */
[----:B------:R-:W-:Y:S01]  /*2390*/  FFMA.FTZ R16, R26, R23, R13 ;  /* 0x000000171a107223 */ /* 0x000fe2000001000d */
[----:B------:R-:W-:Y:S01]  /*23a0*/  SHF.L.U32 R13, R33, 0x4, RZ ;  /* 0x00000004210d7819 */ /* 0x000fe200000006ff */
        /* <DEDUP_REMOVED lines=71> */
.L_x_1431:
[----:B0-----:R-:W-:Y:S05]  /*2820*/  BSYNC B0 ;  /* 0x0000000000007941 */ /* 0x001fea0003800000 */
.L_x_1430:
        /* <DEDUP_REMOVED lines=81> */
.L_x_1433:
[----:B------:R-:W-:Y:S05]  /*2d40*/  BSYNC B0 ;  /* 0x0000000000007941 */ /* 0x000fea0003800000 */
.L_x_1432:
        /* <DEDUP_REMOVED lines=19> */
.L_x_1435:
[----:B------:R-:W-:Y:S05]  /*2e80*/  BSYNC B0 ;  /* 0x0000000000007941 */ /* 0x000fea0003800000 */
.L_x_1434:
        /* <DEDUP_REMOVED lines=32> */
.L_x_1438:
[----:B------:R-:W2:Y:S01]  /*3090*/  LDG.E.STRONG.GPU R13, [R16.64] ;  /* 0x00000006100d7981 */ /* 0x000ea2000c1ef900 */
[----:B------:R-:W-:Y:S01]  /*30a0*/  YIELD ;  /* 0x0000000000007946 */ /* 0x000fe20003800000 */
[----:B--2---:R-:W-:Y:S01]  /*30b0*/  ISETP.NE.AND P6, PT, R13, R20, PT ;  /* 0x000000140d00720c */ /* 0x004fe20003fc5270 */
[----:B------:R-:W-:-:S12]  /*30c0*/  CCTL.IVALL ;  /* 0x00000000ff00798f */ /* 0x000fd80002000000 */
[----:B------:R-:W-:Y:S05]  /*30d0*/  @P6 BRA `(.L_x_1438) ;  /* 0xffffffb000006947 */ /* 0x000fea000383ffff */
.L_x_1437:
        /* <DEDUP_REMOVED lines=23> */
.L_x_1442:
        /* <DEDUP_REMOVED lines=115> */
.L_x_1441:
        /* <DEDUP_REMOVED lines=63> */
.L_x_1443:
[----:B------:R-:W-:-:S04]  /*3d70*/  LOP3.LUT P6, RZ, R2, 0x1, RZ, 0xc0, !PT ;  /* 0x0000000102ff7812 */ /* 0x000fc800078cc0ff */
[----:B------:R-:W-:-:S13]  /*3d80*/  ISETP.NE.OR P6, PT, R16, RZ, P6 ;  /* 0x000000ff1000720c */ /* 0x000fda00037c5670 */
[----:B------:R-:W-:Y:S05]  /*3d90*/  @!P6 BRA `(.L_x_1439) ;  /* 0x000001f00000e947 */ /* 0x000fea0003800000 */
.L_x_1440:
        /* <DEDUP_REMOVED lines=31> */
.L_x_1439:
        /* <DEDUP_REMOVED lines=11> */
.L_x_1445:
[----:B------:R-:W-:Y:S05]  /*4040*/  BSYNC B0 ;  /* 0x0000000000007941 */ /* 0x000fea0003800000 */
.L_x_1444:
        /* <DEDUP_REMOVED lines=17> */
.L_x_1436:
[----:B------:R-:W-:Y:S04]  /*4160*/  @!P0 STS.64 [0x98], R14 ;  /* 0x0000980eff008388 */ /* 0x000fe80000000a00 */
[----:B------:R-:W-:Y:S01]  /*4170*/  BAR.SYNC.DEFER_BLOCKING 0x0 ;  /* 0x0000000000007b1d */ /* 0x000fe20000010000 */
[----:B------:R-:W-:Y:S01]  /*4180*/  ISETP.NE.AND P6, PT, RZ, UR9, PT ;  /* 0x00000009ff007c0c */ /* 0x000fe2000bfc5270 */
[----:B0-----:R-:W-:-:S02]  /*4190*/  HADD2.F32 R17, -RZ, R42.H0_H0 ;  /* 0x2000002aff117230 */ /* 0x001fc40000004100 */
        /* <DEDUP_REMOVED lines=9> */
[----:B------:R-:W0:Y:S02]  /*4230*/  LDS.64 R14, [0x98] ;  /* 0x00009800ff0e7984 */ /* 0x000e240000000a00 */
        /* <DEDUP_REMOVED lines=21> */
.L_x_1446:
        /* <DEDUP_REMOVED lines=18> */
[----:B------:R-:W-:-:S05]  /*44b0*/  F2FP.PACK_AB R15, R14, R15 ;  /* 0x0000000f0e0f723e */ /* 0x000fca00000000ff */
[----:B------:R0:W-:Y:S02]  /*44c0*/  STG.E [R16.64], R15 ;  /* 0x0000000f10007986 */ /* 0x0001e4000c101906 */
.L_x_1448:
[----:B------:R-:W-:Y:S05]  /*44d0*/  BSYNC B0 ;  /* 0x0000000000007941 */ /* 0x000fea0003800000 */
.L_x_1447:
        /* <DEDUP_REMOVED lines=28> */
.L_x_1449:
        /* <DEDUP_REMOVED lines=17> */
[----:B------:R-:W-:Y:S02]  /*47b0*/  F2FP.PACK_AB R15, R20, R23 ;  /* 0x00000017140f723e */ /* 0x000fe400000000ff */
[----:B------:R-:W-:-:S05]  /*47c0*/  LEA.HI.X R17, R14, c[0x0][0x164], R17, 0x1, P0 ;  /* 0x000059000e117a11 */ /* 0x000fca00000f0c11 */
[----:B------:R0:W-:Y:S02]  /*47d0*/  STG.E [R16.64], R15 ;  /* 0x0000000f10007986 */ /* 0x0001e4000c101906 */
.L_x_1451:
[----:B------:R-:W-:Y:S05]  /*47e0*/  BSYNC B0 ;  /* 0x0000000000007941 */ /* 0x000fea0003800000 */
.L_x_1450:
[----:B------:R-:W-:Y:S01]  /*47f0*/  ISETP.GE.U32.AND P0, PT, R36, c[0x0][0x1e0], PT ;  /* 0x0000780024007a0c */ /* 0x000fe20003f06070 */
[----:B0-----:R-:W-:Y:S01]  /*4800*/  HADD2.F32 R15, -RZ, R41.H0_H0 ;  /* 0x20000029ff0f7230 */ /* 0x001fe20000004100 */
[C---:B------:R-:W-:Y:S01]  /*4810*/  FADD.FTZ R14, -R12.reuse, R19 ;  /* 0x000000130c0e7221 */ /* 0x040fe20000010100 */
[----:B------:R-:W-:Y:S01]  /*4820*/  HADD2.F32 R25, -RZ, R39.H0_H0 ;  /* 0x20000027ff197230 */ /* 0x000fe20000004100 */
[----:B------:R-:W-:Y:S01]  /*4830*/  FADD.FTZ R16, -R12, R21 ;  /* 0x000000150c107221 */ /* 0x000fe20000010100 */
[----:B------:R-:W-:Y:S01]  /*4840*/  HADD2.F32 R27, -RZ, R37.H0_H0 ;  /* 0x20000025ff1b7230 */ /* 0x000fe20000004100 */
[----:B------:R-:W-:Y:S01]  /*4850*/  ISETP.GE.AND.EX P0, PT, R56, c[0x0][0x1e4], PT, P0 ;  /* 0x0000790038007a0c */ /* 0x000fe20003f06300 */
[----:B------:R-:W-:Y:S01]  /*4860*/  HADD2.F32 R41, -RZ, R41.H1_H1 ;  /* 0x30000029ff297230 */ /* 0x000fe20000004100 */
[C---:B------:R-:W-:Y:S01]  /*4870*/  FADD.FTZ R22, -R12.reuse, R25 ;  /* 0x000000190c167221 */ /* 0x040fe20000010100 */
[--C-:B------:R-:W-:Y:S01]  /*4880*/  HADD2.F32 R17, -RZ, R38.reuse.H0_H0 ;  /* 0x20000026ff117230 */ /* 0x100fe20000004100 */
[C---:B------:R-:W-:Y:S01]  /*4890*/  FADD.FTZ R21, -R12.reuse, R27 ;  /* 0x0000001b0c157221 */ /* 0x040fe20000010100 */
[----:B------:R-:W-:Y:S01]  /*48a0*/  HADD2.F32 R23, -RZ, R38.H1_H1 ;  /* 0x30000026ff177230 */ /* 0x000fe20000004100 */
[C---:B------:R-:W-:Y:S01]  /*48b0*/  FADD.FTZ R38, -R12.reuse, R15 ;  /* 0x0000000f0c267221 */ /* 0x040fe20000010100 */
[----:B------:R-:W-:Y:S01]  /*48c0*/  HADD2.F32 R39, -RZ, R39.H1_H1 ;  /* 0x30000027ff277230 */ /* 0x000fe20000004100 */
[C---:B------:R-:W-:Y:S01]  /*48d0*/  FADD.FTZ R30, -R12.reuse, R41 ;  /* 0x000000290c1e7221 */ /* 0x040fe20000010100 */
[----:B------:R-:W-:Y:S01]  /*48e0*/  HADD2.F32 R37, -RZ, R37.H1_H1 ;  /* 0x30000025ff257230 */ /* 0x000fe20000004100 */
[C---:B------:R-:W-:Y:S01]  /*48f0*/  FADD.FTZ R28, -R12.reuse, R17 ;  /* 0x000000110c1c7221 */ /* 0x040fe20000010100 */
[--C-:B------:R-:W-:Y:S01]  /*4900*/  HADD2.F32 R29, -RZ, R44.reuse.H0_H0 ;  /* 0x2000002cff1d7230 */ /* 0x100fe20000004100 */
[C---:B------:R-:W-:Y:S01]  /*4910*/  FADD.FTZ R26, -R12.reuse, R23 ;  /* 0x000000170c1a7221 */ /* 0x040fe20000010100 */
[----:B------:R-:W-:Y:S01]  /*4920*/  HADD2.F32 R31, -RZ, R44.H1_H1 ;  /* 0x3000002cff1f7230 */ /* 0x000fe20000004100 */
[C---:B------:R-:W-:Y:S01]  /*4930*/  FADD.FTZ R24, -R12.reuse, R39 ;  /* 0x000000270c187221 */ /* 0x040fe20000010100 */
[----:B------:R-:W-:Y:S01]  /*4940*/  ISETP.LT.U32.AND P0, PT, R33, 0x200, !P0 ;  /* 0x000002002100780c */ /* 0x000fe20004701070 */
[C---:B------:R-:W-:Y:S01]  /*4950*/  FADD.FTZ R20, -R12.reuse, R37 ;  /* 0x000000250c147221 */ /* 0x040fe20000010100 */
[--C-:B------:R-:W-:Y:S01]  /*4960*/  HADD2.F32 R17, -RZ, R49.reuse.H0_H0 ;  /* 0x20000031ff117230 */ /* 0x100fe20000004100 */
[----:B------:R-:W-:Y:S01]  /*4970*/  FADD.FTZ R19, -R12, R29 ;  /* 0x0000001d0c137221 */ /* 0x000fe20000010100 */
[----:B------:R-:W-:Y:S01]  /*4980*/  HADD2.F32 R40, -RZ, R49.H1_H1 ;  /* 0x30000031ff287230 */ /* 0x000fe20000004100 */
[----:B------:R-:W-:-:S02]  /*4990*/  FMUL.FTZ R15, R14, R3 ;  /* 0x000000030e0f7220 */ /* 0x000fc40000410000 */
[----:B------:R-:W-:Y:S02]  /*49a0*/  FADD.FTZ R12, -R12, R31 ;  /* 0x0000001f0c0c7221 */ /* 0x000fe40000010100 */
        /* <DEDUP_REMOVED lines=20> */
.L_x_1452:
        /* <DEDUP_REMOVED lines=20> */
.L_x_1454:
[----:B------:R-:W-:Y:S05]  /*4c30*/  BSYNC B0 ;  /* 0x0000000000007941 */ /* 0x000fea0003800000 */
.L_x_1453:
        /* <DEDUP_REMOVED lines=23> */
.L_x_1455:
        /* <DEDUP_REMOVED lines=14> */
[----:B------:R-:W-:Y:S01]  /*4e90*/  F2FP.PACK_AB R23, R23, R38 ;  /* 0x000000261717723e */ /* 0x000fe200000000ff */
[----:B------:R-:W-:Y:S01]  /*4ea0*/  IMAD R17, R17, c[0x0][0x1dc], R16 ;  /* 0x0000770011117a24 */ /* 0x000fe200078e0210 */
[----:B------:R-:W-:-:S04]  /*4eb0*/  LEA R16, P3, R14, c[0x0][0x160], 0x1 ;  /* 0x000058000e107a11 */ /* 0x000fc800078608ff */
[----:B------:R-:W-:-:S04]  /*4ec0*/  IADD3 R17, R15, R17, RZ ;  /* 0x000000110f117210 */ /* 0x000fc80007ffe0ff */
[----:B------:R-:W-:-:S05]  /*4ed0*/  LEA.HI.X R17, R14, c[0x0][0x164], R17, 0x1, P3 ;  /* 0x000059000e117a11 */ /* 0x000fca00018f0c11 */
[----:B------:R0:W-:Y:S02]  /*4ee0*/  STG.E [R16.64], R23 ;  /* 0x0000001710007986 */ /* 0x0001e4000c101906 */
.L_x_1457:
[----:B------:R-:W-:Y:S05]  /*4ef0*/  BSYNC B0 ;  /* 0x0000000000007941 */ /* 0x000fea0003800000 */
.L_x_1456:
        /* <DEDUP_REMOVED lines=23> */
.L_x_1458:
        /* <DEDUP_REMOVED lines=20> */
.L_x_1460:
[----:B------:R-:W-:Y:S05]  /*51b0*/  BSYNC B0 ;  /* 0x0000000000007941 */ /* 0x000fea0003800000 */
.L_x_1459:
        /* <DEDUP_REMOVED lines=23> */
.L_x_1461:
        /* <DEDUP_REMOVED lines=20> */
.L_x_1463:
[----:B------:R-:W-:Y:S05]  /*5470*/  BSYNC B0 ;  /* 0x0000000000007941 */ /* 0x000fea0003800000 */
.L_x_1462:
        /* <DEDUP_REMOVED lines=23> */
.L_x_1464:
        /* <DEDUP_REMOVED lines=16> */
[----:B------:R-:W-:Y:S02]  /*56f0*/  F2FP.PACK_AB R15, R20, R21 ;  /* 0x00000015140f723e */ /* 0x000fe400000000ff */
[----:B------:R-:W-:-:S05]  /*5700*/  LEA.HI.X R17, R14, c[0x0][0x164], R17, 0x1, P1 ;  /* 0x000059000e117a11 */ /* 0x000fca00008f0c11 */
[----:B------:R0:W-:Y:S02]  /*5710*/  STG.E [R16.64], R15 ;  /* 0x0000000f10007986 */ /* 0x0001e4000c101906 */
.L_x_1466:
[----:B------:R-:W-:Y:S05]  /*5720*/  BSYNC B0 ;  /* 0x0000000000007941 */ /* 0x000fea0003800000 */
.L_x_1465:
        /* <DEDUP_REMOVED lines=23> */
.L_x_1467:
        /* <DEDUP_REMOVED lines=17> */
.L_x_1469:
[----:B------:R-:W-:Y:S05]  /*59b0*/  BSYNC B0 ;  /* 0x0000000000007941 */ /* 0x000fea0003800000 */
.L_x_1468:
[----:B------:R-:W-:Y:S02]  /*59c0*/  IADD3 R35, R35, c[0x0][0x10], RZ ;  /* 0x0000040023237a10 */ /* 0x000fe40007ffe0ff */
[----:B------:R-:W-:Y:S02]  /*59d0*/  IADD3 R55, R55, 0x1, RZ ;  /* 0x0000000137377810 */ /* 0x000fe40007ffe0ff */
[----:B------:R-:W-:-:S13]  /*59e0*/  ISETP.GE.AND P0, PT, R35, UR4, PT ;  /* 0x0000000423007c0c */ /* 0x000fda000bf06270 */
[----:B------:R-:W-:Y:S01]  /*59f0*/  @P0 CALL.REL.NOINC `(.L_x_1419) ;  /* 0x0000001000000944 */ /* 0x000fe20003c00000 */
[----:B------:R-:W-:Y:S05]  /*5a00*/  BRA `(.L_x_1470) ;  /* 0xffffa8c000007947 */ /* 0x000fea000383ffff */
.L_x_1419:
        /* <DEDUP_REMOVED lines=22> */
.L_x_1472:
[----:B------:R-:W-:Y:S05]  /*5b70*/  BSYNC B0 ;  /* 0x0000000000007941 */ /* 0x000fea0003800000 */
.L_x_1471:
[----:B------:R-:W-:Y:S05]  /*5b80*/  @P0 EXIT ;  /* 0x000000000000094d */ /* 0x000fea0003800000 */
[----:B------:R-:W-:Y:S05]  /*5b90*/  @P2 BRA `(.L_x_1473) ;  /* 0x0000008000002947 */ /* 0x000fea0003800000 */
[----:B------:R-:W-:-:S05]  /*5ba0*/  IMAD R0, R4, c[0x0][0x10], RZ ;  /* 0x0000040004007a24 */ /* 0x000fca00078e02ff */
[----:B------:R-:W-:-:S13]  /*5bb0*/  ISETP.NE.AND P0, PT, R0, -0x1, PT ;  /* 0xffffffff0000780c */ /* 0x000fda0003f05270 */
[----:B------:R-:W-:Y:S05]  /*5bc0*/  @!P0 BRA `(.L_x_1473) ;  /* 0x0000005000008947 */ /* 0x000fea0003800000 */
.L_x_1474:
[----:B0-----:R-:W2:Y:S01]  /*5bd0*/  LDG.E.STRONG.GPU R5, [R2.64] ;  /* 0x0000000602057981 */ /* 0x001ea2000c1ef900 */
[----:B------:R-:W-:Y:S01]  /*5be0*/  YIELD ;  /* 0x0000000000007946 */ /* 0x000fe20003800000 */
[----:B--2---:R-:W-:Y:S01]  /*5bf0*/  ISETP.NE.AND P0, PT, R5, R0, PT ;  /* 0x000000000500720c */ /* 0x004fe20003f05270 */
[----:B------:R-:W-:-:S12]  /*5c00*/  CCTL.IVALL ;  /* 0x00000000ff00798f */ /* 0x000fd80002000000 */
[----:B------:R-:W-:Y:S05]  /*5c10*/  @P0 BRA `(.L_x_1474) ;  /* 0xffffffb000000947 */ /* 0x000fea000383ffff */
.L_x_1473:
        /* <DEDUP_REMOVED lines=25> */
.L_x_1475:
        /* <DEDUP_REMOVED lines=26> */
.L_x_1476:
        /* <DEDUP_REMOVED lines=11> */
.L_x_5269:


//--------------------- .text._Z35group_norm_nhwc_bwd_one_pass_kernelI11Fp16IOBf16WLi256ELi64ELi512EEv26Group_norm_nhwc_bwd_params --------------------------
	.section	.text._Z35group_norm_nhwc_bwd_one_pass_kernelI11Fp16IOBf16WLi256ELi64ELi512EEv26Group_norm_nhwc_bwd_params,"ax",@progbits
	.sectioninfo	@"SHI_REGISTERS=128"
	.align	128
        .global         _Z35group_norm_nhwc_bwd_one_pass_kernelI11Fp16IOBf16WLi256ELi64ELi512EEv26Group_norm_nhwc_bwd_params
        .type           _Z35group_norm_nhwc_bwd_one_pass_kernelI11Fp16IOBf16WLi256ELi64ELi512EEv26Group_norm_nhwc_bwd_params,@function
        .size           _Z35group_norm_nhwc_bwd_one_pass_kernelI11Fp16IOBf16WLi256ELi64ELi512EEv26Group_norm_nhwc_bwd_params,(.L_x_5270 - _Z35group_norm_nhwc_bwd_one_pass_kernelI11Fp16IOBf16WLi256ELi64ELi512EEv26Group_norm_nhwc_bwd_params)
        .other          _Z35group_norm_nhwc_bwd_one_pass_kernelI11Fp16IOBf16WLi256ELi64ELi512EEv26Group_norm_nhwc_bwd_params,@"STO_CUDA_ENTRY STV_DEFAULT"
_Z35group_norm_nhwc_bwd_one_pass_kernelI11Fp16IOBf16WLi256ELi64ELi512EEv26Group_norm_nhwc_bwd_params:
.text._Z35group_norm_nhwc_bwd_one_pass_kernelI11Fp16IOBf16WLi256ELi64ELi512EEv26Group_norm_nhwc_bwd_params:
        /* <DEDUP_REMOVED lines=108> */
.L_x_1560:
        /* <DEDUP_REMOVED lines=356> */
.L_x_1479:
[----:B0-----:R-:W-:Y:S05]  /*1d00*/  BSYNC B0 ;  /* 0x0000000000007941 */ /* 0x001fea0003800000 */
.L_x_1478:
        /* <DEDUP_REMOVED lines=36> */
.L_x_1480:
        /* <DEDUP_REMOVED lines=26> */
.L_x_1481:
[----:B------:R-:W-:Y:S01]  /*20f0*/  FFMA.FTZ R34, R29, R33, R32 ;  /* 0x000000211d227223 */ /* 0x000fe20000010020 */
[--C-:B------:R-:W-:Y:S01]  /*2100*/  HADD2.F32 R37, -RZ, R109.reuse.H1_H1 ;  /* 0x3000006dff257230 */ /* 0x100fe20000004100 */
[----:B------:R-:W-:Y:S02]  /*2110*/  FADD.FTZ R32, RZ, R27 ;  /* 0x0000001bff207221 */ /* 0x000fe40000010000 */
[----:B------:R-:W-:Y:S02]  /*2120*/  FMUL.FTZ R35, R25, R90 ;  /* 0x0000005a19237220 */ /* 0x000fe40000410000 */
[----:B------:R-:W-:Y:S01]  /*2130*/  FADD.FTZ R36, R33, R28 ;  /* 0x0000001c21247221 */ /* 0x000fe20000010000 */
[----:B------:R-:W-:Y:S01]  /*2140*/  HADD2.F32 R33, -RZ, R109.H0_H0 ;  /* 0x2000006dff217230 */ /* 0x000fe20000004100 */
[----:B------:R-:W-:-:S02]  /*2150*/  FFMA.FTZ R27, R30, R25, R44 ;  /* 0x000000191e1b7223 */ /* 0x000fc4000001002c */
[----:B------:R-:W-:Y:S02]  /*2160*/  FADD.FTZ R28, R32, R25 ;  /* 0x00000019201c7221 */ /* 0x000fe40000010000 */
[----:B------:R-:W-:Y:S02]  /*2170*/  FFMA.FTZ R25, R29, R26, RZ ;  /* 0x0000001a1d197223 */ /* 0x000fe400000100ff */
[----:B------:R-:W-:Y:S02]  /*2180*/  FADD.FTZ R29, RZ, R26 ;  /* 0x0000001aff1d7221 */ /* 0x000fe40000010000 */
[----:B------:R-:W-:Y:S01]  /*2190*/  FFMA.FTZ R30, R30, R35, R34 ;  /* 0x000000231e1e7223 */ /* 0x000fe20000010022 */
[----:B------:R-:W-:Y:S01]  /*21a0*/  HADD2.F32 R34, -RZ, R108.H1_H1 ;  /* 0x3000006cff227230 */ /* 0x000fe20000004100 */
[----:B------:R-:W-:Y:S02]  /*21b0*/  FMUL.FTZ R26, R24, R53 ;  /* 0x00000035181a7220 */ /* 0x000fe40000410000 */
[----:B------:R-:W-:-:S02]  /*21c0*/  FADD.FTZ R32, -R52, R37 ;  /* 0x0000002534207221 */ /* 0x000fc40000010100 */
[C---:B------:R-:W-:Y:S02]  /*21d0*/  FFMA.FTZ R45, R31.reuse, R26, R30 ;  /* 0x0000001a1f2d7223 */ /* 0x040fe4000001001e */
[----:B------:R-:W-:Y:S02]  /*21e0*/  FADD.FTZ R30, -R52, R33 ;  /* 0x00000021341e7221 */ /* 0x000fe40000010100 */
[----:B------:R-:W-:Y:S01]  /*21f0*/  FFMA.FTZ R25, R31, R24, R25 ;  /* 0x000000181f197223 */ /* 0x000fe20000010019 */
[----:B------:R-:W-:Y:S01]  /*2200*/  HADD2.F32 R31, -RZ, R108.H0_H0 ;  /* 0x2000006cff1f7230 */ /* 0x000fe20000004100 */
[----:B------:R-:W-:Y:S02]  /*2210*/  FADD.FTZ R24, R29, R24 ;  /* 0x000000181d187221 */ /* 0x000fe40000010000 */
        /* <DEDUP_REMOVED lines=22> */
.L_x_1482:
[----:B------:R-:W-:Y:S01]  /*2380*/  FADD.FTZ R33, R26, R35 ;  /* 0x000000231a217221 */ /* 0x000fe20000010000 */
[--C-:B------:R-:W-:Y:S01]  /*2390*/  HADD2.F32 R35, -RZ, R110.reuse.H0_H0 ;  /* 0x2000006eff237230 */ /* 0x100fe20000004100 */
[----:B------:R-:W-:Y:S01]  /*23a0*/  FMUL.FTZ R30, R31, R90 ;  /* 0x0000005a1f1e7220 */ /* 0x000fe20000410000 */
[----:B------:R-:W-:Y:S01]  /*23b0*/  HADD2.F32 R37, -RZ, R110.H1_H1 ;  /* 0x3000006eff257230 */ /* 0x000fe20000004100 */
[----:B------:R-:W-:Y:S02]  /*23c0*/  FADD.FTZ R28, R28, R31 ;  /* 0x0000001f1c1c7221 */ /* 0x000fe40000010000 */
[C---:B------:R-:W-:Y:S02]  /*23d0*/  FFMA.FTZ R27, R40.reuse, R31, R27 ;  /* 0x0000001f281b7223 */ /* 0x040fe4000001001b */
[----:B------:R-:W-:-:S02]  /*23e0*/  FFMA.FTZ R31, R40, R30, R45 ;  /* 0x0000001e281f7223 */ /* 0x000fc4000001002d */
[----:B------:R-:W-:Y:S02]  /*23f0*/  FADD.FTZ R33, R33, R30 ;  /* 0x0000001e21217221 */ /* 0x000fe40000010000 */
[----:B------:R-:W-:Y:S02]  /*2400*/  FMUL.FTZ R26, R34, R53 ;  /* 0x00000035221a7220 */ /* 0x000fe40000410000 */
[C---:B------:R-:W-:Y:S02]  /*2410*/  FADD.FTZ R30, -R52.reuse, R35 ;  /* 0x00000023341e7221 */ /* 0x040fe40000010100 */
[----:B------:R-:W-:Y:S02]  /*2420*/  FADD.FTZ R32, -R52, R37 ;  /* 0x0000002534207221 */ /* 0x000fe40000010100 */
[C---:B------:R-:W-:Y:S02]  /*2430*/  FFMA.FTZ R25, R29.reuse, R34, R25 ;  /* 0x000000221d197223 */ /* 0x040fe40000010019 */
[----:B------:R-:W-:Y:S01]  /*2440*/  FFMA.FTZ R43, R29, R26, R31 ;  /* 0x0000001a1d2b7223 */ /* 0x000fe2000001001f */
[--C-:B------:R-:W-:Y:S01]  /*2450*/  HADD2.F32 R29, -RZ, R107.reuse.H0_H0 ;  /* 0x2000006bff1d7230 */ /* 0x100fe20000004100 */
[----:B------:R-:W-:Y:S01]  /*2460*/  FMUL.FTZ R40, R30, R115 ;  /* 0x000000731e287220 */ /* 0x000fe20000410000 */
[----:B------:R-:W-:Y:S01]  /*2470*/  HADD2.F32 R31, -RZ, R107.H1_H1 ;  /* 0x3000006bff1f7230 */ /* 0x000fe20000004100 */
[----:B------:R-:W-:-:S02]  /*2480*/  FADD.FTZ R24, R24, R34 ;  /* 0x0000002218187221 */ /* 0x000fc40000010000 */
        /* <DEDUP_REMOVED lines=20> */
.L_x_1483:
[----:B------:R-:W-:Y:S01]  /*25d0*/  FMUL.FTZ R32, R29, R90 ;  /* 0x0000005a1d207220 */ /* 0x000fe20000410000 */
[----:B------:R-:W-:Y:S01]  /*25e0*/  HADD2.F32 R35, -RZ, R105.H1_H1 ;  /* 0x30000069ff237230 */ /* 0x000fe20000004100 */
[----:B------:R-:W-:Y:S01]  /*25f0*/  FADD.FTZ R33, R26, R33 ;  /* 0x000000211a217221 */ /* 0x000fe20000010000 */
[--C-:B------:R-:W-:Y:S01]  /*2600*/  HADD2.F32 R37, -RZ, R104.reuse.H0_H0 ;  /* 0x20000068ff257230 */ /* 0x100fe20000004100 */
[----:B------:R-:W-:Y:S01]  /*2610*/  FADD.FTZ R28, R28, R29 ;  /* 0x0000001d1c1c7221 */ /* 0x000fe20000010000 */
[----:B------:R-:W-:Y:S01]  /*2620*/  HADD2.F32 R26, -RZ, R104.H1_H1 ;  /* 0x30000068ff1a7230 */ /* 0x000fe20000004100 */
[C---:B------:R-:W-:Y:S02]  /*2630*/  FFMA.FTZ R27, R40.reuse, R29, R27 ;  /* 0x0000001d281b7223 */ /* 0x040fe4000001001b */
[----:B------:R-:W-:Y:S01]  /*2640*/  FFMA.FTZ R29, R40, R32, R43 ;  /* 0x00000020281d7223 */ /* 0x000fe2000001002b */
[----:B------:R-:W-:Y:S01]  /*2650*/  HADD2.F32 R43, -RZ, R106.H0_H0 ;  /* 0x2000006aff2b7230 */ /* 0x000fe20000004100 */
[----:B------:R-:W-:-:S02]  /*2660*/  FADD.FTZ R24, R24, R31 ;  /* 0x0000001f18187221 */ /* 0x000fc40000010000 */
[C---:B------:R-:W-:Y:S02]  /*2670*/  FFMA.FTZ R25, R30.reuse, R31, R25 ;  /* 0x0000001f1e197223 */ /* 0x040fe40000010019 */
[----:B------:R-:W-:Y:S02]  /*2680*/  FMUL.FTZ R31, R31, R53 ;  /* 0x000000351f1f7220 */ /* 0x000fe40000410000 */
[----:B------:R-:W-:Y:S01]  /*2690*/  FADD.FTZ R32, R33, R32 ;  /* 0x0000002021207221 */ /* 0x000fe20000010000 */
[----:B------:R-:W-:Y:S01]  /*26a0*/  HADD2.F32 R33, -RZ, R105.H0_H0 ;  /* 0x20000069ff217230 */ /* 0x000fe20000004100 */
[----:B------:R-:W-:Y:S02]  /*26b0*/  FFMA.FTZ R30, R30, R31, R29 ;  /* 0x0000001f1e1e7223 */ /* 0x000fe4000001001d */
[----:B------:R-:W-:Y:S02]  /*26c0*/  FADD.FTZ R31, R31, R32 ;  /* 0x000000201f1f7221 */ /* 0x000fe40000010000 */
        /* <DEDUP_REMOVED lines=23> */
.L_x_1484:
[----:B------:R-:W-:Y:S01]  /*2840*/  FFMA.FTZ R32, R42, R37, R27 ;  /* 0x000000252a207223 */ /* 0x000fe2000001001b */
[----:B------:R-:W-:Y:S01]  /*2850*/  HADD2.F32 R27, -RZ, R106.H1_H1 ;  /* 0x3000006aff1b7230 */ /* 0x000fe20000004100 */
[----:B------:R-:W-:Y:S02]  /*2860*/  FMUL.FTZ R33, R37, R90 ;  /* 0x0000005a25217220 */ /* 0x000fe40000410000 */
[C---:B------:R-:W-:Y:S02]  /*2870*/  FADD.FTZ R38, -R52.reuse, R43 ;  /* 0x0000002b34267221 */ /* 0x040fe40000010100 */
[----:B------:R-:W-:Y:S02]  /*2880*/  FADD.FTZ R40, -R52, R27 ;  /* 0x0000001b34287221 */ /* 0x000fe40000010100 */
[----:B------:R-:W-:Y:S01]  /*2890*/  FFMA.FTZ R34, R42, R33, R30 ;  /* 0x000000212a227223 */ /* 0x000fe2000001001e */
[--C-:B------:R-:W-:Y:S01]  /*28a0*/  HADD2.F32 R30, -RZ, R103.reuse.H1_H1 ;  /* 0x30000067ff1e7230 */ /* 0x100fe20000004100 */
[----:B------:R-:W-:Y:S01]  /*28b0*/  FADD.FTZ R36, R31, R33 ;  /* 0x000000211f247221 */ /* 0x000fe20000010000 */
[----:B------:R-:W-:Y:S01]  /*28c0*/  HADD2.F32 R31, -RZ, R103.H0_H0 ;  /* 0x20000067ff1f7230 */ /* 0x000fe20000004100 */
[----:B------:R-:W-:-:S02]  /*28d0*/  FADD.FTZ R28, R28, R37 ;  /* 0x000000251c1c7221 */ /* 0x000fc40000010000 */
        /* <DEDUP_REMOVED lines=22> */
.L_x_1485:
[----:B------:R-:W-:Y:S01]  /*2a40*/  FFMA.FTZ R37, R29, R35, R34 ;  /* 0x000000231d257223 */ /* 0x000fe20000010022 */
[--C-:B------:R-:W-:Y:S01]  /*2a50*/  HADD2.F32 R39, -RZ, R101.reuse.H0_H0 ;  /* 0x20000065ff277230 */ /* 0x100fe20000004100 */
[----:B------:R-:W-:Y:S01]  /*2a60*/  FMUL.FTZ R34, R31, R90 ;  /* 0x0000005a1f227220 */ /* 0x000fe20000410000 */
[----:B------:R-:W-:Y:S01]  /*2a70*/  HADD2.F32 R41, -RZ, R101.H1_H1 ;  /* 0x30000065ff297230 */ /* 0x000fe20000004100 */
[----:B------:R-:W-:Y:S02]  /*2a80*/  FADD.FTZ R35, R35, R36 ;  /* 0x0000002423237221 */ /* 0x000fe40000010000 */
[----:B------:R-:W-:Y:S02]  /*2a90*/  FFMA.FTZ R25, R29, R26, R25 ;  /* 0x0000001a1d197223 */ /* 0x000fe40000010019 */
[----:B------:R-:W-:Y:S01]  /*2aa0*/  FADD.FTZ R29, R24, R26 ;  /* 0x0000001a181d7221 */ /* 0x000fe20000010000 */
[----:B------:R-:W-:Y:S01]  /*2ab0*/  HADD2.F32 R26, -RZ, R100.H1_H1 ;  /* 0x30000064ff1a7230 */ /* 0x000fe20000004100 */
[----:B------:R-:W-:-:S02]  /*2ac0*/  FFMA.FTZ R24, R27, R34, R37 ;  /* 0x000000221b187223 */ /* 0x000fc40000010025 */
[----:B------:R-:W-:Y:S02]  /*2ad0*/  FADD.FTZ R35, R35, R34 ;  /* 0x0000002223237221 */ /* 0x000fe40000010000 */
[----:B------:R-:W-:Y:S02]  /*2ae0*/  FMUL.FTZ R34, R30, R53 ;  /* 0x000000351e227220 */ /* 0x000fe40000410000 */
[C---:B------:R-:W-:Y:S02]  /*2af0*/  FADD.FTZ R36, -R52.reuse, R41 ;  /* 0x0000002934247221 */ /* 0x040fe40000010100 */
[----:B------:R-:W-:Y:S02]  /*2b00*/  FFMA.FTZ R37, R33, R34, R24 ;  /* 0x0000002221257223 */ /* 0x000fe40000010018 */
[----:B------:R-:W-:Y:S02]  /*2b10*/  FADD.FTZ R24, -R52, R39 ;  /* 0x0000002734187221 */ /* 0x000fe40000010100 */
[----:B------:R-:W-:-:S02]  /*2b20*/  FFMA.FTZ R32, R27, R31, R32 ;  /* 0x0000001f1b207223 */ /* 0x000fc40000010020 */
[----:B------:R-:W-:Y:S01]  /*2b30*/  FADD.FTZ R34, R34, R35 ;  /* 0x0000002322227221 */ /* 0x000fe20000010000 */
[----:B------:R-:W-:Y:S01]  /*2b40*/  HADD2.F32 R35, -RZ, R100.H0_H0 ;  /* 0x20000064ff237230 */ /* 0x000fe20000004100 */
        /* <DEDUP_REMOVED lines=21> */
.L_x_1486:
[----:B------:R-:W-:Y:S01]  /*2ca0*/  FMUL.FTZ R39, R35, R90 ;  /* 0x0000005a23277220 */ /* 0x000fe20000410000 */
[--C-:B------:R-:W-:Y:S01]  /*2cb0*/  HADD2.F32 R41, -RZ, R102.reuse.H0_H0 ;  /* 0x20000066ff297230 */ /* 0x100fe20000004100 */
[----:B------:R-:W-:Y:S01]  /*2cc0*/  FADD.FTZ R42, R28, R31 ;  /* 0x0000001f1c2a7221 */ /* 0x000fe20000010000 */
[----:B------:R-:W-:Y:S01]  /*2cd0*/  HADD2.F32 R43, -RZ, R102.H1_H1 ;  /* 0x30000066ff2b7230 */ /* 0x000fe20000004100 */
[----:B------:R-:W-:Y:S01]  /*2ce0*/  FFMA.FTZ R38, R24, R39, R37 ;  /* 0x0000002718267223 */ /* 0x000fe20000010025 */
[--C-:B------:R-:W-:Y:S01]  /*2cf0*/  HADD2.F32 R31, -RZ, R99.reuse.H0_H0 ;  /* 0x20000063ff1f7230 */ /* 0x100fe20000004100 */
[----:B------:R-:W-:Y:S01]  /*2d00*/  FADD.FTZ R37, R34, R39 ;  /* 0x0000002722257221 */ /* 0x000fe20000010000 */
[----:B------:R-:W-:Y:S01]  /*2d10*/  HADD2.F32 R36, -RZ, R99.H1_H1 ;  /* 0x30000063ff247230 */ /* 0x000fe20000004100 */
[----:B------:R-:W-:-:S02]  /*2d20*/  FADD.FTZ R28, -R52, R41 ;  /* 0x00000029341c7221 */ /* 0x000fc40000010100 */
[----:B------:R-:W-:Y:S02]  /*2d30*/  FADD.FTZ R34, -R52, R43 ;  /* 0x0000002b34227221 */ /* 0x000fe40000010100 */
[----:B------:R-:W-:Y:S02]  /*2d40*/  FMUL.FTZ R28, R28, R115 ;  /* 0x000000731c1c7220 */ /* 0x000fe40000410000 */
[----:B------:R-:W-:Y:S02]  /*2d50*/  FMUL.FTZ R40, R26, R53 ;  /* 0x000000351a287220 */ /* 0x000fe40000410000 */
        /* <DEDUP_REMOVED lines=20> */
.L_x_1487:
[----:B------:R-:W-:Y:S01]  /*2ea0*/  FFMA.FTZ R38, R27, R40, R38 ;  /* 0x000000281b267223 */ /* 0x000fe20000010026 */
[--C-:B------:R-:W-:Y:S01]  /*2eb0*/  HADD2.F32 R41, -RZ, R97.reuse.H1_H1 ;  /* 0x30000061ff297230 */ /* 0x100fe20000004100 */
[----:B------:R-:W-:Y:S01]  /*2ec0*/  FMUL.FTZ R39, R31, R90 ;  /* 0x0000005a1f277220 */ /* 0x000fe20000410000 */
[----:B------:R-:W-:Y:S01]  /*2ed0*/  HADD2.F32 R43, -RZ, R96.H0_H0 ;  /* 0x20000060ff2b7230 */ /* 0x000fe20000004100 */
[----:B------:R-:W-:Y:S02]  /*2ee0*/  FADD.FTZ R40, R40, R37 ;  /* 0x0000002528287221 */ /* 0x000fe40000010000 */
[----:B------:R-:W-:Y:S01]  /*2ef0*/  FFMA.FTZ R37, R33, R30, R25 ;  /* 0x0000001e21257223 */ /* 0x000fe20000010019 */
[----:B------:R-:W-:Y:S01]  /*2f00*/  HADD2.F32 R33, -RZ, R97.H0_H0 ;  /* 0x20000061ff217230 */ /* 0x000fe20000004100 */
[----:B------:R-:W-:-:S02]  /*2f10*/  FADD.FTZ R29, R29, R30 ;  /* 0x0000001e1d1d7221 */ /* 0x000fc40000010000 */
[----:B------:R-:W-:Y:S02]  /*2f20*/  FFMA.FTZ R25, R28, R39, R38 ;  /* 0x000000271c197223 */ /* 0x000fe40000010026 */
[----:B------:R-:W-:Y:S01]  /*2f30*/  FADD.FTZ R39, R40, R39 ;  /* 0x0000002728277221 */ /* 0x000fe20000010000 */
[----:B------:R-:W-:Y:S01]  /*2f40*/  HADD2.F32 R40, -RZ, R96.H1_H1 ;  /* 0x30000060ff287230 */ /* 0x000fe20000004100 */
[----:B------:R-:W-:Y:S02]  /*2f50*/  FMUL.FTZ R30, R36, R53 ;  /* 0x00000035241e7220 */ /* 0x000fe40000410000 */
[----:B------:R-:W-:Y:S02]  /*2f60*/  FFMA.FTZ R32, R24, R35, R32 ;  /* 0x0000002318207223 */ /* 0x000fe40000010020 */
[----:B------:R-:W-:Y:S02]  /*2f70*/  FFMA.FTZ R25, R34, R30, R25 ;  /* 0x0000001e22197223 */ /* 0x000fe40000010019 */
[----:B------:R-:W-:-:S02]  /*2f80*/  FADD.FTZ R24, R30, R39 ;  /* 0x000000271e187221 */ /* 0x000fc40000010000 */
        /* <DEDUP_REMOVED lines=23> */
.L_x_1488:
[----:B------:R-:W-:Y:S01]  /*3100*/  FADD.FTZ R42, R42, R35 ;  /* 0x000000232a2a7221 */ /* 0x000fe20000010000 */
[--C-:B------:R-:W-:Y:S01]  /*3110*/  HADD2.F32 R39, -RZ, R98.reuse.H0_H0 ;  /* 0x20000062ff277230 */ /* 0x100fe20000004100 */
[----:B------:R-:W-:Y:S01]  /*3120*/  FMUL.FTZ R33, R43, R90 ;  /* 0x0000005a2b217220 */ /* 0x000fe20000410000 */
[----:B------:R-:W-:Y:S01]  /*3130*/  HADD2.F32 R35, -RZ, R98.H1_H1 ;  /* 0x30000062ff237230 */ /* 0x000fe20000004100 */
[----:B------:R-:W-:Y:S02]  /*3140*/  FMUL.FTZ R46, R40, R53 ;  /* 0x00000035282e7220 */ /* 0x000fe40000410000 */
[C---:B------:R-:W-:Y:S02]  /*3150*/  FADD.FTZ R44, -R52.reuse, R39 ;  /* 0x00000027342c7221 */ /* 0x040fe40000010100 */
[----:B------:R-:W-:-:S02]  /*3160*/  FADD.FTZ R48, -R52, R35 ;  /* 0x0000002334307221 */ /* 0x000fc40000010100 */
[----:B------:R-:W-:Y:S01]  /*3170*/  FFMA.FTZ R30, R38, R33, R25 ;  /* 0x00000021261e7223 */ /* 0x000fe20000010019 */
[--C-:B------:R-:W-:Y:S01]  /*3180*/  HADD2.F32 R25, -RZ, R95.reuse.H0_H0 ;  /* 0x2000005fff197230 */ /* 0x100fe20000004100 */
[----:B------:R-:W-:Y:S01]  /*3190*/  FADD.FTZ R33, R24, R33 ;  /* 0x0000002118217221 */ /* 0x000fe20000010000 */
[----:B------:R-:W-:Y:S01]  /*31a0*/  HADD2.F32 R24, -RZ, R95.H1_H1 ;  /* 0x3000005fff187230 */ /* 0x000fe20000004100 */
        /* <DEDUP_REMOVED lines=21> */
.L_x_1489:
[----:B------:R-:W-:Y:S02]  /*3300*/  FFMA.FTZ R30, R41, R46, R30 ;  /* 0x0000002e291e7223 */ /* 0x000fe4000001001e */
[----:B------:R-:W-:Y:S02]  /*3310*/  FMUL.FTZ R45, R25, R90 ;  /* 0x0000005a192d7220 */ /* 0x000fe40000410000 */
[----:B------:R-:W-:Y:S02]  /*3320*/  FADD.FTZ R46, R46, R33 ;  /* 0x000000212e2e7221 */ /* 0x000fe40000010000 */
[----:B------:R-:W-:Y:S01]  /*3330*/  FFMA.FTZ R37, R27, R26, R37 ;  /* 0x0000001a1b257223 */ /* 0x000fe20000010025 */
[--C-:B------:R-:W-:Y:S01]  /*3340*/  HADD2.F32 R27, -RZ, R93.reuse.H0_H0 ;  /* 0x2000005dff1b7230 */ /* 0x100fe20000004100 */
[----:B------:R-:W-:Y:S01]  /*3350*/  FADD.FTZ R39, R29, R26 ;  /* 0x0000001a1d277221 */ /* 0x000fe20000010000 */
[----:B------:R-:W-:Y:S01]  /*3360*/  HADD2.F32 R29, -RZ, R93.H1_H1 ;  /* 0x3000005dff1d7230 */ /* 0x000fe20000004100 */
[----:B------:R-:W-:-:S02]  /*3370*/  FFMA.FTZ R30, R44, R45, R30 ;  /* 0x0000002d2c1e7223 */ /* 0x000fc4000001001e */
[----:B------:R-:W-:Y:S02]  /*3380*/  FADD.FTZ R45, R46, R45 ;  /* 0x0000002d2e2d7221 */ /* 0x000fe40000010000 */
[----:B------:R-:W-:Y:S02]  /*3390*/  FMUL.FTZ R26, R24, R53 ;  /* 0x00000035181a7220 */ /* 0x000fe40000410000 */
[----:B------:R-:W-:Y:S01]  /*33a0*/  FFMA.FTZ R46, R28, R31, R32 ;  /* 0x0000001f1c2e7223 */ /* 0x000fe20000010020 */
[----:B------:R-:W-:Y:S01]  /*33b0*/  HADD2.F32 R28, -RZ, R92.H1_H1 ;  /* 0x3000005cff1c7230 */ /* 0x000fe20000004100 */
[----:B------:R-:W-:Y:S02]  /*33c0*/  FFMA.FTZ R30, R35, R26, R30 ;  /* 0x0000001a231e7223 */ /* 0x000fe4000001001e */
[----:B------:R-:W-:Y:S02]  /*33d0*/  FADD.FTZ R32, R26, R45 ;  /* 0x0000002d1a207221 */ /* 0x000fe40000010000 */
[----:B------:R-:W-:-:S02]  /*33e0*/  FADD.FTZ R26, -R52, R27 ;  /* 0x0000001b341a7221 */ /* 0x000fc40000010100 */
[----:B------:R-:W-:Y:S01]  /*33f0*/  FADD.FTZ R48, -R52, R29 ;  /* 0x0000001d34307221 */ /* 0x000fe20000010100 */
        /* <DEDUP_REMOVED lines=22> */
.L_x_1490:
[----:B------:R-:W-:Y:S01]  /*3560*/  FMUL.FTZ R47, R29, R90 ;  /* 0x0000005a1d2f7220 */ /* 0x000fe20000410000 */
[--C-:B------:R-:W-:Y:S01]  /*3570*/  HADD2.F32 R33, -RZ, R94.reuse.H0_H0 ;  /* 0x2000005eff217230 */ /* 0x100fe20000004100 */
[----:B------:R-:W-:Y:S01]  /*3580*/  FADD.FTZ R42, R42, R31 ;  /* 0x0000001f2a2a7221 */ /* 0x000fe20000010000 */
[----:B------:R-:W-:Y:S01]  /*3590*/  HADD2.F32 R31, -RZ, R94.H1_H1 ;  /* 0x3000005eff1f7230 */ /* 0x000fe20000004100 */
[----:B------:R-:W-:Y:S02]  /*35a0*/  FFMA.FTZ R45, R27, R47, R30 ;  /* 0x0000002f1b2d7223 */ /* 0x000fe4000001001e */
[C---:B------:R-:W-:Y:S01]  /*35b0*/  FADD.FTZ R30, -R52.reuse, R33 ;  /* 0x00000021341e7221 */ /* 0x040fe20000010100 */
[----:B------:R-:W-:Y:S01]  /*35c0*/  HADD2.F32 R33, -RZ, R91.H0_H0 ;  /* 0x2000005bff217230 */ /* 0x000fe20000004100 */
[----:B------:R-:W-:-:S02]  /*35d0*/  FADD.FTZ R50, -R52, R31 ;  /* 0x0000001f34327221 */ /* 0x000fc40000010100 */
[----:B------:R-:W-:Y:S01]  /*35e0*/  FADD.FTZ R47, R32, R47 ;  /* 0x0000002f202f7221 */ /* 0x000fe20000010000 */
[----:B------:R-:W-:Y:S01]  /*35f0*/  HADD2.F32 R32, -RZ, R91.H1_H1 ;  /* 0x3000005bff207230 */ /* 0x000fe20000004100 */
        /* <DEDUP_REMOVED lines=22> */
.L_x_1491:
[----:B------:R-:W-:Y:S02]  /*3760*/  FMUL.FTZ R50, R33, R90 ;  /* 0x0000005a21327220 */ /* 0x000fe40000410000 */
[----:B------:R-:W-:Y:S02]  /*3770*/  FADD.FTZ R51, R48, R47 ;  /* 0x0000002f30337221 */ /* 0x000fe40000010000 */
[----:B------:R-:W-:Y:S02]  /*3780*/  FFMA.FTZ R49, R26, R48, R45 ;  /* 0x000000301a317223 */ /* 0x000fe4000001002d */
[----:B------:R-:W-:Y:S02]  /*3790*/  FFMA.FTZ R45, R34, R36, R37 ;  /* 0x00000024222d7223 */ /* 0x000fe40000010025 */
[----:B------:R-:W-:Y:S01]  /*37a0*/  FADD.FTZ R47, R39, R36 ;  /* 0x00000024272f7221 */ /* 0x000fe20000010000 */
[--C-:B------:R-:W-:Y:S01]  /*37b0*/  HADD2.F32 R39, -RZ, R80.reuse.H0_H0 ;  /* 0x20000050ff277230 */ /* 0x100fe20000004100 */
[----:B------:R-:W-:Y:S01]  /*37c0*/  FADD.FTZ R37, R51, R50 ;  /* 0x0000003233257221 */ /* 0x000fe20000010000 */
[----:B------:R-:W-:Y:S01]  /*37d0*/  HADD2.F32 R51, -RZ, R80.H1_H1 ;  /* 0x30000050ff337230 */ /* 0x000fe20000004100 */
[----:B------:R-:W-:-:S02]  /*37e0*/  FFMA.FTZ R49, R31, R50, R49 ;  /* 0x000000321f317223 */ /* 0x000fc40000010031 */
[----:B------:R-:W-:Y:S02]  /*37f0*/  FMUL.FTZ R48, R32, R53 ;  /* 0x0000003520307220 */ /* 0x000fe40000410000 */
[C---:B------:R-:W-:Y:S01]  /*3800*/  FADD.FTZ R36, -R52.reuse, R39 ;  /* 0x0000002734247221 */ /* 0x040fe20000010100 */
[--C-:B------:R-:W-:Y:S01]  /*3810*/  HADD2.F32 R39, -RZ, R79.reuse.H0_H0 ;  /* 0x2000004fff277230 */ /* 0x100fe20000004100 */
[----:B------:R-:W-:Y:S02]  /*3820*/  FADD.FTZ R34, -R52, R51 ;  /* 0x0000003334227221 */ /* 0x000fe40000010100 */
[----:B------:R-:W-:Y:S02]  /*3830*/  FFMA.FTZ R49, R30, R48, R49 ;  /* 0x000000301e317223 */ /* 0x000fe40000010031 */
[----:B------:R-:W-:Y:S01]  /*3840*/  FADD.FTZ R48, R48, R37 ;  /* 0x0000002530307221 */ /* 0x000fe20000010000 */
        /* <DEDUP_REMOVED lines=23> */
.L_x_1492:
[----:B------:R-:W-:Y:S02]  /*39c0*/  FMUL.FTZ R51, R39, R90 ;  /* 0x0000005a27337220 */ /* 0x000fe40000410000 */
[----:B------:R-:W-:Y:S01]  /*39d0*/  FADD.FTZ R38, R42, R43 ;  /* 0x0000002b2a267221 */ /* 0x000fe20000010000 */
[--C-:B------:R-:W-:Y:S01]  /*39e0*/  HADD2.F32 R43, -RZ, R81.reuse.H0_H0 ;  /* 0x20000051ff2b7230 */ /* 0x100fe20000004100 */
[----:B------:R-:W-:Y:S02]  /*39f0*/  FFMA.FTZ R49, R36, R51, R49 ;  /* 0x0000003324317223 */ /* 0x000fe40000010031 */
[----:B------:R-:W-:Y:S01]  /*3a00*/  FADD.FTZ R42, R48, R51 ;  /* 0x00000033302a7221 */ /* 0x000fe20000010000 */
[----:B------:R-:W-:Y:S01]  /*3a10*/  HADD2.F32 R51, -RZ, R81.H1_H1 ;  /* 0x30000051ff337230 */ /* 0x000fe20000004100 */
[----:B------:R-:W-:-:S02]  /*3a20*/  FFMA.FTZ R50, R41, R40, R45 ;  /* 0x0000002829327223 */ /* 0x000fc4000001002d */
[----:B------:R-:W-:Y:S02]  /*3a30*/  FMUL.FTZ R41, R37, R53 ;  /* 0x0000003525297220 */ /* 0x000fe40000410000 */
[----:B------:R-:W-:Y:S02]  /*3a40*/  FADD.FTZ R45, R47, R40 ;  /* 0x000000282f2d7221 */ /* 0x000fe40000010000 */
[C---:B------:R-:W-:Y:S01]  /*3a50*/  FADD.FTZ R40, -R52.reuse, R43 ;  /* 0x0000002b34287221 */ /* 0x040fe20000010100 */
[--C-:B------:R-:W-:Y:S01]  /*3a60*/  HADD2.F32 R43, -RZ, R78.reuse.H0_H0 ;  /* 0x2000004eff2b7230 */ /* 0x100fe20000004100 */
[----:B------:R-:W-:Y:S02]  /*3a70*/  FADD.FTZ R54, -R52, R51 ;  /* 0x0000003334367221 */ /* 0x000fe40000010100 */
[----:B------:R-:W-:Y:S02]  /*3a80*/  FFMA.FTZ R48, R34, R41, R49 ;  /* 0x0000002922307223 */ /* 0x000fe40000010031 */
        /* <DEDUP_REMOVED lines=23> */
.L_x_1493:
[----:B------:R-:W-:Y:S01]  /*3c00*/  FMUL.FTZ R54, R43, R90 ;  /* 0x0000005a2b367220 */ /* 0x000fe20000410000 */
[--C-:B------:R-:W-:Y:S01]  /*3c10*/  HADD2.F32 R55, -RZ, R76.reuse.H1_H1 ;  /* 0x3000004cff377230 */ /* 0x100fe20000004100 */
[----:B------:R-:W-:Y:S01]  /*3c20*/  FFMA.FTZ R46, R44, R25, R46 ;  /* 0x000000192c2e7223 */ /* 0x000fe2000001002e */
[----:B------:R-:W-:Y:S01]  /*3c30*/  HADD2.F32 R51, -RZ, R76.H0_H0 ;  /* 0x2000004cff337230 */ /* 0x000fe20000004100 */
[----:B------:R-:W-:Y:S02]  /*3c40*/  FFMA.FTZ R47, R35, R24, R50 ;  /* 0x00000018232f7223 */ /* 0x000fe40000010032 */
[----:B------:R-:W-:Y:S02]  /*3c50*/  FFMA.FTZ R35, R41, R54, R48 ;  /* 0x0000003629237223 */ /* 0x000fe40000010030 */
[----:B------:R-:W-:Y:S02]  /*3c60*/  FMUL.FTZ R44, R42, R53 ;  /* 0x000000352a2c7220 */ /* 0x000fe40000410000 */
[----:B------:R-:W-:-:S02]  /*3c70*/  FADD.FTZ R49, R49, R54 ;  /* 0x0000003631317221 */ /* 0x000fc40000010000 */
[C---:B------:R-:W-:Y:S02]  /*3c80*/  FADD.FTZ R50, -R52.reuse, R55 ;  /* 0x0000003734327221 */ /* 0x040fe40000010100 */
[----:B------:R-:W-:Y:S01]  /*3c90*/  FADD.FTZ R48, -R52, R51 ;  /* 0x0000003334307221 */ /* 0x000fe20000010100 */
[--C-:B------:R-:W-:Y:S01]  /*3ca0*/  HADD2.F32 R51, -RZ, R75.reuse.H0_H0 ;  /* 0x2000004bff337230 */ /* 0x100fe20000004100 */
[----:B------:R-:W-:Y:S02]  /*3cb0*/  FFMA.FTZ R35, R40, R44, R35 ;  /* 0x0000002c28237223 */ /* 0x000fe40000010023 */
[----:B------:R-:W-:Y:S02]  /*3cc0*/  FADD.FTZ R44, R44, R49 ;  /* 0x000000312c2c7221 */ /* 0x000fe40000010000 */
        /* <DEDUP_REMOVED lines=22> */
.L_x_1494:
        /* <DEDUP_REMOVED lines=33> */
.L_x_1495:
        /* <DEDUP_REMOVED lines=105> */
.L_x_1497:
[----:B0-----:R-:W-:Y:S05]  /*46d0*/  BSYNC B0 ;  /* 0x0000000000007941 */ /* 0x001fea0003800000 */
.L_x_1496:
        /* <DEDUP_REMOVED lines=81> */
.L_x_1499:
[----:B------:R-:W-:Y:S05]  /*4bf0*/  BSYNC B0 ;  /* 0x0000000000007941 */ /* 0x000fea0003800000 */
.L_x_1498:
        /* <DEDUP_REMOVED lines=16> */
.L_x_1501:
[----:B------:R-:W-:Y:S05]  /*4d00*/  BSYNC B0 ;  /* 0x0000000000007941 */ /* 0x000fea0003800000 */
.L_x_1500:
        /* <DEDUP_REMOVED lines=30> */
.L_x_1504:
[----:B------:R-:W2:Y:S01]  /*4ef0*/  LDG.E.STRONG.GPU R26, [R24.64] ;  /* 0x00000006181a7981 */ /* 0x000ea2000c1ef900 */
[----:B------:R-:W-:Y:S01]  /*4f00*/  YIELD ;  /* 0x0000000000007946 */ /* 0x000fe20003800000 */
[----:B--2---:R-:W-:Y:S01]  /*4f10*/  ISETP.NE.AND P6, PT, R26, R29, PT ;  /* 0x0000001d1a00720c */ /* 0x004fe20003fc5270 */
[----:B------:R-:W-:-:S12]  /*4f20*/  CCTL.IVALL ;  /* 0x00000000ff00798f */ /* 0x000fd80002000000 */
[----:B------:R-:W-:Y:S05]  /*4f30*/  @P6 BRA `(.L_x_1504) ;  /* 0xffffffb000006947 */ /* 0x000fea000383ffff */
.L_x_1503:
        /* <DEDUP_REMOVED lines=22> */
.L_x_1508:
        /* <DEDUP_REMOVED lines=115> */
.L_x_1507:
        /* <DEDUP_REMOVED lines=63> */
.L_x_1509:
[----:B------:R-:W-:-:S04]  /*5bc0*/  LOP3.LUT P6, RZ, R87, 0x1, RZ, 0xc0, !PT ;  /* 0x0000000157ff7812 */ /* 0x000fc800078cc0ff */
[----:B------:R-:W-:-:S13]  /*5bd0*/  ISETP.NE.OR P6, PT, R26, RZ, P6 ;  /* 0x000000ff1a00720c */ /* 0x000fda00037c5670 */
[----:B------:R-:W-:Y:S05]  /*5be0*/  @!P6 BRA `(.L_x_1505) ;  /* 0x000001f00000e947 */ /* 0x000fea0003800000 */
.L_x_1506:
        /* <DEDUP_REMOVED lines=31> */
.L_x_1505:
        /* <DEDUP_REMOVED lines=10> */
.L_x_1511:
[----:B------:R-:W-:Y:S05]  /*5e80*/  BSYNC B0 ;  /* 0x0000000000007941 */ /* 0x000fea0003800000 */
.L_x_1510:
        /* <DEDUP_REMOVED lines=17> */
.L_x_1502:
        /* <DEDUP_REMOVED lines=35> */
.L_x_1512:
        /* <DEDUP_REMOVED lines=19> */
.L_x_1514:
[----:B------:R-:W-:Y:S05]  /*6300*/  BSYNC B0 ;  /* 0x0000000000007941 */ /* 0x000fea0003800000 */
.L_x_1513:
        /* <DEDUP_REMOVED lines=28> */
.L_x_1515:
        /* <DEDUP_REMOVED lines=19> */
.L_x_1517:
[----:B------:R-:W-:Y:S05]  /*6600*/  BSYNC B0 ;  /* 0x0000000000007941 */ /* 0x000fea0003800000 */
.L_x_1516:
        /* <DEDUP_REMOVED lines=28> */
.L_x_1518:
        /* <DEDUP_REMOVED lines=19> */
.L_x_1520:
[----:B------:R-:W-:Y:S05]  /*6900*/  BSYNC B0 ;  /* 0x0000000000007941 */ /* 0x000fea0003800000 */
.L_x_1519:
        /* <DEDUP_REMOVED lines=28> */
.L_x_1521:
        /* <DEDUP_REMOVED lines=19> */
.L_x_1523:
[----:B------:R-:W-:Y:S05]  /*6c00*/  BSYNC B0 ;  /* 0x0000000000007941 */ /* 0x000fea0003800000 */
.L_x_1522:
        /* <DEDUP_REMOVED lines=28> */
.L_x_1524:
        /* <DEDUP_REMOVED lines=19> */
.L_x_1526:
[----:B------:R-:W-:Y:S05]  /*6f00*/  BSYNC B0 ;  /* 0x0000000000007941 */ /* 0x000fea0003800000 */
.L_x_1525:
        /* <DEDUP_REMOVED lines=28> */
.L_x_1527:
        /* <DEDUP_REMOVED lines=19> */
.L_x_1529:
[----:B------:R-:W-:Y:S05]  /*7200*/  BSYNC B0 ;  /* 0x0000000000007941 */ /* 0x000fea0003800000 */
.L_x_1528:
        /* <DEDUP_REMOVED lines=28> */
.L_x_1530:
        /* <DEDUP_REMOVED lines=19> */
.L_x_1532:
[----:B------:R-:W-:Y:S05]  /*7500*/  BSYNC B0 ;  /* 0x0000000000007941 */ /* 0x000fea0003800000 */
.L_x_1531:
        /* <DEDUP_REMOVED lines=28> */
.L_x_1533:
        /* <DEDUP_REMOVED lines=18> */
.L_x_1535:
[----:B------:R-:W-:Y:S05]  /*77f0*/  BSYNC B0 ;  /* 0x0000000000007941 */ /* 0x000fea0003800000 */
.L_x_1534:
        /* <DEDUP_REMOVED lines=27> */
.L_x_1536:
        /* <DEDUP_REMOVED lines=18> */
.L_x_1538:
[----:B------:R-:W-:Y:S05]  /*7ad0*/  BSYNC B0 ;  /* 0x0000000000007941 */ /* 0x000fea0003800000 */
.L_x_1537:
        /* <DEDUP_REMOVED lines=27> */
.L_x_1539:
        /* <DEDUP_REMOVED lines=18> */
.L_x_1541:
[----:B------:R-:W-:Y:S05]  /*7db0*/  BSYNC B0 ;  /* 0x0000000000007941 */ /* 0x000fea0003800000 */
.L_x_1540:
        /* <DEDUP_REMOVED lines=27> */
.L_x_1542:
        /* <DEDUP_REMOVED lines=18> */
.L_x_1544:
[----:B------:R-:W-:Y:S05]  /*8090*/  BSYNC B0 ;  /* 0x0000000000007941 */ /* 0x000fea0003800000 */
.L_x_1543:
        /* <DEDUP_REMOVED lines=29> */
.L_x_1545:
        /* <DEDUP_REMOVED lines=18> */
.L_x_1547:
[----:B------:R-:W-:Y:S05]  /*8390*/  BSYNC B0 ;  /* 0x0000000000007941 */ /* 0x000fea0003800000 */
.L_x_1546:
[----:B------:R-:W-:Y:S01]  /*83a0*/  FADD.FTZ R24, -R52, R43 ;  /* 0x0000002b34187221 */ /* 0x000fe20000010100 */
        /* <DEDUP_REMOVED lines=26> */
.L_x_1548:
        /* <DEDUP_REMOVED lines=23> */
.L_x_1550:
[----:B------:R-:W-:Y:S05]  /*86c0*/  BSYNC B0 ;  /* 0x0000000000007941 */ /* 0x000fea0003800000 */
.L_x_1549:
        /* <DEDUP_REMOVED lines=27> */
.L_x_1551:
        /* <DEDUP_REMOVED lines=23> */
.L_x_1553:
[----:B------:R-:W-:Y:S05]  /*89f0*/  BSYNC B0 ;  /* 0x0000000000007941 */ /* 0x000fea0003800000 */
.L_x_1552:
        /* <DEDUP_REMOVED lines=27> */
.L_x_1554:
        /* <DEDUP_REMOVED lines=25> */
.L_x_1556:
[----:B------:R-:W-:Y:S05]  /*8d40*/  BSYNC B0 ;  /* 0x0000000000007941 */ /* 0x000fea0003800000 */
.L_x_1555:
        /* <DEDUP_REMOVED lines=25> */
.L_x_1557:
        /* <DEDUP_REMOVED lines=20> */
.L_x_1559:
[----:B------:R-:W-:Y:S05]  /*9020*/  BSYNC B0 ;  /* 0x0000000000007941 */ /* 0x000fea0003800000 */
.L_x_1558:
[----:B------:R-:W-:Y:S02]  /*9030*/  IADD3 R82, R82, c[0x0][0x10], RZ ;  /* 0x0000040052527a10 */ /* 0x000fe40007ffe0ff */
[----:B------:R-:W-:Y:S02]  /*9040*/  IADD3 R83, R83, 0x1, RZ ;  /* 0x0000000153537810 */ /* 0x000fe40007ffe0ff */
[----:B------:R-:W-:-:S13]  /*9050*/  ISETP.GE.AND P0, PT, R82, UR4, PT ;  /* 0x0000000452007c0c */ /* 0x000fda000bf06270 */
[----:B------:R-:W-:Y:S01]  /*9060*/  @P0 CALL.REL.NOINC `(.L_x_1477) ;  /* 0x0000001000000944 */ /* 0x000fe20003c00000 */
[----:B------:R-:W-:Y:S05]  /*9070*/  BRA `(.L_x_1560) ;  /* 0xffff764000007947 */ /* 0x000fea000383ffff */
.L_x_1477:
        /* <DEDUP_REMOVED lines=22> */
.L_x_1562:
[----:B------:R-:W-:Y:S05]  /*91e0*/  BSYNC B0 ;  /* 0x0000000000007941 */ /* 0x000fea0003800000 */
.L_x_1561:
[----:B------:R-:W-:Y:S05]  /*91f0*/  @P0 EXIT ;  /* 0x000000000000094d */ /* 0x000fea0003800000 */
[----:B------:R-:W-:Y:S05]  /*9200*/  @P2 BRA `(.L_x_1563) ;  /* 0x0000008000002947 */ /* 0x000fea0003800000 */
[----:B------:R-:W-:-:S05]  /*9210*/  IMAD R0, R4, c[0x0][0x10], RZ ;  /* 0x0000040004007a24 */ /* 0x000fca00078e02ff */
[----:B------:R-:W-:-:S13]  /*9220*/  ISETP.NE.AND P0, PT, R0, -0x1, PT ;  /* 0xffffffff0000780c */ /* 0x000fda0003f05270 */
[----:B------:R-:W-:Y:S05]  /*9230*/  @!P0 BRA `(.L_x_1563) ;  /* 0x0000005000008947 */ /* 0x000fea0003800000 */
.L_x_1564:
[----:B-1----:R-:W2:Y:S01]  /*9240*/  LDG.E.STRONG.GPU R5, [R2.64] ;  /* 0x0000000602057981 */ /* 0x002ea2000c1ef900 */
[----:B------:R-:W-:Y:S01]  /*9250*/  YIELD ;  /* 0x0000000000007946 */ /* 0x000fe20003800000 */
[----:B--2---:R-:W-:Y:S01]  /*9260*/  ISETP.NE.AND P0, PT, R5, R0, PT ;  /* 0x000000000500720c */ /* 0x004fe20003f05270 */
[----:B------:R-:W-:-:S12]  /*9270*/  CCTL.IVALL ;  /* 0x00000000ff00798f */ /* 0x000fd80002000000 */
[----:B------:R-:W-:Y:S05]  /*9280*/  @P0 BRA `(.L_x_1564) ;  /* 0xffffffb000000947 */ /* 0x000fea000383ffff */
.L_x_1563:
        /* <DEDUP_REMOVED lines=25> */
.L_x_1565:
        /* <DEDUP_REMOVED lines=26> */
.L_x_1566:
        /* <DEDUP_REMOVED lines=12> */
.L_x_5270:


//--------------------- .text._Z35group_norm_nhwc_bwd_one_pass_kernelI11Fp16IOBf16WLi512ELi64ELi512EEv26Group_norm_nhwc_bwd_params --------------------------
	.section	.text._Z35group_norm_nhwc_bwd_one_pass_kernelI11Fp16IOBf16WLi512ELi64ELi512EEv26Group_norm_nhwc_bwd_params,"ax",@progbits
	.sectioninfo	@"SHI_REGISTERS=128"
	.align	128
        .global         _Z35group_norm_nhwc_bwd_one_pass_kernelI11Fp16IOBf16WLi512ELi64ELi512EEv26Group_norm_nhwc_bwd_params
        .type           _Z35group_norm_nhwc_bwd_one_pass_kernelI11Fp16IOBf16WLi512ELi64ELi512EEv26Group_norm_nhwc_bwd_params,@function
        .size           _Z35group_norm_nhwc_bwd_one_pass_kernelI11Fp16IOBf16WLi512ELi64ELi512EEv26Group_norm_nhwc_bwd_params,(.L_x_5271 - _Z35group_norm_nhwc_bwd_one_pass_kernelI11Fp16IOBf16WLi512ELi64ELi512EEv26Group_norm_nhwc_bwd_params)
        .other          _Z35group_norm_nhwc_bwd_one_pass_kernelI11Fp16IOBf16WLi512ELi64ELi512EEv26Group_norm_nhwc_bwd_params,@"STO_CUDA_ENTRY STV_DEFAULT"
_Z35group_norm_nhwc_bwd_one_pass_kernelI11Fp16IOBf16WLi512ELi64ELi512EEv26Group_norm_nhwc_bwd_params:
.text._Z35group_norm_nhwc_bwd_one_pass_kernelI11Fp16IOBf16WLi512ELi64ELi512EEv26Group_norm_nhwc_bwd_params:
        /* <DEDUP_REMOVED lines=181> */
[C---:B------:R-:W-:Y:S02]  /*0b50*/  IADD3 R119, R60.reuse, 0x140, RZ ;  /* 0x000001403c777810 */ /* 0x040fe40007ffe0ff */
[----:B------:R-:W-:-:S02]  /*0b60*/  IADD3 R118, R60, 0x150, RZ ;  /* 0x000001503c767810 */ /* 0x000fc40007ffe0ff */
[----:B------:R-:W-:Y:S02]  /*0b70*/  ISETP.LT.AND.EX P0, PT, R6, c[0x0][0x1e4], !P1, P0 ;  /* 0x0000790006007a0c */ /* 0x000fe40004f01300 */
[----:B------:R-:W-:Y:S02]  /*0b80*/  IADD3 R117, R60, 0x160, RZ ;  /* 0x000001603c757810 */ /* 0x000fe40007ffe0ff */
[----:B------:R-:W-:Y:S02]  /*0b90*/  LOP3.LUT R8, R8, 0xfffffff7, RZ, 0xc0, !PT ;  /* 0xfffffff708087812 */ /* 0x000fe400078ec0ff */
[----:B----4-:R-:W-:Y:S02]  /*0ba0*/  SHF.R.S32.HI R5, RZ, 0x1f, R119 ;  /* 0x0000001fff057819 */ /* 0x010fe40000011477 */
[----:B-----5:R-:W-:Y:S02]  /*0bb0*/  SHF.R.S32.HI R4, RZ, 0x1f, R118 ;  /* 0x0000001fff047819 */ /* 0x020fe40000011476 */
[----:B------:R-:W-:Y:S01]  /*0bc0*/  SHF.R.S32.HI R3, RZ, 0x1f, R117 ;  /* 0x0000001fff037819 */ /* 0x000fe20000011475 */
[----:B------:R-:W-:Y:S01]  /*0bd0*/  STL [R1+0x44], R5 ;  /* 0x0000440501007387 */ /* 0x000fe20000100800 */
[----:B------:R-:W-:-:S02]  /*0be0*/  @P2 LOP3.LUT R8, R8, 0x8, RZ, 0xfc, !PT ;  /* 0x0000000808082812 */ /* 0x000fc400078efcff */
[----:B------:R-:W-:Y:S01]  /*0bf0*/  ISETP.LT.U32.AND P3, PT, R117, c[0x0][0x1e0], PT ;  /* 0x0000780075007a0c */ /* 0x000fe20003f61070 */
[----:B------:R-:W-:Y:S01]  /*0c00*/  STL [R1+0x40], R4 ;  /* 0x0000400401007387 */ /* 0x000fe20000100800 */
[C---:B------:R-:W-:Y:S02]  /*0c10*/  IADD3 R116, R60.reuse, 0x170, RZ ;  /* 0x000001703c747810 */ /* 0x040fe40007ffe0ff */
[----:B------:R-:W-:Y:S01]  /*0c20*/  IADD3 R115, R60, 0x180, RZ ;  /* 0x000001803c737810 */ /* 0x000fe20007ffe0ff */
[----:B------:R2:W-:Y:S01]  /*0c30*/  STL [R1+0x3c], R3 ;  /* 0x00003c0301007387 */ /* 0x0005e20000100800 */
[----:B------:R-:W-:Y:S02]  /*0c40*/  LOP3.LUT R8, R8, 0xfffffffd, RZ, 0xc0, !PT ;  /* 0xfffffffd08087812 */ /* 0x000fe400078ec0ff */
[----:B------:R-:W-:Y:S02]  /*0c50*/  ISETP.LT.AND.EX P3, PT, R3, c[0x0][0x1e4], !P1, P3 ;  /* 0x0000790003007a0c */ /* 0x000fe40004f61330 */
[----:B0-----:R-:W-:-:S02]  /*0c60*/  SHF.R.S32.HI R2, RZ, 0x1f, R116 ;  /* 0x0000001fff027819 */ /* 0x001fc40000011474 */
[----:B------:R-:W-:Y:S02]  /*0c70*/  SHF.R.S32.HI R0, RZ, 0x1f, R115 ;  /* 0x0000001fff007819 */ /* 0x000fe40000011473 */
[----:B------:R-:W-:Y:S01]  /*0c80*/  ISETP.LT.U32.AND P5, PT, R119, c[0x0][0x1e0], PT ;  /* 0x0000780077007a0c */ /* 0x000fe20003fa1070 */
[----:B------:R-:W-:Y:S01]  /*0c90*/  STL [R1+0x38], R2 ;  /* 0x0000380201007387 */ /* 0x000fe20000100800 */
[----:B--2---:R-:W-:Y:S02]  /*0ca0*/  SHF.R.S32.HI R3, RZ, 0x1f, R16 ;  /* 0x0000001fff037819 */ /* 0x004fe40000011410 */
[----:B------:R-:W-:Y:S01]  /*0cb0*/  @P0 LOP3.LUT R8, R8, 0x2, RZ, 0xfc, !PT ;  /* 0x0000000208080812 */ /* 0x000fe200078efcff */
[----:B------:R0:W-:Y:S01]  /*0cc0*/  STL [R1+0x34], R0 ;  /* 0x0000340001007387 */ /* 0x0001e20000100800 */
[----:B------:R-:W-:Y:S02]  /*0cd0*/  ISETP.LT.U32.AND P4, PT, R118, c[0x0][0x1e0], PT ;  /* 0x0000780076007a0c */ /* 0x000fe40003f81070 */
[----:B------:R-:W-:-:S02]  /*0ce0*/  ISETP.LT.U32.AND P2, PT, R116, c[0x0][0x1e0], PT ;  /* 0x0000780074007a0c */ /* 0x000fc40003f41070 */
[----:B------:R-:W-:Y:S02]  /*0cf0*/  ISETP.LT.U32.AND P0, PT, R115, c[0x0][0x1e0], PT ;  /* 0x0000780073007a0c */ /* 0x000fe40003f01070 */
[----:B------:R-:W-:Y:S02]  /*0d00*/  LEA.HI R3, R3, R16, RZ, 0x5 ;  /* 0x0000001003037211 */ /* 0x000fe400078f28ff */
[----:B------:R-:W-:Y:S02]  /*0d10*/  ISETP.LT.AND.EX P5, PT, R5, c[0x0][0x1e4], !P1, P5 ;  /* 0x0000790005007a0c */ /* 0x000fe40004fa1350 */
[----:B------:R-:W-:Y:S02]  /*0d20*/  ISETP.LT.AND.EX P4, PT, R4, c[0x0][0x1e4], !P1, P4 ;  /* 0x0000790004007a0c */ /* 0x000fe40004f81340 */
[----:B------:R-:W-:Y:S02]  /*0d30*/  ISETP.LT.AND.EX P2, PT, R2, c[0x0][0x1e4], !P1, P2 ;  /* 0x0000790002007a0c */ /* 0x000fe40004f41320 */
[----:B------:R-:W-:-:S02]  /*0d40*/  ISETP.LT.AND.EX P1, PT, R0, c[0x0][0x1e4], !P1, P0 ;  /* 0x0000790000007a0c */ /* 0x000fc40004f21300 */
[----:B0-----:R-:W-:Y:S02]  /*0d50*/  SHF.R.S32.HI R0, RZ, 0x5, R3 ;  /* 0x00000005ff007819 */ /* 0x001fe40000011403 */
[C---:B------:R-:W-:Y:S02]  /*0d60*/  IADD3 R108, R60.reuse, 0x1f0, RZ ;  /* 0x000001f03c6c7810 */ /* 0x040fe40007ffe0ff */
[C---:B------:R-:W-:Y:S01]  /*0d70*/  IADD3 R14, R60.reuse, 0x190, RZ ;  /* 0x000001903c0e7810 */ /* 0x040fe20007ffe0ff */
[----:B------:R0:W-:Y:S01]  /*0d80*/  STL [R1+0x9c], R0 ;  /* 0x00009c0001007387 */ /* 0x0001e20000100800 */
[C---:B------:R-:W-:Y:S02]  /*0d90*/  IADD3 R13, R60.reuse, 0x1a0, RZ ;  /* 0x000001a03c0d7810 */ /* 0x040fe40007ffe0ff */
[C---:B------:R-:W-:Y:S02]  /*0da0*/  IADD3 R12, R60.reuse, 0x1b0, RZ ;  /* 0x000001b03c0c7810 */ /* 0x040fe40007ffe0ff */
[----:B------:R-:W-:-:S02]  /*0db0*/  IADD3 R11, R60, 0x1c0, RZ ;  /* 0x000001c03c0b7810 */ /* 0x000fc40007ffe0ff */
        /* <DEDUP_REMOVED lines=10> */
.L_x_1714:
        /* <DEDUP_REMOVED lines=10> */
[----:B------:R-:W4:Y:S01]  /*0f00*/  LDL R36, [R1+0x94] ;  /* 0x0000940001247983 */ /* 0x000f220000100800 */
[----:B------:R-:W-:Y:S01]  /*0f10*/  @P5 LOP3.LUT R8, R8, 0x80000000, RZ, 0xfc, !PT ;  /* 0x8000000008085812 */ /* 0x000fe200078efcff */
[----:B------:R-:W0:Y:S01]  /*0f20*/  R2UR UR13, R4 ;  /* 0x00000000040d73c2 */ /* 0x000e2200000e0000 */
[----:B-1----:R-:W-:Y:S01]  /*0f30*/  MOV R3, UR18 ;  /* 0x0000001200037c02 */ /* 0x002fe20008000f00 */
[----:B------:R-:W-:Y:S01]  /*0f40*/  CS2R R102, SRZ ;  /* 0x0000000000667805 */ /* 0x000fe2000001ff00 */
[----:B------:R-:W4:Y:S04]  /*0f50*/  LDL R35, [R1+0x90] ;  /* 0x0000900001237983 */ /* 0x000f280000100800 */
[----:B------:R-:W4:Y:S04]  /*0f60*/  LDL R34, [R1+0x30] ;  /* 0x0000300001227983 */ /* 0x000f280000100800 */
[----:B------:R-:W4:Y:S04]  /*0f70*/  LDL R27, [R1+0x8c] ;  /* 0x00008c00011b7983 */ /* 0x000f280000100800 */
[----:B------:R-:W4:Y:S01]  /*0f80*/  LDL R26, [R1+0x2c] ;  /* 0x00002c00011a7983 */ /* 0x000f220000100800 */
[----:B0--3--:R-:W0:Y:S01]  /*0f90*/  I2F.RP R0, UR15 ;  /* 0x0000000f00007d06 */ /* 0x009e220008209400 */
[----:B------:R-:W-:Y:S01]  /*0fa0*/  UMOV UR23, 0x3f800000 ;  /* 0x3f80000000177882 */ /* 0x000fe20000000000 */
[----:B------:R-:W-:Y:S01]  /*0fb0*/  LOP3.LUT R8, R8, 0xdfffffff, RZ, 0xc0, !PT ;  /* 0xdfffffff08087812 */ /* 0x000fe200078ec0ff */
[----:B------:R-:W3:Y:S03]  /*0fc0*/  LDL R42, [R1+0x58] ;  /* 0x00005800012a7983 */ /* 0x000ee60000100800 */
[----:B------:R-:W-:Y:S01]  /*0fd0*/  @P4 LOP3.LUT R8, R8, 0x20000000, RZ, 0xfc, !PT ;  /* 0x2000000008084812 */ /* 0x000fe200078efcff */
[----:B------:R-:W3:Y:S03]  /*0fe0*/  LDL R74, [R1+0x54] ;  /* 0x00005400014a7983 */ /* 0x000ee60000100800 */
[----:B------:R-:W-:Y:S01]  /*0ff0*/  LOP3.LUT R8, R8, 0xefffffff, RZ, 0xc0, !PT ;  /* 0xefffffff08087812 */ /* 0x000fe200078ec0ff */
[----:B------:R-:W3:Y:S03]  /*1000*/  LDL R83, [R1+0x50] ;  /* 0x0000500001537983 */ /* 0x000ee60000100800 */
[----:B------:R-:W-:Y:S01]  /*1010*/  @P3 LOP3.LUT R8, R8, 0x10000000, RZ, 0xfc, !PT ;  /* 0x1000000008083812 */ /* 0x000fe200078efcff */
[----:B------:R-:W3:Y:S01]  /*1020*/  LDL R91, [R1+0x4c] ;  /* 0x00004c00015b7983 */ /* 0x000ee20000100800 */
[----:B0-----:R-:W0:Y:S02]  /*1030*/  MUFU.RCP R0, R0 ;  /* 0x0000000000007308 */ /* 0x001e240000001000 */
[----:B------:R-:W-:Y:S01]  /*1040*/  LOP3.LUT R8, R8, 0xfbffffff, RZ, 0xc0, !PT ;  /* 0xfbffffff08087812 */ /* 0x000fe200078ec0ff */
[----:B------:R-:W3:Y:S03]  /*1050*/  LDL R90, [R1+0x48] ;  /* 0x00004800015a7983 */ /* 0x000ee60000100800 */
[----:B------:R-:W-:-:S04]  /*1060*/  @P2 LOP3.LUT R8, R8, 0x4000000, RZ, 0xfc, !PT ;  /* 0x0400000008082812 */ /* 0x000fc800078efcff */
        /* <DEDUP_REMOVED lines=17> */
[----:B------:R-:W-:-:S04]  /*1180*/  UIMAD.WIDE.U32 UR6, UR7, UR13, URZ ;  /* 0x0000000d070672a5 */ /* 0x000fc8000f8e003f */
        /* <DEDUP_REMOVED lines=138> */
[----:B------:R-:W2:Y:S01]  /*1a30*/  LDG.E.64 R18, [R18.64] ;  /* 0x0000001012127981 */ /* 0x000ea2000c1e1b00 */
[----:B------:R-:W-:-:S04]  /*1a40*/  LOP3.LUT P5, RZ, R8, 0x20000, RZ, 0xc0, !PT ;  /* 0x0002000008ff7812 */ /* 0x000fc800078ac0ff */
[----:B------:R-:W-:Y:S01]  /*1a50*/  P2R R22, PR, RZ, 0x20 ;  /* 0x00000020ff167803 */ /* 0x000fe20000000000 */
        /* <DEDUP_REMOVED lines=29> */
[----:B-1----:R-:W3:Y:S10]  /*1c30*/  LDL R20, [R1+0x28] ;  /* 0x0000280001147983 */ /* 0x002ef40000100800 */
[----:B--2---:R1:W2:Y:S02]  /*1c40*/  @P0 R2UR UR23, R24 ;  /* 0x00000000181703c2 */ /* 0x0042a400000e0000 */
[----:B-1----:R-:W2:Y:S01]  /*1c50*/  LDL R24, [R1+0x88] ;  /* 0x0000880001187983 */ /* 0x002ea20000100800 */
[----:B------:R-:W-:-:S02]  /*1c60*/  P2R R23, PR, RZ, 0x20 ;  /* 0x00000020ff177803 */ /* 0x000fc40000000000 */
[----:B------:R-:W-:-:S13]  /*1c70*/  LOP3.LUT P5, RZ, R8, 0x200000, RZ, 0xc0, !PT ;  /* 0x0020000008ff7812 */ /* 0x000fda00078ac0ff */
[----:B0-----:R-:W-:Y:S01]  /*1c80*/  @P5 MOV R18, R28 ;  /* 0x0000001c00125202 */ /* 0x001fe20000000f00 */
[----:B----4-:R-:W-:Y:S01]  /*1c90*/  @P5 IMAD R25, R36, c[0x0][0x1d8], RZ ;  /* 0x0000760024195a24 */ /* 0x010fe200078e02ff */
[----:B------:R-:W-:Y:S01]  /*1ca0*/  @P5 MOV R19, R31 ;  /* 0x0000001f00135202 */ /* 0x000fe20000000f00 */
[----:B------:R-:W4:Y:S02]  /*1cb0*/  LDL R36, [R1+0x70] ;  /* 0x0000700001247983 */ /* 0x000f240000100800 */
[C---:B------:R-:W-:Y:S02]  /*1cc0*/  @P5 IMAD R25, R60.reuse, c[0x0][0x1dc], R25 ;  /* 0x000077003c195a24 */ /* 0x040fe400078e0219 */
[----:B------:R-:W-:-:S05]  /*1cd0*/  @P5 IMAD.WIDE.U32 R18, R60, c[0x0][0x1d8], R18 ;  /* 0x000076003c125a25 */ /* 0x000fca00078e0012 */
[----:B------:R-:W-:Y:S02]  /*1ce0*/  @P5 IADD3 R25, R19, R25, RZ ;  /* 0x0000001913195210 */ /* 0x000fe40007ffe0ff */
[C---:B------:R-:W-:Y:S02]  /*1cf0*/  @P5 SHF.L.U32 R58, R18.reuse, 0x1, RZ ;  /* 0x00000001123a5819 */ /* 0x040fe400000006ff */
[----:B------:R-:W-:Y:S02]  /*1d00*/  @P5 SHF.L.U64.HI R18, R18, 0x1, R25 ;  /* 0x0000000112125819 */ /* 0x000fe40000010219 */
[----:B------:R-:W-:Y:S01]  /*1d10*/  @P5 IADD3 R76, P0, R58, c[0x0][0x180], RZ ;  /* 0x000060003a4c5a10 */ /* 0x000fe20007f1e0ff */
[----:B------:R-:W4:Y:S03]  /*1d20*/  LDL R25, [R1+0x78] ;  /* 0x0000780001197983 */ /* 0x000f260000100800 */
[----:B------:R-:W-:-:S02]  /*1d30*/  @P5 IADD3.X R77, R18, c[0x0][0x184], RZ, P0, !PT ;  /* 0x00006100124d5a10 */ /* 0x000fc400007fe4ff */
[----:B------:R-:W-:-:S04]  /*1d40*/  @P5 IADD3 R58, P0, R58, c[0x0][0x178], RZ ;  /* 0x00005e003a3a5a10 */ /* 0x000fc80007f1e0ff */
[----:B------:R-:W-:Y:S02]  /*1d50*/  @P5 IADD3.X R59, R18, c[0x0][0x17c], RZ, P0, !PT ;  /* 0x00005f00123b5a10 */ /* 0x000fe400007fe4ff */
[----:B------:R-:W-:Y:S02]  /*1d60*/  ISETP.NE.AND P5, PT, R23, RZ, PT ;  /* 0x000000ff1700720c */ /* 0x000fe40003fa5270 */
[----:B------:R-:W4:Y:S11]  /*1d70*/  LDL R23, [R1+0x84] ;  /* 0x0000840001177983 */ /* 0x000f360000100800 */
[----:B------:R-:W-:Y:S01]  /*1d80*/  @P5 IMAD R18, R35, c[0x0][0x1d8], RZ ;  /* 0x0000760023125a24 */ /* 0x000fe200078e02ff */
[----:B------:R-:W-:Y:S01]  /*1d90*/  @P5 MOV R19, R31 ;  /* 0x0000001f00135202 */ /* 0x000fe20000000f00 */
[----:B------:R-:W4:Y:S02]  /*1da0*/  LDL R35, [R1+0x6c] ;  /* 0x00006c0001237983 */ /* 0x000f240000100800 */
        /* <DEDUP_REMOVED lines=12> */
[----:B------:R-:W-:Y:S02]  /*1e70*/  ISETP.NE.AND P5, PT, R22, RZ, PT ;  /* 0x000000ff1600720c */ /* 0x000fe40003fa5270 */
[----:B------:R-:W4:Y:S01]  /*1e80*/  LDL R22, [R1+0x24] ;  /* 0x0000240001167983 */ /* 0x000f220000100800 */
[----:B------:R-:W-:Y:S01]  /*1e90*/  @P6 IMAD R18, R27, c[0x0][0x1d8], RZ ;  /* 0x000076001b126a24 */ /* 0x000fe200078e02ff */
[----:B------:R-:W-:Y:S02]  /*1ea0*/  @P6 MOV R19, R31 ;  /* 0x0000001f00136202 */ /* 0x000fe40000000f00 */
[----:B------:R-:W-:Y:S01]  /*1eb0*/  LOP3.LUT R17, R17, 0xfffffffb, RZ, 0xc0, !PT ;  /* 0xfffffffb11117812 */ /* 0x000fe200078ec0ff */
[C---:B------:R-:W-:Y:S01]  /*1ec0*/  @P6 IMAD R21, R26.reuse, c[0x0][0x1dc], R18 ;  /* 0x000077001a156a24 */ /* 0x040fe200078e0212 */
[----:B------:R-:W-:Y:S01]  /*1ed0*/  @P6 MOV R18, R28 ;  /* 0x0000001c00126202 */ /* 0x000fe20000000f00 */
[----:B------:R-:W4:Y:S04]  /*1ee0*/  LDL R27, [R1+0x1c] ;  /* 0x00001c00011b7983 */ /* 0x000f280000100800 */
[----:B------:R-:W-:-:S02]  /*1ef0*/  @P6 IMAD.WIDE.U32 R18, R26, c[0x0][0x1d8], R18 ;  /* 0x000076001a126a25 */ /* 0x000fc400078e0012 */
        /* <DEDUP_REMOVED lines=10> */
[----:B--2---:R-:W-:Y:S02]  /*1fa0*/  @P6 IMAD R18, R24, c[0x0][0x1d8], RZ ;  /* 0x0000760018126a24 */ /* 0x004fe400078e02ff */
[----:B------:R-:W2:Y:S01]  /*1fb0*/  LDL R24, [R1+0x7c] ;  /* 0x00007c0001187983 */ /* 0x000ea20000100800 */
[----:B------:R-:W-:Y:S01]  /*1fc0*/  @P6 MOV R19, R31 ;  /* 0x0000001f00136202 */ /* 0x000fe20000000f00 */
        /* <DEDUP_REMOVED lines=43> */
[----:B--2---:R-:W-:Y:S02]  /*2280*/  @P4 IMAD R20, R24, c[0x0][0x1d8], RZ ;  /* 0x0000760018144a24 */ /* 0x004fe400078e02ff */
[----:B------:R-:W2:Y:S02]  /*2290*/  LDL R24, [R1+0x74] ;  /* 0x0000740001187983 */ /* 0x000ea40000100800 */
[----:B------:R-:W-:Y:S01]  /*22a0*/  @P4 IMAD R23, R27, c[0x0][0x1dc], R20 ;  /* 0x000077001b174a24 */ /* 0x000fe200078e0214 */
        /* <DEDUP_REMOVED lines=28> */
[----:B------:R-:W-:-:S04]  /*2470*/  @P3 SHF.L.U32 R62, R22, 0x1, RZ ;  /* 0x00000001163e3819 */ /* 0x000fc800000006ff */
[----:B------:R-:W-:Y:S02]  /*2480*/  @P3 IADD3 R98, P0, R62, c[0x0][0x180], RZ ;  /* 0x000060003e623a10 */ /* 0x000fe40007f1e0ff */
[C---:B------:R-:W-:Y:S02]  /*2490*/  LOP3.LUT P2, RZ, R8.reuse, 0x800, RZ, 0xc0, !PT ;  /* 0x0000080008ff7812 */ /* 0x040fe4000784c0ff */
[----:B------:R-:W-:Y:S01]  /*24a0*/  LOP3.LUT P5, RZ, R8, 0x400, RZ, 0xc0, !PT ;  /* 0x0000040008ff7812 */ /* 0x000fe200078ac0ff */
        /* <DEDUP_REMOVED lines=28> */
[----:B------:R-:W3:Y:S03]  /*2670*/  LDL R34, [R1] ;  /* 0x0000000001227983 */ /* 0x000ee60000100800 */
        /* <DEDUP_REMOVED lines=86> */
[----:B------:R-:W-:Y:S02]  /*2be0*/  LOP3.LUT P5, RZ, R8, 0x200000, RZ, 0xc0, !PT ;  /* 0x0020000008ff7812 */ /* 0x000fe400078ac0ff */
[----:B------:R-:W-:Y:S02]  /*2bf0*/  @P3 IADD3.X R87, R75, c[0x0][0x184], RZ, P0, !PT ;  /* 0x000061004b573a10 */ /* 0x000fe400007fe4ff */
[----:B------:R-:W-:-:S04]  /*2c00*/  @P3 IADD3 R84, P0, R74, c[0x0][0x178], RZ ;  /* 0x00005e004a543a10 */ /* 0x000fc80007f1e0ff */
[----:B------:R-:W-:Y:S02]  /*2c10*/  @P3 IADD3.X R85, R75, c[0x0][0x17c], RZ, P0, !PT ;  /* 0x00005f004b553a10 */ /* 0x000fe400007fe4ff */
[----:B------:R-:W-:-:S06]  /*2c20*/  CS2R R74, SRZ ;  /* 0x00000000004a7805 */ /* 0x000fcc000001ff00 */
[----:B------:R0:W2:Y:S01]  /*2c30*/  @P5 LDG.E R75, [R76.64] ;  /* 0x000000104c4b5981 */ /* 0x0000a2000c1e1900 */
[----:B------:R-:W-:-:S03]  /*2c40*/  LOP3.LUT R8, R8, 0xf7ffffff, RZ, 0xc0, !PT ;  /* 0xf7ffffff08087812 */ /* 0x000fc600078ec0ff */
[----:B------:R1:W5:Y:S04]  /*2c50*/  @P5 LDG.E R74, [R58.64] ;  /* 0x000000103a4a5981 */ /* 0x000368000c1e1900 */
[----:B0-----:R-:W3:Y:S01]  /*2c60*/  LDL R76, [R1+0x44] ;  /* 0x00004400014c7983 */ /* 0x001ee20000100800 */
[----:B------:R-:W-:-:S04]  /*2c70*/  @P1 LOP3.LUT R8, R8, 0x8000000, RZ, 0xfc, !PT ;  /* 0x0800000008081812 */ /* 0x000fc800078efcff */
[C---:B------:R-:W-:Y:S02]  /*2c80*/  LOP3.LUT P4, RZ, R8.reuse, 0x100000, RZ, 0xc0, !PT ;  /* 0x0010000008ff7812 */ /* 0x040fe4000788c0ff */
[----:B------:R-:W-:Y:S01]  /*2c90*/  LOP3.LUT P6, RZ, R8, 0x10, RZ, 0xc0, !PT ;  /* 0x0000001008ff7812 */ /* 0x000fe200078cc0ff */
[----:B-1----:R-:W-:-:S10]  /*2ca0*/  HFMA2.MMA R59, -RZ, RZ, 0, 0 ;  /* 0x00000000ff3b7435 */ /* 0x002fd400000001ff */
[----:B------:R0:W5:Y:S02]  /*2cb0*/  @P4 LDG.E R59, [R68.64] ;  /* 0x00000010443b4981 */ /* 0x000164000c1e1900 */
[----:B------:R-:W-:Y:S01]  /*2cc0*/  @P6 IMAD R58, R83, c[0x0][0x1d8], RZ ;  /* 0x00007600533a6a24 */ /* 0x000fe200078e02ff */
[----:B0-----:R-:W-:Y:S02]  /*2cd0*/  @P6 MOV R68, R28 ;  /* 0x0000001c00446202 */ /* 0x001fe40000000f00 */
[----:B------:R-:W-:Y:S01]  /*2ce0*/  @P6 MOV R69, R31 ;  /* 0x0000001f00456202 */ /* 0x000fe20000000f00 */
[----:B------:R-:W-:-:S04]  /*2cf0*/  @P6 IMAD R58, R122, c[0x0][0x1dc], R58 ;  /* 0x000077007a3a6a24 */ /* 0x000fc800078e023a */
[----:B------:R-:W-:-:S05]  /*2d00*/  @P6 IMAD.WIDE.U32 R68, R122, c[0x0][0x1d8], R68 ;  /* 0x000076007a446a25 */ /* 0x000fca00078e0044 */
[----:B------:R-:W-:Y:S02]  /*2d10*/  @P6 IADD3 R58, R69, R58, RZ ;  /* 0x0000003a453a6210 */ /* 0x000fe40007ffe0ff */
[C---:B------:R-:W-:Y:S02]  /*2d20*/  @P6 SHF.L.U32 R82, R68.reuse, 0x1, RZ ;  /* 0x0000000144526819 */ /* 0x040fe400000006ff */
[----:B------:R-:W-:Y:S02]  /*2d30*/  @P6 SHF.L.U64.HI R58, R68, 0x1, R58 ;  /* 0x00000001443a6819 */ /* 0x000fe4000001023a */
[----:B------:R-:W-:Y:S02]  /*2d40*/  @P6 IADD3 R68, P0, R82, c[0x0][0x180], RZ ;  /* 0x0000600052446a10 */ /* 0x000fe40007f1e0ff */
[C---:B------:R-:W-:Y:S02]  /*2d50*/  LOP3.LUT P1, RZ, R8.reuse, 0x40000, RZ, 0xc0, !PT ;  /* 0x0004000008ff7812 */ /* 0x040fe4000782c0ff */
[----:B------:R-:W-:-:S02]  /*2d60*/  LOP3.LUT P5, RZ, R8, 0x8, RZ, 0xc0, !PT ;  /* 0x0000000808ff7812 */ /* 0x000fc400078ac0ff */
[----:B------:R-:W-:Y:S02]  /*2d70*/  @P6 IADD3.X R69, R58, c[0x0][0x184], RZ, P0, !PT ;  /* 0x000061003a456a10 */ /* 0x000fe400007fe4ff */
[----:B------:R-:W-:Y:S01]  /*2d80*/  @P6 IADD3 R82, P0, R82, c[0x0][0x178], RZ ;  /* 0x00005e0052526a10 */ /* 0x000fe20007f1e0ff */
[----:B------:R-:W-:-:S03]  /*2d90*/  HFMA2.MMA R77, -RZ, RZ, 0, 0 ;  /* 0x00000000ff4d7435 */ /* 0x000fc600000001ff */
[----:B------:R-:W-:Y:S02]  /*2da0*/  @P6 IADD3.X R83, R58, c[0x0][0x17c], RZ, P0, !PT ;  /* 0x00005f003a536a10 */ /* 0x000fe400007fe4ff */
[----:B------:R-:W-:Y:S02]  /*2db0*/  MOV R58, RZ ;  /* 0x000000ff003a7202 */ /* 0x000fe40000000f00 */
[----:B------:R-:W-:-:S03]  /*2dc0*/  LOP3.LUT P6, RZ, R17, 0x4, RZ, 0xc0, !PT ;  /* 0x0000000411ff7812 */ /* 0x000fc600078cc0ff */
[----:B------:R0:W5:Y:S04]  /*2dd0*/  @P4 LDG.E R77, [R56.64] ;  /* 0x00000010384d4981 */ /* 0x000168000c1e1900 */
[----:B------:R1:W5:Y:S01]  /*2de0*/  @P1 LDG.E R58, [R18.64] ;  /* 0x00000010123a1981 */ /* 0x000362000c1e1900 */
[----:B0-----:R-:W-:Y:S01]  /*2df0*/  MOV R57, RZ ;  /* 0x000000ff00397202 */ /* 0x001fe20000000f00 */
[----:B------:R-:W-:Y:S01]  /*2e00*/  @P5 IMAD R56, R91, c[0x0][0x1d8], RZ ;  /* 0x000076005b385a24 */ /* 0x000fe200078e02ff */
[----:B-1----:R-:W-:Y:S02]  /*2e10*/  @P5 MOV R18, R28 ;  /* 0x0000001c00125202 */ /* 0x002fe40000000f00 */
[----:B------:R-:W-:Y:S01]  /*2e20*/  @P5 MOV R19, R31 ;  /* 0x0000001f00135202 */ /* 0x000fe20000000f00 */
[C---:B------:R-:W-:Y:S01]  /*2e30*/  @P5 IMAD R56, R121.reuse, c[0x0][0x1dc], R56 ;  /* 0x0000770079385a24 */ /* 0x040fe200078e0238 */
[----:B------:R0:W5:Y:S03]  /*2e40*/  @P6 LDG.E R57, [R88.64] ;  /* 0x0000001058396981 */ /* 0x000166000c1e1900 */
[----:B------:R-:W-:-:S05]  /*2e50*/  @P5 IMAD.WIDE.U32 R18, R121, c[0x0][0x1d8], R18 ;  /* 0x0000760079125a25 */ /* 0x000fca00078e0012 */
[----:B------:R-:W-:Y:S01]  /*2e60*/  @P5 IADD3 R19, R19, R56, RZ ;  /* 0x0000003813135210 */ /* 0x000fe20007ffe0ff */
[----:B0-----:R-:W-:Y:S01]  /*2e70*/  HFMA2.MMA R89, -RZ, RZ, 0, 0 ;  /* 0x00000000ff597435 */ /* 0x001fe200000001ff */
[----:B------:R-:W-:Y:S01]  /*2e80*/  LOP3.LUT P3, RZ, R8, 0x10000, RZ, 0xc0, !PT ;  /* 0x0001000008ff7812 */ /* 0x000fe2000786c0ff */
[----:B------:R-:W-:Y:S01]  /*2e90*/  HFMA2.MMA R91, -RZ, RZ, 0, 0 ;  /* 0x00000000ff5b7435 */ /* 0x000fe200000001ff */
[C---:B------:R-:W-:Y:S01]  /*2ea0*/  @P5 SHF.L.U64.HI R19, R18.reuse, 0x1, R19 ;  /* 0x0000000112135819 */ /* 0x040fe20000010213 */
[----:B------:R-:W4:Y:S01]  /*2eb0*/  LDL R88, [R1+0x40] ;  /* 0x0000400001587983 */ /* 0x000f220000100800 */
[----:B------:R-:W-:-:S05]  /*2ec0*/  @P5 SHF.L.U32 R18, R18, 0x1, RZ ;  /* 0x0000000112125819 */ /* 0x000fca00000006ff */
[----:B------:R0:W5:Y:S01]  /*2ed0*/  @P6 LDG.E R89, [R80.64] ;  /* 0x0000001050596981 */ /* 0x000162000c1e1900 */
[----:B------:R-:W-:Y:S02]  /*2ee0*/  LOP3.LUT P6, RZ, R8, 0x2, RZ, 0xc0, !PT ;  /* 0x0000000208ff7812 */ /* 0x000fe400078cc0ff */
[----:B------:R-:W-:Y:S01]  /*2ef0*/  MOV R56, RZ ;  /* 0x000000ff00387202 */ /* 0x000fe20000000f00 */
[----:B------:R1:W5:Y:S01]  /*2f00*/  @P1 LDG.E R91, [R54.64] ;  /* 0x00000010365b1981 */ /* 0x000362000c1e1900 */
[----:B------:R-:W-:-:S04]  /*2f10*/  LOP3.LUT P4, RZ, R17, 0x2, RZ, 0xc0, !PT ;  /* 0x0000000211ff7812 */ /* 0x000fc8000788c0ff */
[----:B------:R1:W5:Y:S01]  /*2f20*/  @P3 LDG.E R56, [R66.64] ;  /* 0x0000001042383981 */ /* 0x000362000c1e1900 */
[----:B0-----:R-:W-:-:S04]  /*2f30*/  @P5 IADD3 R80, P0, R18, c[0x0][0x180], RZ ;  /* 0x0000600012505a10 */ /* 0x001fc80007f1e0ff */
[----:B------:R-:W-:Y:S02]  /*2f40*/  @P5 IADD3.X R81, R19, c[0x0][0x184], RZ, P0, !PT ;  /* 0x0000610013515a10 */ /* 0x000fe400007fe4ff */
[----:B------:R-:W-:-:S04]  /*2f50*/  @P5 IADD3 R18, P0, R18, c[0x0][0x178], RZ ;  /* 0x00005e0012125a10 */ /* 0x000fc80007f1e0ff */
[----:B------:R-:W-:Y:S02]  /*2f60*/  @P5 IADD3.X R19, R19, c[0x0][0x17c], RZ, P0, !PT ;  /* 0x00005f0013135a10 */ /* 0x000fe400007fe4ff */
[----:B------:R-:W-:Y:S01]  /*2f70*/  LOP3.LUT P5, RZ, R17, 0x1, RZ, 0xc0, !PT ;  /* 0x0000000111ff7812 */ /* 0x000fe200078ac0ff */
[----:B-1----:R-:W-:Y:S01]  /*2f80*/  CS2R R54, SRZ ;  /* 0x0000000000367805 */ /* 0x002fe2000001ff00 */
[----:B------:R-:W-:Y:S01]  /*2f90*/  @P6 MOV R66, R28 ;  /* 0x0000001c00426202 */ /* 0x000fe20000000f00 */
[----:B------:R-:W-:Y:S01]  /*2fa0*/  @P6 IMAD R17, R90, c[0x0][0x1d8], RZ ;  /* 0x000076005a116a24 */ /* 0x000fe200078e02ff */
[----:B------:R-:W-:-:S03]  /*2fb0*/  @P6 MOV R67, R31 ;  /* 0x0000001f00436202 */ /* 0x000fc60000000f00 */
[C---:B------:R-:W-:Y:S02]  /*2fc0*/  @P6 IMAD R17, R120.reuse, c[0x0][0x1dc], R17 ;  /* 0x0000770078116a24 */ /* 0x040fe400078e0211 */
[----:B------:R-:W-:-:S04]  /*2fd0*/  @P6 IMAD.WIDE.U32 R66, R120, c[0x0][0x1d8], R66 ;  /* 0x0000760078426a25 */ /* 0x000fc800078e0042 */
[----:B------:R0:W5:Y:S01]  /*2fe0*/  @P5 LDG.E R55, [R92.64] ;  /* 0x000000105c375981 */ /* 0x000162000c1e1900 */
[----:B------:R-:W-:Y:S01]  /*2ff0*/  @P6 IADD3 R17, R67, R17, RZ ;  /* 0x0000001143116210 */ /* 0x000fe20007ffe0ff */
[----:B0-----:R-:W-:-:S03]  /*3000*/  CS2R R92, SRZ ;  /* 0x00000000005c7805 */ /* 0x001fc6000001ff00 */
[----:B------:R-:W-:-:S03]  /*3010*/  @P6 SHF.L.U64.HI R17, R66, 0x1, R17 ;  /* 0x0000000142116819 */ /* 0x000fc60000010211 */
[----:B------:R0:W5:Y:S01]  /*3020*/  @P5 LDG.E R93, [R78.64] ;  /* 0x000000104e5d5981 */ /* 0x000162000c1e1900 */
[----:B------:R-:W-:Y:S02]  /*3030*/  LOP3.LUT P5, RZ, R8, 0x80000000, RZ, 0xc0, !PT ;  /* 0x8000000008ff7812 */ /* 0x000fe400078ac0ff */
[----:B0-----:R-:W-:-:S04]  /*3040*/  @P6 SHF.L.U32 R78, R66, 0x1, RZ ;  /* 0x00000001424e6819 */ /* 0x001fc800000006ff */
[----:B------:R-:W-:Y:S02]  /*3050*/  @P6 IADD3 R66, P0, R78, c[0x0][0x180], RZ ;  /* 0x000060004e426a10 */ /* 0x000fe40007f1e0ff */
[----:B------:R-:W-:Y:S02]  /*3060*/  LOP3.LUT P1, RZ, R8, 0x1000, RZ, 0xc0, !PT ;  /* 0x0000100008ff7812 */ /* 0x000fe4000782c0ff */
[C---:B------:R-:W-:Y:S02]  /*3070*/  @P6 IADD3.X R67, R17.reuse, c[0x0][0x184], RZ, P0, !PT ;  /* 0x0000610011436a10 */ /* 0x040fe400007fe4ff */
[----:B------:R-:W-:Y:S01]  /*3080*/  @P6 IADD3 R78, P0, R78, c[0x0][0x178], RZ ;  /* 0x00005e004e4e6a10 */ /* 0x000fe20007f1e0ff */
[----:B------:R-:W-:Y:S01]  /*3090*/  CS2R R96, SRZ ;  /* 0x0000000000607805 */ /* 0x000fe2000001ff00 */
[----:B------:R-:W-:Y:S02]  /*30a0*/  LOP3.LUT R8, R8, 0xffbfffff, RZ, 0xc0, !PT ;  /* 0xffbfffff08087812 */ /* 0x000fe400078ec0ff */
[----:B------:R-:W-:-:S02]  /*30b0*/  @P6 IADD3.X R79, R17, c[0x0][0x17c], RZ, P0, !PT ;  /* 0x00005f00114f6a10 */ /* 0x000fc400007fe4ff */
[----:B------:R-:W-:Y:S01]  /*30c0*/  @P6 LOP3.LUT R8, R8, 0x400000, RZ, 0xfc, !PT ;  /* 0x0040000008086812 */ /* 0x000fe200078efcff */
[----:B------:R0:W5:Y:S03]  /*30d0*/  @P3 LDG.E R97, [R52.64] ;  /* 0x0000001034613981 */ /* 0x000166000c1e1900 */
[C---:B------:R-:W-:Y:S01]  /*30e0*/  LOP3.LUT P6, RZ, R8.reuse, 0x4000, RZ, 0xc0, !PT ;  /* 0x0000400008ff7812 */ /* 0x040fe200078cc0ff */
[----:B------:R1:W5:Y:S01]  /*30f0*/  @P1 LDG.E R92, [R48.64] ;  /* 0x00000010305c1981 */ /* 0x000362000c1e1900 */
[----:B0-----:R-:W-:Y:S01]  /*3100*/  CS2R R52, SRZ ;  /* 0x0000000000347805 */ /* 0x001fe2000001ff00 */
[----:B------:R-:W-:-:S05]  /*3110*/  LOP3.LUT P3, RZ, R8, 0x40000000, RZ, 0xc0, !PT ;  /* 0x4000000008ff7812 */ /* 0x000fca000786c0ff */
[----:B------:R0:W5:Y:S01]  /*3120*/  @P4 LDG.E R53, [R100.64] ;  /* 0x0000001064354981 */ /* 0x000162000c1e1900 */
[----:B-1----:R-:W-:-:S04]  /*3130*/  CS2R R48, SRZ ;  /* 0x0000000000307805 */ /* 0x002fc8000001ff00 */
[----:B------:R1:W5:Y:S04]  /*3140*/  @P6 LDG.E R54, [R20.64] ;  /* 0x0000001014366981 */ /* 0x000368000c1e1900 */
[----:B------:R1:W5:Y:S01]  /*3150*/  @P2 LDG.E R49, [R94.64] ;  /* 0x000000105e312981 */ /* 0x000362000c1e1900 */
[----:B0-----:R-:W-:-:S03]  /*3160*/  CS2R R100, SRZ ;  /* 0x0000000000647805 */ /* 0x001fc6000001ff00 */
[----:B------:R0:W5:Y:S04]  /*3170*/  @P1 LDG.E R52, [R40.64] ;  /* 0x0000001028341981 */ /* 0x000168000c1e1900 */
[----:B------:R0:W5:Y:S04]  /*3180*/  @P6 LDG.E R100, [R50.64] ;  /* 0x0000001032646981 */ /* 0x000168000c1e1900 */
[----:B-1----:R-:W2:Y:S01]  /*3190*/  LDL R94, [R1+0x34] ;  /* 0x00003400015e7983 */ /* 0x002ea20000100800 */
[----:B---3--:R-:W-:Y:S01]  /*31a0*/  @P5 IMAD R17, R76, c[0x0][0x1d8], RZ ;  /* 0x000076004c115a24 */ /* 0x008fe200078e02ff */
[----:B------:R-:W-:-:S02]  /*31b0*/  @P5 MOV R20, R28 ;  /* 0x0000001c00145202 */ /* 0x000fc40000000f00 */
[----:B------:R-:W3:Y:S01]  /*31c0*/  LDL R76, [R1+0x3c] ;  /* 0x00003c00014c7983 */ /* 0x000ee20000100800 */
[----:B0-----:R-:W-:Y:S01]  /*31d0*/  CS2R R50, SRZ ;  /* 0x0000000000327805 */ /* 0x001fe2000001ff00 */
[----:B------:R-:W-:Y:S02]  /*31e0*/  @P5 MOV R21, R31 ;  /* 0x0000001f00155202 */ /* 0x000fe40000000f00 */
[----:B------:R0:W5:Y:S04]  /*31f0*/  @P4 LDG.E R101, [R64.64] ;  /* 0x0000001040654981 */ /* 0x000168000c1e1900 */
[----:B------:R1:W5:Y:S04]  /*3200*/  @P3 LDG.E R51, [R98.64] ;  /* 0x0000001062333981 */ /* 0x000368000c1e1900 */
[----:B------:R0:W5:Y:S04]  /*3210*/  @P3 LDG.E R96, [R62.64] ;  /* 0x000000103e603981 */ /* 0x000168000c1e1900 */
[----:B-1----:R-:W2:Y:S01]  /*3220*/  LDL R98, [R1+0x38] ;  /* 0x0000380001627983 */ /* 0x002ea20000100800 */
[----:B------:R-:W-:-:S02]  /*3230*/  @P5 IMAD R17, R119, c[0x0][0x1dc], R17 ;  /* 0x0000770077115a24 */ /* 0x000fc400078e0211 */
[----:B------:R-:W-:-:S05]  /*3240*/  @P5 IMAD.WIDE.U32 R20, R119, c[0x0][0x1d8], R20 ;  /* 0x0000760077145a25 */ /* 0x000fca00078e0014 */
[----:B------:R-:W-:Y:S02]  /*3250*/  @P5 IADD3 R17, R21, R17, RZ ;  /* 0x0000001115115210 */ /* 0x000fe40007ffe0ff */
[----:B------:R-:W-:Y:S02]  /*3260*/  LOP3.LUT P4, RZ, R8, 0x20000000, RZ, 0xc0, !PT ;  /* 0x2000000008ff7812 */ /* 0x000fe4000788c0ff */
[C---:B------:R-:W-:Y:S02]  /*3270*/  @P5 SHF.L.U64.HI R17, R20.reuse, 0x1, R17 ;  /* 0x0000000114115819 */ /* 0x040fe40000010211 */
[----:B------:R-:W-:-:S04]  /*3280*/  @P5 SHF.L.U32 R20, R20, 0x1, RZ ;  /* 0x0000000114145819 */ /* 0x000fc800000006ff */
[----:B0-----:R-:W-:-:S04]  /*3290*/  @P5 IADD3 R64, P0, R20, c[0x0][0x180], RZ ;  /* 0x0000600014405a10 */ /* 0x001fc80007f1e0ff */
[C---:B------:R-:W-:Y:S02]  /*32a0*/  @P5 IADD3.X R65, R17.reuse, c[0x0][0x184], RZ, P0, !PT ;  /* 0x0000610011415a10 */ /* 0x040fe400007fe4ff */
        /* <DEDUP_REMOVED lines=8> */
[C---:B------:R-:W-:Y:S01]  /*3330*/  LOP3.LUT P3, RZ, R8.reuse, 0x10000000, RZ, 0xc0, !PT ;  /* 0x1000000008ff7812 */ /* 0x040fe2000786c0ff */
[----:B------:R-:W-:Y:S01]  /*3340*/  HFMA2.MMA R90, -RZ, RZ, 0, 0 ;  /* 0x00000000ff5a7435 */ /* 0x000fe200000001ff */
[C---:B------:R-:W-:Y:S02]  /*3350*/  LOP3.LUT P6, RZ, R8.reuse, 0x200, RZ, 0xc0, !PT ;  /* 0x0000020008ff7812 */ /* 0x040fe400078cc0ff */
[----:B------:R-:W-:-:S07]  /*3360*/  LOP3.LUT R8, R8, 0xfeffffff, RZ, 0xc0, !PT ;  /* 0xfeffffff08087812 */ /* 0x000fce00078ec0ff */
[----:B------:R0:W5:Y:S01]  /*3370*/  @P5 LDG.E R50, [R22.64] ;  /* 0x0000001016325981 */ /* 0x000162000c1e1900 */
[----:B----4-:R-:W-:-:S03]  /*3380*/  @P4 IMAD R17, R88, c[0x0][0x1d8], RZ ;  /* 0x0000760058114a24 */ /* 0x010fc600078e02ff */
[----:B------:R1:W5:Y:S01]  /*3390*/  @P2 LDG.E R90, [R38.64] ;  /* 0x00000010265a2981 */ /* 0x000362000c1e1900 */
[----:B------:R-:W-:-:S05]  /*33a0*/  @P4 IMAD R17, R118, c[0x0][0x1dc], R17 ;  /* 0x0000770076114a24 */ /* 0x000fca00078e0211 */
[----:B------:R-:W-:-:S04]  /*33b0*/  @P4 IADD3 R17, R41, R17, RZ ;  /* 0x0000001129114210 */ /* 0x000fc80007ffe0ff */
[C---:B------:R-:W-:Y:S02]  /*33c0*/  @P4 SHF.L.U64.HI R17, R40.reuse, 0x1, R17 ;  /* 0x0000000128114819 */ /* 0x040fe40000010211 */
[----:B------:R-:W-:-:S04]  /*33d0*/  @P4 SHF.L.U32 R40, R40, 0x1, RZ ;  /* 0x0000000128284819 */ /* 0x000fc800000006ff */
[----:B------:R-:W-:-:S04]  /*33e0*/  @P4 IADD3 R62, P0, R40, c[0x0][0x180], RZ ;  /* 0x00006000283e4a10 */ /* 0x000fc80007f1e0ff */
[C---:B------:R-:W-:Y:S02]  /*33f0*/  @P4 IADD3.X R63, R17.reuse, c[0x0][0x184], RZ, P0, !PT ;  /* 0x00006100113f4a10 */ /* 0x040fe400007fe4ff */
[----:B------:R-:W-:Y:S02]  /*3400*/  @P4 IADD3 R40, P0, R40, c[0x0][0x178], RZ ;  /* 0x00005e0028284a10 */ /* 0x000fe40007f1e0ff */
[----:B0-----:R-:W-:Y:S02]  /*3410*/  @P3 MOV R22, R28 ;  /* 0x0000001c00163202 */ /* 0x001fe40000000f00 */
[----:B------:R-:W-:Y:S02]  /*3420*/  @P4 IADD3.X R41, R17, c[0x0][0x17c], RZ, P0, !PT ;  /* 0x00005f0011294a10 */ /* 0x000fe400007fe4ff */
[----:B------:R-:W-:Y:S02]  /*3430*/  @P3 MOV R23, R31 ;  /* 0x0000001f00173202 */ /* 0x000fe40000000f00 */
[----:B------:R-:W-:-:S03]  /*3440*/  @P4 LOP3.LUT R8, R8, 0x1000000, RZ, 0xfc, !PT ;  /* 0x0100000008084812 */ /* 0x000fc600078efcff */
[----:B------:R-:W-:Y:S01]  /*3450*/  @P3 IMAD.WIDE.U32 R22, R117, c[0x0][0x1d8], R22 ;  /* 0x0000760075163a25 */ /* 0x000fe200078e0016 */
[C---:B------:R-:W-:Y:S02]  /*3460*/  LOP3.LUT P1, RZ, R8.reuse, 0x8000000, RZ, 0xc0, !PT ;  /* 0x0800000008ff7812 */ /* 0x040fe4000782c0ff */
[----:B------:R-:W-:Y:S02]  /*3470*/  LOP3.LUT P2, RZ, R8, 0x4000000, RZ, 0xc0, !PT ;  /* 0x0400000008ff7812 */ /* 0x000fe4000784c0ff */
[----:B-1----:R-:W-:Y:S01]  /*3480*/  @P3 SHF.L.U32 R38, R22, 0x1, RZ ;  /* 0x0000000116263819 */ /* 0x002fe200000006ff */
[----:B------:R-:W-:-:S08]  /*3490*/  HFMA2.MMA R88, -RZ, RZ, 0, 0 ;  /* 0x00000000ff587435 */ /* 0x000fd000000001ff */
[----:B------:R0:W5:Y:S04]  /*34a0*/  @P1 LDG.E R48, [R24.64] ;  /* 0x0000001018301981 */ /* 0x000168000c1e1900 */
[----:B------:R1:W5:Y:S01]  /*34b0*/  @P5 LDG.E R88, [R46.64] ;  /* 0x000000102e585981 */ /* 0x000362000c1e1900 */
[----:B0-----:R-:W-:Y:S02]  /*34c0*/  @P2 MOV R24, R28 ;  /* 0x0000001c00182202 */ /* 0x001fe40000000f00 */
[----:B------:R-:W-:Y:S01]  /*34d0*/  @P2 MOV R25, R31 ;  /* 0x0000001f00192202 */ /* 0x000fe20000000f00 */
[----:B-1----:R-:W-:-:S04]  /*34e0*/  CS2R R46, SRZ ;  /* 0x00000000002e7805 */ /* 0x002fc8000001ff00 */
[----:B------:R-:W-:Y:S02]  /*34f0*/  @P2 IMAD.WIDE.U32 R24, R116, c[0x0][0x1d8], R24 ;  /* 0x0000760074182a25 */ /* 0x000fe400078e0018 */
[----:B------:R0:W5:Y:S01]  /*3500*/  @P6 LDG.E R47, [R72.64] ;  /* 0x00000010482f6981 */ /* 0x000162000c1e1900 */
[----:B------:R-:W-:Y:S01]  /*3510*/  LOP3.LUT P4, RZ, R8, 0x40, RZ, 0xc0, !PT ;  /* 0x0000004008ff7812 */ /* 0x000fe2000788c0ff */
[----:B0-----:R-:W-:-:S12]  /*3520*/  CS2R R72, SRZ ;  /* 0x0000000000487805 */ /* 0x001fd8000001ff00 */
[----:B------:R0:W5:Y:S04]  /*3530*/  @P4 LDG.E R46, [R26.64] ;  /* 0x000000101a2e4981 */ /* 0x000168000c1e1900 */
[----:B------:R1:W5:Y:S01]  /*3540*/  @P1 LDG.E R73, [R44.64] ;  /* 0x000000102c491981 */ /* 0x000362000c1e1900 */
[----:B------:R-:W-:Y:S01]  /*3550*/  LOP3.LUT P1, RZ, R8, 0x2000000, RZ, 0xc0, !PT ;  /* 0x0200000008ff7812 */ /* 0x000fe2000782c0ff */
[----:B-1----:R-:W-:-:S12]  /*3560*/  HFMA2.MMA R44, -RZ, RZ, 0, 0 ;  /* 0x00000000ff2c7435 */ /* 0x002fd800000001ff */
[----:B0-----:R-:W-:Y:S02]  /*3570*/  @P1 MOV R26, R28 ;  /* 0x0000001c001a1202 */ /* 0x001fe40000000f00 */
[----:B------:R-:W-:-:S05]  /*3580*/  @P1 MOV R27, R31 ;  /* 0x0000001f001b1202 */ /* 0x000fca0000000f00 */
[----:B------:R-:W-:Y:S01]  /*3590*/  @P1 IMAD.WIDE.U32 R26, R115, c[0x0][0x1d8], R26 ;  /* 0x00007600731a1a25 */ /* 0x000fe200078e001a */
[----:B------:R-:W-:-:S03]  /*35a0*/  LOP3.LUT P5, RZ, R8, 0x20, RZ, 0xc0, !PT ;  /* 0x0000002008ff7812 */ /* 0x000fc600078ac0ff */
[----:B---3--:R-:W-:-:S04]  /*35b0*/  @P3 IMAD R17, R76, c[0x0][0x1d8], RZ ;  /* 0x000076004c113a24 */ /* 0x008fc800078e02ff */
[----:B------:R-:W-:-:S05]  /*35c0*/  @P3 IMAD R17, R117, c[0x0][0x1dc], R17 ;  /* 0x0000770075113a24 */ /* 0x000fca00078e0211 */
[----:B------:R-:W-:-:S04]  /*35d0*/  @P3 IADD3 R17, R23, R17, RZ ;  /* 0x0000001117113210 */ /* 0x000fc80007ffe0ff */
[----:B------:R-:W-:Y:S02]  /*35e0*/  @P3 SHF.L.U64.HI R17, R22, 0x1, R17 ;  /* 0x0000000116113819 */ /* 0x000fe40000010211 */
[----:B------:R-:W-:-:S04]  /*35f0*/  @P3 IADD3 R22, P0, R38, c[0x0][0x180], RZ ;  /* 0x0000600026163a10 */ /* 0x000fc80007f1e0ff */
[----:B------:R-:W-:Y:S02]  /*3600*/  @P3 IADD3.X R23, R17, c[0x0][0x184], RZ, P0, !PT ;  /* 0x0000610011173a10 */ /* 0x000fe400007fe4ff */
[----:B------:R-:W-:-:S04]  /*3610*/  @P3 IADD3 R38, P0, R38, c[0x0][0x178], RZ ;  /* 0x00005e0026263a10 */ /* 0x000fc80007f1e0ff */
[----:B------:R-:W-:Y:S01]  /*3620*/  @P3 IADD3.X R39, R17, c[0x0][0x17c], RZ, P0, !PT ;  /* 0x00005f0011273a10 */ /* 0x000fe200007fe4ff */
[----:B--2---:R-:W-:-:S04]  /*3630*/  @P2 IMAD R17, R98, c[0x0][0x1d8], RZ ;  /* 0x0000760062112a24 */ /* 0x004fc800078e02ff */
[----:B------:R-:W-:Y:S01]  /*3640*/  @P2 IMAD R17, R116, c[0x0][0x1dc], R17 ;  /* 0x0000770074112a24 */ /* 0x000fe200078e0211 */
[----:B------:R-:W-:-:S04]  /*3650*/  MOV R76, RZ ;  /* 0x000000ff004c7202 */ /* 0x000fc80000000f00 */
[----:B------:R-:W-:Y:S02]  /*3660*/  @P2 IADD3 R17, R25, R17, RZ ;  /* 0x0000001119112210 */ /* 0x000fe40007ffe0ff */
[----:B------:R0:W5:Y:S02]  /*3670*/  @P6 LDG.E R76, [R36.64] ;  /* 0x00000010244c6981 */ /* 0x000164000c1e1900 */
[C---:B------:R-:W-:Y:S02]  /*3680*/  @P2 SHF.L.U64.HI R17, R24.reuse, 0x1, R17 ;  /* 0x0000000118112819 */ /* 0x040fe40000010211 */
[----:B------:R-:W-:-:S04]  /*3690*/  @P2 SHF.L.U32 R24, R24, 0x1, RZ ;  /* 0x0000000118182819 */ /* 0x000fc800000006ff */
[----:B0-----:R-:W-:-:S04]  /*36a0*/  @P2 IADD3 R36, P0, R24, c[0x0][0x180], RZ ;  /* 0x0000600018242a10 */ /* 0x001fc80007f1e0ff */
[----:B------:R-:W-:Y:S02]  /*36b0*/  @P2 IADD3.X R37, R17, c[0x0][0x184], RZ, P0, !PT ;  /* 0x0000610011252a10 */ /* 0x000fe400007fe4ff */
[----:B------:R-:W-:-:S04]  /*36c0*/  @P2 IADD3 R24, P0, R24, c[0x0][0x178], RZ ;  /* 0x00005e0018182a10 */ /* 0x000fc80007f1e0ff */
[----:B------:R-:W-:Y:S02]  /*36d0*/  @P2 IADD3.X R25, R17, c[0x0][0x17c], RZ, P0, !PT ;  /* 0x00005f0011192a10 */ /* 0x000fe400007fe4ff */
[----:B------:R-:W-:Y:S01]  /*36e0*/  LOP3.LUT P0, RZ, R8, 0x80, RZ, 0xc0, !PT ;  /* 0x0000008008ff7812 */ /* 0x000fe2000780c0ff */
[----:B------:R-:W-:-:S04]  /*36f0*/  @P1 IMAD R17, R94, c[0x0][0x1d8], RZ ;  /* 0x000076005e111a24 */ /* 0x000fc800078e02ff */
[----:B------:R-:W-:Y:S01]  /*3700*/  @P1 IMAD R17, R115, c[0x0][0x1dc], R17 ;  /* 0x0000770073111a24 */ /* 0x000fe200078e0211 */
[----:B------:R-:W-:-:S04]  /*3710*/  LOP3.LUT P6, RZ, R8, 0x10, RZ, 0xc0, !PT ;  /* 0x0000001008ff7812 */ /* 0x000fc800078cc0ff */
[----:B------:R-:W-:-:S03]  /*3720*/  @P1 IADD3 R17, R27, R17, RZ ;  /* 0x000000111b111210 */ /* 0x000fc60007ffe0ff */
[----:B------:R0:W5:Y:S04]  /*3730*/  @P0 LDG.E R44, [R70.64] ;  /* 0x00000010462c0981 */ /* 0x000168000c1e1900 */
[----:B------:R1:W5:Y:S01]  /*3740*/  @P0 LDG.E R72, [R34.64] ;  /* 0x0000001022480981 */ /* 0x000362000c1e1900 */
[C---:B------:R-:W-:Y:S01]  /*3750*/  @P1 SHF.L.U64.HI R17, R26.reuse, 0x1, R17 ;  /* 0x000000011a111819 */ /* 0x040fe20000010211 */
[----:B0-----:R-:W-:Y:S01]  /*3760*/  CS2R R70, SRZ ;  /* 0x0000000000467805 */ /* 0x001fe2000001ff00 */
[----:B-1----:R-:W-:-:S05]  /*3770*/  @P1 SHF.L.U32 R34, R26, 0x1, RZ ;  /* 0x000000011a221819 */ /* 0x002fca00000006ff */
[----:B------:R0:W5:Y:S01]  /*3780*/  @P4 LDG.E R71, [R42.64] ;  /* 0x000000102a474981 */ /* 0x000162000c1e1900 */
[----:B------:R-:W-:-:S03]  /*3790*/  @P1 IADD3 R26, P0, R34, c[0x0][0x180], RZ ;  /* 0x00006000221a1a10 */ /* 0x000fc60007f1e0ff */
[----:B------:R1:W5:Y:S01]  /*37a0*/  @P5 LDG.E R70, [R84.64] ;  /* 0x0000001054465981 */ /* 0x000362000c1e1900 */
[----:B------:R-:W-:Y:S02]  /*37b0*/  @P1 IADD3.X R27, R17, c[0x0][0x184], RZ, P0, !PT ;  /* 0x00006100111b1a10 */ /* 0x000fe400007fe4ff */
[----:B------:R-:W-:Y:S01]  /*37c0*/  @P1 IADD3 R34, P0, R34, c[0x0][0x178], RZ ;  /* 0x00005e0022221a10 */ /* 0x000fe20007f1e0ff */
[----:B0-----:R-:W-:-:S03]  /*37d0*/  CS2R R42, SRZ ;  /* 0x00000000002a7805 */ /* 0x001fc6000001ff00 */
[----:B------:R-:W-:Y:S02]  /*37e0*/  @P1 IADD3.X R35, R17, c[0x0][0x17c], RZ, P0, !PT ;  /* 0x00005f0011231a10 */ /* 0x000fe400007fe4ff */
[----:B------:R-:W-:Y:S01]  /*37f0*/  LOP3.LUT P0, RZ, R8, 0x8, RZ, 0xc0, !PT ;  /* 0x0000000808ff7812 */ /* 0x000fe2000780c0ff */
[----:B------:R0:W5:Y:S04]  /*3800*/  @P6 LDG.E R43, [R68.64] ;  /* 0x00000010442b6981 */ /* 0x000168000c1e1900 */
[----:B------:R1:W5:Y:S01]  /*3810*/  @P5 LDG.E R42, [R86.64] ;  /* 0x00000010562a5981 */ /* 0x000362000c1e1900 */
[----:B0-----:R-:W-:-:S06]  /*3820*/  CS2R R68, SRZ ;  /* 0x0000000000447805 */ /* 0x001fcc000001ff00 */
[----:B------:R1:W5:Y:S01]  /*3830*/  @P6 LDG.E R69, [R82.64] ;  /* 0x0000001052456981 */ /* 0x000362000c1e1900 */
[C---:B------:R-:W-:Y:S02]  /*3840*/  LOP3.LUT P6, RZ, R8.reuse, 0x400000, RZ, 0xc0, !PT ;  /* 0x0040000008ff7812 */ /* 0x040fe400078cc0ff */
[C---:B------:R-:W-:Y:S01]  /*3850*/  LOP3.LUT P5, RZ, R8.reuse, 0x800000, RZ, 0xc0, !PT ;  /* 0x0080000008ff7812 */ /* 0x040fe200078ac0ff */
[----:B------:R0:W5:Y:S01]  /*3860*/  @P0 LDG.E R68, [R18.64] ;  /* 0x0000001012440981 */ /* 0x000162000c1e1900 */
[----:B------:R-:W-:Y:S01]  /*3870*/  LOP3.LUT P4, RZ, R8, 0x1000000, RZ, 0xc0, !PT ;  /* 0x0100000008ff7812 */ /* 0x000fe2000788c0ff */
[----:B0-----:R-:W-:-:S08]  /*3880*/  CS2R R18, SRZ ;  /* 0x0000000000127805 */ /* 0x001fd0000001ff00 */
[----:B------:R0:W5:Y:S04]  /*3890*/  @P6 LDG.E R18, [R66.64] ;  /* 0x0000001042126981 */ /* 0x000168000c1e1900 */
[----:B------:R2:W5:Y:S01]  /*38a0*/  @P5 LDG.E R19, [R64.64] ;  /* 0x0000001040135981 */ /* 0x000562000c1e1900 */
[----:B0-----:R-:W-:-:S06]  /*38b0*/  CS2R R66, SRZ ;  /* 0x0000000000427805 */ /* 0x001fcc000001ff00 */
[----:B------:R0:W5:Y:S01]  /*38c0*/  @P5 LDG.E R66, [R20.64] ;  /* 0x0000001014425981 */ /* 0x000162000c1e1900 */
[----:B--2---:R-:W-:-:S03]  /*38d0*/  CS2R R64, SRZ ;  /* 0x0000000000407805 */ /* 0x004fc6000001ff00 */
[----:B------:R1:W5:Y:S04]  /*38e0*/  @P6 LDG.E R67, [R78.64] ;  /* 0x000000104e436981 */ /* 0x000368000c1e1900 */
[----:B------:R1:W5:Y:S01]  /*38f0*/  @P4 LDG.E R65, [R40.64] ;  /* 0x0000001028414981 */ /* 0x000362000c1e1900 */
[----:B0-----:R-:W-:-:S03]  /*3900*/  CS2R R20, SRZ ;  /* 0x0000000000147805 */ /* 0x001fc6000001ff00 */
[----:B------:R1:W5:Y:S04]  /*3910*/  @P3 LDG.E R64, [R38.64] ;  /* 0x0000001026403981 */ /* 0x000368000c1e1900 */
[----:B------:R0:W5:Y:S01]  /*3920*/  @P4 LDG.E R20, [R62.64] ;  /* 0x000000103e144981 */ /* 0x000162000c1e1900 */
[----:B------:R-:W-:-:S03]  /*3930*/  HFMA2.MMA R17, -RZ, RZ, 0, 0 ;  /* 0x00000000ff117435 */ /* 0x000fc600000001ff */
[----:B------:R2:W5:Y:S01]  /*3940*/  @P3 LDG.E R21, [R22.64] ;  /* 0x0000001016153981 */ /* 0x000562000c1e1900 */
[----:B0-----:R-:W-:-:S06]  /*3950*/  CS2R R62, SRZ ;  /* 0x00000000003e7805 */ /* 0x001fcc000001ff00 */
[----:B------:R1:W5:Y:S04]  /*3960*/  @P0 LDG.E R17, [R80.64] ;  /* 0x0000001050110981 */ /* 0x000368000c1e1900 */
[----:B------:R1:W5:Y:S01]  /*3970*/  @P1 LDG.E R62, [R34.64] ;  /* 0x00000010223e1981 */ /* 0x000362000c1e1900 */
[----:B------:R-:W-:Y:S01]  /*3980*/  ISETP.GT.U32.AND P0, PT, R16, 0x1ff, PT ;  /* 0x000001ff1000780c */ /* 0x000fe20003f04070 */
[----:B--2---:R-:W-:Y:S01]  /*3990*/  CS2R R22, SRZ ;  /* 0x0000000000167805 */ /* 0x004fe2000001ff00 */
[----:B------:R-:W-:Y:S01]  /*39a0*/  BSSY B0, `(.L_x_1568) ;  /* 0x0000018000007945 */ /* 0x000fe20003800000 */
[----:B------:R0:W5:Y:S04]  /*39b0*/  @P2 LDG.E R63, [R24.64] ;  /* 0x00000010183f2981 */ /* 0x000168000c1e1900 */
[----:B------:R2:W5:Y:S04]  /*39c0*/  @P2 LDG.E R22, [R36.64] ;  /* 0x0000001024162981 */ /* 0x000568000c1e1900 */
[----:B------:R3:W5:Y:S01]  /*39d0*/  @P1 LDG.E R23, [R26.64] ;  /* 0x000000101a171981 */ /* 0x000762000c1e1900 */
[----:B0-----:R-:W-:Y:S01]  /*39e0*/  CS2R R24, SRZ ;  /* 0x0000000000187805 */ /* 0x001fe2000001ff00 */
[----:B--2---:R-:W-:-:S02]  /*39f0*/  HADD2.F32 R36, -RZ, R75.H0_H0 ;  /* 0x2000004bff247230 */ /* 0x004fc40000004100 */
[----:B------:R-:W-:Y:S01]  /*3a00*/  HADD2.F32 R37, -RZ, R75.H1_H1 ;  /* 0x3000004bff257230 */ /* 0x000fe20000004100 */
[----:B---3--:R-:W-:Y:S01]  /*3a10*/  CS2R R26, SRZ ;  /* 0x00000000001a7805 */ /* 0x008fe2000001ff00 */
        /* <DEDUP_REMOVED lines=16> */
.L_x_1569:
[----:B-1----:R-:W-:Y:S05]  /*3b20*/  BSYNC B0 ;  /* 0x0000000000007941 */ /* 0x002fea0003800000 */
.L_x_1568:
        /* <DEDUP_REMOVED lines=28> */
.L_x_1570:
        /* <DEDUP_REMOVED lines=34> */
.L_x_1571:
        /* <DEDUP_REMOVED lines=40> */
.L_x_1572:
        /* <DEDUP_REMOVED lines=37> */
.L_x_1573:
        /* <DEDUP_REMOVED lines=37> */
.L_x_1574:
        /* <DEDUP_REMOVED lines=37> */
.L_x_1575:
        /* <DEDUP_REMOVED lines=37> */
.L_x_1576:
        /* <DEDUP_REMOVED lines=37> */
.L_x_1577:
        /* <DEDUP_REMOVED lines=37> */
.L_x_1578:
        /* <DEDUP_REMOVED lines=37> */
.L_x_1579:
        /* <DEDUP_REMOVED lines=37> */
.L_x_1580:
        /* <DEDUP_REMOVED lines=37> */
.L_x_1581:
        /* <DEDUP_REMOVED lines=37> */
.L_x_1582:
        /* <DEDUP_REMOVED lines=37> */
.L_x_1583:
        /* <DEDUP_REMOVED lines=37> */
.L_x_1584:
        /* <DEDUP_REMOVED lines=37> */
.L_x_1585:
        /* <DEDUP_REMOVED lines=37> */
.L_x_1586:
        /* <DEDUP_REMOVED lines=37> */
.L_x_1587:
        /* <DEDUP_REMOVED lines=37> */
.L_x_1588:
        /* <DEDUP_REMOVED lines=37> */
.L_x_1589:
        /* <DEDUP_REMOVED lines=37> */
.L_x_1590:
        /* <DEDUP_REMOVED lines=37> */
.L_x_1591:
        /* <DEDUP_REMOVED lines=37> */
.L_x_1592:
        /* <DEDUP_REMOVED lines=37> */
.L_x_1593:
        /* <DEDUP_REMOVED lines=37> */
.L_x_1594:
        /* <DEDUP_REMOVED lines=37> */
.L_x_1595:
        /* <DEDUP_REMOVED lines=37> */
.L_x_1596:
        /* <DEDUP_REMOVED lines=37> */
.L_x_1597:
[----:B------:R-:W-:Y:S02]  /*7b60*/  FMUL.FTZ R41, R45, R24 ;  /* 0x000000182d297220 */ /* 0x000fe40000410000 */
[C---:B------:R-:W-:Y:S02]  /*7b70*/  FFMA.FTZ R39, R40.reuse, R45, R39 ;  /* 0x0000002d28277223 */ /* 0x040fe40000010027 */
[----:B------:R-:W-:Y:S02]  /*7b80*/  FFMA.FTZ R35, R40, R41, R35 ;  /* 0x0000002928237223 */ /* 0x000fe40000010023 */
[----:B------:R-:W-:Y:S02]  /*7b90*/  FADD.FTZ R38, R38, R41 ;  /* 0x0000002926267221 */ /* 0x000fe40000010000 */
[----:B------:R-:W-:Y:S02]  /*7ba0*/  FMUL.FTZ R40, R33, R27 ;  /* 0x0000001b21287220 */ /* 0x000fe40000410000 */
[----:B------:R-:W-:-:S02]  /*7bb0*/  FFMA.FTZ R34, R37, R33, R34 ;  /* 0x0000002125227223 */ /* 0x000fc40000010022 */
[----:B------:R-:W-:Y:S01]  /*7bc0*/  FADD.FTZ R36, R36, R33 ;  /* 0x0000002124247221 */ /* 0x000fe20000010000 */
[--C-:B------:R-:W-:Y:S01]  /*7bd0*/  HADD2.F32 R33, -RZ, R3.reuse.H1_H1 ;  /* 0x30000003ff217230 */ /* 0x100fe20000004100 */
[----:B------:R-:W-:Y:S01]  /*7be0*/  FFMA.FTZ R37, R37, R40, R35 ;  /* 0x0000002825257223 */ /* 0x000fe20000010023 */
[--C-:B------:R-:W-:Y:S01]  /*7bf0*/  HADD2.F32 R35, -RZ, R104.reuse.H1_H1 ;  /* 0x30000068ff237230 */ /* 0x100fe20000004100 */
        /* <DEDUP_REMOVED lines=27> */
.L_x_1598:
        /* <DEDUP_REMOVED lines=37> */
.L_x_1599:
        /* <DEDUP_REMOVED lines=35> */
.L_x_1600:
[----:B------:R-:W-:Y:S01]  /*8230*/  FMUL.FTZ R35, R80, R24 ;  /* 0x0000001850237220 */ /* 0x000fe20000410000 */
[----:B------:R-:W-:Y:S01]  /*8240*/  HADD2.F32 R82, -RZ, R7.H0_H0 ;  /* 0x20000007ff527230 */ /* 0x000fe20000004100 */
        /* <DEDUP_REMOVED lines=31> */
.L_x_1601:
        /* <DEDUP_REMOVED lines=89> */
.L_x_1603:
[----:B0-----:R-:W-:Y:S05]  /*89d0*/  BSYNC B0 ;  /* 0x0000000000007941 */ /* 0x001fea0003800000 */
.L_x_1602:
        /* <DEDUP_REMOVED lines=81> */
.L_x_1605:
[----:B------:R-:W-:Y:S05]  /*8ef0*/  BSYNC B0 ;  /* 0x0000000000007941 */ /* 0x000fea0003800000 */
.L_x_1604:
        /* <DEDUP_REMOVED lines=22> */
.L_x_1607:
[----:B------:R-:W-:Y:S05]  /*9060*/  BSYNC B0 ;  /* 0x0000000000007941 */ /* 0x000fea0003800000 */
.L_x_1606:
        /* <DEDUP_REMOVED lines=41> */
.L_x_1610:
[----:B------:R-:W2:Y:S01]  /*9300*/  LDG.E.STRONG.GPU R35, [R32.64] ;  /* 0x0000001020237981 */ /* 0x000ea2000c1ef900 */
[----:B------:R-:W-:Y:S01]  /*9310*/  YIELD ;  /* 0x0000000000007946 */ /* 0x000fe20003800000 */
[----:B--2---:R-:W-:Y:S01]  /*9320*/  ISETP.NE.AND P6, PT, R35, R34, PT ;  /* 0x000000222300720c */ /* 0x004fe20003fc5270 */
[----:B------:R-:W-:-:S12]  /*9330*/  CCTL.IVALL ;  /* 0x00000000ff00798f */ /* 0x000fd80002000000 */
[----:B------:R-:W-:Y:S05]  /*9340*/  @P6 BRA `(.L_x_1610) ;  /* 0xffffffb000006947 */ /* 0x000fea000383ffff */
.L_x_1609:
        /* <DEDUP_REMOVED lines=27> */
.L_x_1614:
        /* <DEDUP_REMOVED lines=164> */
.L_x_1613:
        /* <DEDUP_REMOVED lines=88> */
.L_x_1615:
[----:B------:R-:W-:-:S04]  /*a4c0*/  LOP3.LUT P6, RZ, R8, 0x1, RZ, 0xc0, !PT ;  /* 0x0000000108ff7812 */ /* 0x000fc800078cc0ff */
[----:B------:R-:W-:-:S13]  /*a4d0*/  ISETP.NE.OR P6, PT, RZ, UR13, P6 ;  /* 0x0000000dff007c0c */ /* 0x000fda000b7c5670 */
[----:B------:R-:W-:Y:S05]  /*a4e0*/  @!P6 BRA `(.L_x_1611) ;  /* 0x000002c00000e947 */ /* 0x000fea0003800000 */
.L_x_1612:
        /* <DEDUP_REMOVED lines=44> */
.L_x_1611:
        /* <DEDUP_REMOVED lines=14> */
.L_x_1617:
[----:B------:R-:W-:Y:S05]  /*a890*/  BSYNC B0 ;  /* 0x0000000000007941 */ /* 0x000fea0003800000 */
.L_x_1616:
        /* <DEDUP_REMOVED lines=21> */
.L_x_1608:
        /* <DEDUP_REMOVED lines=35> */
.L_x_1618:
        /* <DEDUP_REMOVED lines=22> */
.L_x_1620:
[----:B------:R-:W-:Y:S05]  /*ad80*/  BSYNC B0 ;  /* 0x0000000000007941 */ /* 0x000fea0003800000 */
.L_x_1619:
        /* <DEDUP_REMOVED lines=28> */
.L_x_1621:
        /* <DEDUP_REMOVED lines=23> */
.L_x_1623:
[----:B------:R-:W-:Y:S05]  /*b0c0*/  BSYNC B0 ;  /* 0x0000000000007941 */ /* 0x000fea0003800000 */
.L_x_1622:
        /* <DEDUP_REMOVED lines=28> */
.L_x_1624:
        /* <DEDUP_REMOVED lines=23> */
.L_x_1626:
[----:B------:R-:W-:Y:S05]  /*b400*/  BSYNC B0 ;  /* 0x0000000000007941 */ /* 0x000fea0003800000 */
.L_x_1625:
        /* <DEDUP_REMOVED lines=28> */
.L_x_1627:
        /* <DEDUP_REMOVED lines=23> */
.L_x_1629:
[----:B------:R-:W-:Y:S05]  /*b740*/  BSYNC B0 ;  /* 0x0000000000007941 */ /* 0x000fea0003800000 */
.L_x_1628:
        /* <DEDUP_REMOVED lines=28> */
.L_x_1630:
        /* <DEDUP_REMOVED lines=23> */
.L_x_1632:
[----:B------:R-:W-:Y:S05]  /*ba80*/  BSYNC B0 ;  /* 0x0000000000007941 */ /* 0x000fea0003800000 */
.L_x_1631:
        /* <DEDUP_REMOVED lines=28> */
.L_x_1633:
        /* <DEDUP_REMOVED lines=23> */
.L_x_1635:
[----:B------:R-:W-:Y:S05]  /*bdc0*/  BSYNC B0 ;  /* 0x0000000000007941 */ /* 0x000fea0003800000 */
.L_x_1634:
        /* <DEDUP_REMOVED lines=28> */
.L_x_1636:
        /* <DEDUP_REMOVED lines=23> */
.L_x_1638:
[----:B------:R-:W-:Y:S05]  /*c100*/  BSYNC B0 ;  /* 0x0000000000007941 */ /* 0x000fea0003800000 */
.L_x_1637:
        /* <DEDUP_REMOVED lines=30> */
.L_x_1639:
        /* <DEDUP_REMOVED lines=23> */
.L_x_1641:
[----:B------:R-:W-:Y:S05]  /*c460*/  BSYNC B0 ;  /* 0x0000000000007941 */ /* 0x000fea0003800000 */
.L_x_1640:
        /* <DEDUP_REMOVED lines=28> */
.L_x_1642:
        /* <DEDUP_REMOVED lines=23> */
.L_x_1644:
[----:B------:R-:W-:Y:S05]  /*c7a0*/  BSYNC B0 ;  /* 0x0000000000007941 */ /* 0x000fea0003800000 */
.L_x_1643:
        /* <DEDUP_REMOVED lines=28> */
.L_x_1645:
        /* <DEDUP_REMOVED lines=23> */
.L_x_1647:
[----:B------:R-:W-:Y:S05]  /*cae0*/  BSYNC B0 ;  /* 0x0000000000007941 */ /* 0x000fea0003800000 */
.L_x_1646:
        /* <DEDUP_REMOVED lines=28> */
.L_x_1648:
        /* <DEDUP_REMOVED lines=22> */
.L_x_1650:
[----:B------:R-:W-:Y:S05]  /*ce10*/  BSYNC B0 ;  /* 0x0000000000007941 */ /* 0x000fea0003800000 */
.L_x_1649:
        /* <DEDUP_REMOVED lines=28> */
.L_x_1651:
        /* <DEDUP_REMOVED lines=23> */
.L_x_1653:
[----:B------:R-:W-:Y:S05]  /*d150*/  BSYNC B0 ;  /* 0x0000000000007941 */ /* 0x000fea0003800000 */
.L_x_1652:
        /* <DEDUP_REMOVED lines=28> */
.L_x_1654:
        /* <DEDUP_REMOVED lines=23> */
.L_x_1656:
[----:B------:R-:W-:Y:S05]  /*d490*/  BSYNC B0 ;  /* 0x0000000000007941 */ /* 0x000fea0003800000 */
.L_x_1655:
        /* <DEDUP_REMOVED lines=28> */
.L_x_1657:
        /* <DEDUP_REMOVED lines=23> */
.L_x_1659:
[----:B------:R-:W-:Y:S05]  /*d7d0*/  BSYNC B0 ;  /* 0x0000000000007941 */ /* 0x000fea0003800000 */
.L_x_1658:
        /* <DEDUP_REMOVED lines=28> */
.L_x_1660:
        /* <DEDUP_REMOVED lines=22> */
.L_x_1662:
[----:B------:R-:W-:Y:S05]  /*db00*/  BSYNC B0 ;  /* 0x0000000000007941 */ /* 0x000fea0003800000 */
.L_x_1661:
        /* <DEDUP_REMOVED lines=28> */
.L_x_1663:
        /* <DEDUP_REMOVED lines=22> */
.L_x_1665:
[----:B------:R-:W-:Y:S05]  /*de30*/  BSYNC B0 ;  /* 0x0000000000007941 */ /* 0x000fea0003800000 */
.L_x_1664:
        /* <DEDUP_REMOVED lines=28> */
.L_x_1666:
        /* <DEDUP_REMOVED lines=22> */
.L_x_1668:
[----:B------:R-:W-:Y:S05]  /*e160*/  BSYNC B0 ;  /* 0x0000000000007941 */ /* 0x000fea0003800000 */
.L_x_1667:
        /* <DEDUP_REMOVED lines=28> */
.L_x_1669:
        /* <DEDUP_REMOVED lines=22> */
.L_x_1671:
[----:B------:R-:W-:Y:S05]  /*e490*/  BSYNC B0 ;  /* 0x0000000000007941 */ /* 0x000fea0003800000 */
.L_x_1670:
        /* <DEDUP_REMOVED lines=28> */
.L_x_1672:
[----:B------:R-:W-:Y:S01]  /*e660*/  LOP3.LUT P0, RZ, R8, 0x8, RZ, 0xc0, !PT ;  /* 0x0000000808ff7812 */ /* 0x000fe2000780c0ff */
[----:B------:R-:W-:-:S12]  /*e670*/  BSSY B0, `(.L_x_1673) ;  /* 0x0000015000007945 */ /* 0x000fd80003800000 */
        /* <DEDUP_REMOVED lines=18> */
[----:B------:R-:W-:-:S05]  /*e7a0*/  F2FP.PACK_AB R33, R32, R33 ;  /* 0x000000212021723e */ /* 0x000fca00000000ff */
[----:B------:R0:W-:Y:S02]  /*e7b0*/  STG.E [R34.64], R33 ;  /* 0x0000002122007986 */ /* 0x0001e4000c101910 */
.L_x_1674:
[----:B------:R-:W-:Y:S05]  /*e7c0*/  BSYNC B0 ;  /* 0x0000000000007941 */ /* 0x000fea0003800000 */
.L_x_1673:
        /* <DEDUP_REMOVED lines=28> */
.L_x_1675:
        /* <DEDUP_REMOVED lines=22> */
.L_x_1677:
[----:B------:R-:W-:Y:S05]  /*eaf0*/  BSYNC B0 ;  /* 0x0000000000007941 */ /* 0x000fea0003800000 */
.L_x_1676:
        /* <DEDUP_REMOVED lines=28> */
.L_x_1678:
        /* <DEDUP_REMOVED lines=21> */
.L_x_1680:
[----:B------:R-:W-:Y:S05]  /*ee10*/  BSYNC B0 ;  /* 0x0000000000007941 */ /* 0x000fea0003800000 */
.L_x_1679:
[----:B------:R-:W-:Y:S01]  /*ee20*/  FADD.FTZ R35, R17, -UR22 ;  /* 0x8000001611237e21 */ /* 0x000fe20008010000 */
[--C-:B0-----:R-:W-:Y:S01]  /*ee30*/  HADD2.F32 R33, -RZ, R65.reuse.H0_H0 ;  /* 0x20000041ff217230 */ /* 0x101fe20000004100 */
[----:B------:R-:W-:Y:S01]  /*ee40*/  FADD.FTZ R20, R20, -UR22 ;  /* 0x8000001614147e21 */ /* 0x000fe20008010000 */
[----:B------:R-:W-:Y:S01]  /*ee50*/  HADD2.F32 R34, -RZ, R65.H1_H1 ;  /* 0x30000041ff227230 */ /* 0x000fe20000004100 */
[----:B------:R-:W-:Y:S01]  /*ee60*/  FMUL.FTZ R35, R35, UR23 ;  /* 0x0000001723237c20 */ /* 0x000fe20008410000 */
[--C-:B------:R-:W-:Y:S01]  /*ee70*/  HADD2.F32 R17, -RZ, R21.reuse.H0_H0 ;  /* 0x20000015ff117230 */ /* 0x100fe20000004100 */
        /* <DEDUP_REMOVED lines=21> */
.L_x_1681:
        /* <DEDUP_REMOVED lines=21> */
.L_x_1683:
[----:B------:R-:W-:Y:S05]  /*f120*/  BSYNC B0 ;  /* 0x0000000000007941 */ /* 0x000fea0003800000 */
.L_x_1682:
[----:B------:R-:W-:Y:S01]  /*f130*/  FADD.FTZ R18, R17, -UR22 ;  /* 0x8000001611127e21 */ /* 0x000fe20008010000 */
[----:B------:R-:W-:Y:S01]  /*f140*/  HADD2.F32 R33, -RZ, R64.H0_H0 ;  /* 0x20000040ff217230 */ /* 0x000fe20000004100 */
[----:B------:R-:W-:Y:S01]  /*f150*/  FADD.FTZ R34, R32, -UR22 ;  /* 0x8000001620227e21 */ /* 0x000fe20008010000 */
[----:B------:R-:W-:Y:S01]  /*f160*/  HADD2.F32 R17, -RZ, R22.H0_H0 ;  /* 0x20000016ff117230 */ /* 0x000fe20000004100 */
        /* <DEDUP_REMOVED lines=23> */
.L_x_1684:
        /* <DEDUP_REMOVED lines=21> */
.L_x_1686:
[----:B------:R-:W-:Y:S05]  /*f430*/  BSYNC B0 ;  /* 0x0000000000007941 */ /* 0x000fea0003800000 */
.L_x_1685:
        /* <DEDUP_REMOVED lines=27> */
.L_x_1687:
        /* <DEDUP_REMOVED lines=21> */
.L_x_1689:
[----:B------:R-:W-:Y:S05]  /*f740*/  BSYNC B0 ;  /* 0x0000000000007941 */ /* 0x000fea0003800000 */
.L_x_1688:
        /* <DEDUP_REMOVED lines=29> */
.L_x_1690:
        /* <DEDUP_REMOVED lines=19> */
[----:B------:R-:W-:-:S05]  /*fa50*/  F2FP.PACK_AB R19, R18, R19 ;  /* 0x000000131213723e */ /* 0x000fca00000000ff */
[----:B------:R0:W-:Y:S02]  /*fa60*/  STG.E [R20.64], R19 ;  /* 0x0000001314007986 */ /* 0x0001e4000c101910 */
.L_x_1692:
[----:B------:R-:W-:Y:S05]  /*fa70*/  BSYNC B0 ;  /* 0x0000000000007941 */ /* 0x000fea0003800000 */
.L_x_1691:
[--C-:B------:R-:W-:Y:S01]  /*fa80*/  HADD2.F32 R23, -RZ, R107.reuse.H0_H0 ;  /* 0x2000006bff177230 */ /* 0x100fe20000004100 */
[----:B------:R-:W-:Y:S01]  /*fa90*/  FMUL.FTZ R36, R17, UR23 ;  /* 0x0000001711247c20 */ /* 0x000fe20008410000 */
[----:B------:R-:W-:Y:S01]  /*faa0*/  HADD2.F32 R22, -RZ, R107.H1_H1 ;  /* 0x3000006bff167230 */ /* 0x000fe20000004100 */
        /* <DEDUP_REMOVED lines=20> */
.L_x_1693:
        /* <DEDUP_REMOVED lines=25> */
[----:B------:R-:W-:-:S05]  /*fd80*/  F2FP.PACK_AB R5, R5, R6 ;  /* 0x000000060505723e */ /* 0x000fca00000000ff */
[----:B------:R0:W-:Y:S02]  /*fd90*/  STG.E [R20.64], R5 ;  /* 0x0000000514007986 */ /* 0x0001e4000c101910 */
.L_x_1695:
[----:B------:R-:W-:Y:S05]  /*fda0*/  BSYNC B0 ;  /* 0x0000000000007941 */ /* 0x000fea0003800000 */
.L_x_1694:
        /* <DEDUP_REMOVED lines=23> */
.L_x_1696:
[----:B------:R-:W-:Y:S01]  /*ff20*/  ISETP.GE.U32.AND P0, PT, R13, c[0x0][0x1e0], PT ;  /* 0x000078000d007a0c */ /* 0x000fe20003f06070 */
[--C-:B0-----:R-:W-:Y:S01]  /*ff30*/  HADD2.F32 R5, -RZ, R4.reuse.H0_H0 ;  /* 0x20000004ff057230 */ /* 0x101fe20000004100 */
        /* <DEDUP_REMOVED lines=25> */
.L_x_1698:
[----:B------:R-:W-:Y:S05]  /*100d0*/  BSYNC B0 ;  /* 0x0000000000007941 */ /* 0x000fea0003800000 */
.L_x_1697:
[--C-:B------:R-:W-:Y:S01]  /*100e0*/  HADD2.F32 R17, -RZ, R105.reuse.H0_H0 ;  /* 0x20000069ff117230 */ /* 0x100fe20000004100 */
[----:B------:R-:W-:Y:S01]  /*100f0*/  FMUL.FTZ R34, R20, UR23 ;  /* 0x0000001714227c20 */ /* 0x000fe20008410000 */
[----:B------:R-:W-:Y:S01]  /*10100*/  HADD2.F32 R6, -RZ, R105.H1_H1 ;  /* 0x30000069ff067230 */ /* 0x000fe20000004100 */
        /* <DEDUP_REMOVED lines=20> */
.L_x_1699:
        /* <DEDUP_REMOVED lines=27> */
.L_x_1701:
[----:B------:R-:W-:Y:S05]  /*10400*/  BSYNC B0 ;  /* 0x0000000000007941 */ /* 0x000fea0003800000 */
.L_x_1700:
        /* <DEDUP_REMOVED lines=23> */
.L_x_1702:
        /* <DEDUP_REMOVED lines=27> */
.L_x_1704:
[----:B------:R-:W-:Y:S05]  /*10730*/  BSYNC B0 ;  /* 0x0000000000007941 */ /* 0x000fea0003800000 */
.L_x_1703:
        /* <DEDUP_REMOVED lines=23> */
.L_x_1705:
        /* <DEDUP_REMOVED lines=27> */
.L_x_1707:
[----:B------:R-:W-:Y:S05]  /*10a60*/  BSYNC B0 ;  /* 0x0000000000007941 */ /* 0x000fea0003800000 */
.L_x_1706:
        /* <DEDUP_REMOVED lines=23> */
.L_x_1708:
[----:B------:R-:W-:Y:S01]  /*10be0*/  ISETP.GE.U32.AND P0, PT, R9, c[0x0][0x1e0], PT ;  /* 0x0000780009007a0c */ /* 0x000fe20003f06070 */
[----:B------:R-:W-:Y:S01]  /*10bf0*/  BSSY B0, `(.L_x_1709) ;  /* 0x000001b000007945 */ /* 0x000fe20003800000 */
[----:B------:R-:W-:Y:S01]  /*10c00*/  SHF.R.U32.HI R0, RZ, 0x5, R16 ;  /* 0x00000005ff007819 */ /* 0x000fe20000011610 */
[--C-:B------:R-:W-:Y:S01]  /*10c10*/  HADD2.F32 R6, -RZ, R7.reuse.H0_H0 ;  /* 0x20000007ff067230 */ /* 0x100fe20000004100 */
[----:B------:R-:W-:Y:S01]  /*10c20*/  ISETP.GE.AND.EX P0, PT, R109, c[0x0][0x1e4], PT, P0 ;  /* 0x000079006d007a0c */ /* 0x000fe20003f06300 */
[----:B------:R-:W-:Y:S01]  /*10c30*/  HADD2.F32 R19, -RZ, R7.H1_H1 ;  /* 0x30000007ff137230 */ /* 0x000fe20000004100 */
[----:B------:R-:W-:Y:S02]  /*10c40*/  MOV R21, UR18 ;  /* 0x0000001200157c02 */ /* 0x000fe40008000f00 */
[----:B------:R-:W-:-:S03]  /*10c50*/  ISETP.LT.U32.AND P0, PT, R16, 0x200, !P0 ;  /* 0x000002001000780c */ /* 0x000fc60004701070 */
        /* <DEDUP_REMOVED lines=18> */
[----:B------:R-:W-:-:S05]  /*10d80*/  F2FP.PACK_AB R3, R0, R3 ;  /* 0x000000030003723e */ /* 0x000fca00000000ff */
[----:B------:R0:W-:Y:S02]  /*10d90*/  STG.E [R4.64], R3 ;  /* 0x0000000304007986 */ /* 0x0001e4000c101910 */
.L_x_1710:
[----:B------:R-:W-:Y:S05]  /*10da0*/  BSYNC B0 ;  /* 0x0000000000007941 */ /* 0x000fea0003800000 */
.L_x_1709:
        /* <DEDUP_REMOVED lines=27> */
.L_x_1711:
[----:B------:R-:W-:Y:S01]  /*10f60*/  ISETP.GE.U32.AND P0, PT, R22, c[0x0][0x1e0], PT ;  /* 0x0000780016007a0c */ /* 0x000fe20003f06070 */
[----:B------:R-:W-:Y:S03]  /*10f70*/  BSSY B0, `(.L_x_1712) ;  /* 0x0000017000007945 */ /* 0x000fe60003800000 */
[----:B------:R-:W-:-:S04]  /*10f80*/  ISETP.GE.AND.EX P0, PT, R23, c[0x0][0x1e4], PT, P0 ;  /* 0x0000790017007a0c */ /* 0x000fc80003f06300 */
[----:B------:R-:W-:-:S13]  /*10f90*/  ISETP.LT.U32.AND P0, PT, R16, 0x200, !P0 ;  /* 0x000002001000780c */ /* 0x000fda0004701070 */
[----:B------:R-:W-:Y:S05]  /*10fa0*/  @!P0 BRA `(.L_x_1713) ;  /* 0x0000013000008947 */ /* 0x000fea0003800000 */
[----:B------:R-:W3:Y:S01]  /*10fb0*/  LDL R2, [R1+0x98] ;  /* 0x0000980001027983 */ /* 0x000ee20000100800 */
[----:B0-----:R-:W-:Y:S02]  /*10fc0*/  MOV R3, R31 ;  /* 0x0000001f00037202 */ /* 0x001fe40000000f00 */
        /* <DEDUP_REMOVED lines=17> */
.L_x_1713:
[----:B------:R-:W-:Y:S05]  /*110e0*/  BSYNC B0 ;  /* 0x0000000000007941 */ /* 0x000fea0003800000 */
.L_x_1712:
[----:B--2---:R-:W-:Y:S02]  /*110f0*/  ULDC UR5, c[0x0][0x10] ;  /* 0x0000040000057ab9 */ /* 0x004fe40000000800 */
[----:B------:R-:W-:Y:S02]  /*11100*/  UIADD3 UR20, UR20, UR5, URZ ;  /* 0x0000000514147290 */ /* 0x000fe4000fffe03f */
[----:B------:R-:W-:Y:S02]  /*11110*/  UIADD3 UR4, UR4, 0x1, URZ ;  /* 0x0000000104047890 */ /* 0x000fe4000fffe03f */
[----:B------:R-:W-:-:S06]  /*11120*/  UISETP.GE.AND UP0, UPT, UR20, UR8, UPT ;  /* 0x000000081400728c */ /* 0x000fcc000bf06270 */
[----:B------:R-:W-:-:S13]  /*11130*/  PLOP3.LUT P0, PT, PT, PT, UP0, 0x40, 0x0 ;  /* 0x000000000000781c */ /* 0x000fda0003f0e808 */
[----:B------:R-:W-:Y:S01]  /*11140*/  @!P0 CALL.REL.NOINC `(.L_x_1567) ;  /* 0x0000001000008944 */ /* 0x000fe20003c00000 */
[----:B------:R-:W-:Y:S05]  /*11150*/  BRA `(.L_x_1714) ;  /* 0xfffefd0000007947 */ /* 0x000fea000383ffff */
.L_x_1567:
        /* <DEDUP_REMOVED lines=22> */
.L_x_1716:
[----:B------:R-:W-:Y:S05]  /*112c0*/  BSYNC B0 ;  /* 0x0000000000007941 */ /* 0x000fea0003800000 */
.L_x_1715:
[----:B------:R-:W-:Y:S05]  /*112d0*/  @P0 EXIT ;  /* 0x000000000000094d */ /* 0x000fea0003800000 */
[----:B------:R-:W-:Y:S05]  /*112e0*/  @P2 BRA `(.L_x_1717) ;  /* 0x0000008000002947 */ /* 0x000fea0003800000 */
[----:B------:R-:W-:-:S05]  /*112f0*/  IMAD R0, R4, c[0x0][0x10], RZ ;  /* 0x0000040004007a24 */ /* 0x000fca00078e02ff */
[----:B------:R-:W-:-:S13]  /*11300*/  ISETP.NE.AND P0, PT, R0, -0x1, PT ;  /* 0xffffffff0000780c */ /* 0x000fda0003f05270 */
[----:B------:R-:W-:Y:S05]  /*11310*/  @!P0 BRA `(.L_x_1717) ;  /* 0x0000005000008947 */ /* 0x000fea0003800000 */
.L_x_1718:
[----:B0-----:R-:W2:Y:S01]  /*11320*/  LDG.E.STRONG.GPU R5, [R2.64] ;  /* 0x0000001002057981 */ /* 0x001ea2000c1ef900 */
[----:B------:R-:W-:Y:S01]  /*11330*/  YIELD ;  /* 0x0000000000007946 */ /* 0x000fe20003800000 */
[----:B--2---:R-:W-:Y:S01]  /*11340*/  ISETP.NE.AND P0, PT, R5, R0, PT ;  /* 0x000000000500720c */ /* 0x004fe20003f05270 */
[----:B------:R-:W-:-:S12]  /*11350*/  CCTL.IVALL ;  /* 0x00000000ff00798f */ /* 0x000fd80002000000 */
[----:B------:R-:W-:Y:S05]  /*11360*/  @P0 BRA `(.L_x_1718) ;  /* 0xffffffb000000947 */ /* 0x000fea000383ffff */
.L_x_1717:
        /* <DEDUP_REMOVED lines=25> */
.L_x_1719:
        /* <DEDUP_REMOVED lines=26> */
.L_x_1720:
        /* <DEDUP_REMOVED lines=14> */
.L_x_5271:


//--------------------- .text._Z35group_norm_nhwc_bwd_one_pass_kernelI11Fp16IOFp16WLi64ELi64ELi512EEv26Group_norm_nhwc_bwd_params --------------------------
	.section	.text._Z35group_norm_nhwc_bwd_one_pass_kernelI11Fp16IOFp16WLi64ELi64ELi512EEv26Group_norm_nhwc_bwd_params,"ax",@progbits
	.sectioninfo	@"SHI_REGISTERS=64"
	.align	128
        .global         _Z35group_norm_nhwc_bwd_one_pass_kernelI11Fp16IOFp16WLi64ELi64ELi512EEv26Group_norm_nhwc_bwd_params
        .type           _Z35group_norm_nhwc_bwd_one_pass_kernelI11Fp16IOFp16WLi64ELi64ELi512EEv26Group_norm_nhwc_bwd_params,@function
        .size           _Z35group_norm_nhwc_bwd_one_pass_kernelI11Fp16IOFp16WLi64ELi64ELi512EEv26Group_norm_nhwc_bwd_params,(.L_x_5272 - _Z35group_norm_nhwc_bwd_one_pass_kernelI11Fp16IOFp16WLi64ELi64ELi512EEv26Group_norm_nhwc_bwd_params)
        .other          _Z35group_norm_nhwc_bwd_one_pass_kernelI11Fp16IOFp16WLi64ELi64ELi512EEv26Group_norm_nhwc_bwd_params,@"STO_CUDA_ENTRY STV_DEFAULT"
_Z35group_norm_nhwc_bwd_one_pass_kernelI11Fp16IOFp16WLi64ELi64ELi512EEv26Group_norm_nhwc_bwd_params:
.text._Z35group_norm_nhwc_bwd_one_pass_kernelI11Fp16IOFp16WLi64ELi64ELi512EEv26Group_norm_nhwc_bwd_params:
        /* <DEDUP_REMOVED lines=47> */
.L_x_1756:
        /* <DEDUP_REMOVED lines=144> */
.L_x_1723:
[----:B----4-:R-:W-:Y:S05]  /*0bf0*/  BSYNC B0 ;  /* 0x0000000000007941 */ /* 0x010fea0003800000 */
.L_x_1722:
        /* <DEDUP_REMOVED lines=25> */
.L_x_1724:
        /* <DEDUP_REMOVED lines=33> */
.L_x_1725:
        /* <DEDUP_REMOVED lines=31> */
.L_x_1726:
        /* <DEDUP_REMOVED lines=35> */
.L_x_1727:
        /* <DEDUP_REMOVED lines=96> */
.L_x_1729:
[----:B------:R-:W-:Y:S05]  /*19c0*/  BSYNC B0 ;  /* 0x0000000000007941 */ /* 0x000fea0003800000 */
.L_x_1728:
        /* <DEDUP_REMOVED lines=78> */
.L_x_1731:
[----:B------:R-:W-:Y:S05]  /*1eb0*/  BSYNC B0 ;  /* 0x0000000000007941 */ /* 0x000fea0003800000 */
.L_x_1730:
        /* <DEDUP_REMOVED lines=19> */
.L_x_1733:
[----:B------:R-:W-:Y:S05]  /*1ff0*/  BSYNC B0 ;  /* 0x0000000000007941 */ /* 0x000fea0003800000 */
.L_x_1732:
        /* <DEDUP_REMOVED lines=29> */
.L_x_1736:
[----:B------:R-:W2:Y:S01]  /*21d0*/  LDG.E.STRONG.GPU R16, [R14.64] ;  /* 0x000000060e107981 */ /* 0x000ea2000c1ef900 */
[----:B------:R-:W-:Y:S01]  /*21e0*/  YIELD ;  /* 0x0000000000007946 */ /* 0x000fe20003800000 */
[----:B--2---:R-:W-:Y:S01]  /*21f0*/  ISETP.NE.AND P0, PT, R16, R19, PT ;  /* 0x000000131000720c */ /* 0x004fe20003f05270 */
[----:B------:R-:W-:-:S12]  /*2200*/  CCTL.IVALL ;  /* 0x00000000ff00798f */ /* 0x000fd80002000000 */
[----:B------:R-:W-:Y:S05]  /*2210*/  @P0 BRA `(.L_x_1736) ;  /* 0xffffffb000000947 */ /* 0x000fea000383ffff */
.L_x_1735:
        /* <DEDUP_REMOVED lines=17> */
.L_x_1740:
        /* <DEDUP_REMOVED lines=115> */
.L_x_1739:
        /* <DEDUP_REMOVED lines=61> */
.L_x_1741:
[----:B------:R-:W-:-:S13]  /*2e30*/  ISETP.NE.OR P0, PT, R20, RZ, P0 ;  /* 0x000000ff1400720c */ /* 0x000fda0000705670 */
[----:B------:R-:W-:Y:S05]  /*2e40*/  @!P0 BRA `(.L_x_1737) ;  /* 0x000001f000008947 */ /* 0x000fea0003800000 */
.L_x_1738:
        /* <DEDUP_REMOVED lines=31> */
.L_x_1737:
        /* <DEDUP_REMOVED lines=12> */
.L_x_1743:
[----:B------:R-:W-:Y:S05]  /*3100*/  BSYNC B0 ;  /* 0x0000000000007941 */ /* 0x000fea0003800000 */
.L_x_1742:
        /* <DEDUP_REMOVED lines=16> */
.L_x_1734:
        /* <DEDUP_REMOVED lines=56> */
.L_x_1744:
        /* <DEDUP_REMOVED lines=18> */
.L_x_1746:
[----:B------:R-:W-:Y:S05]  /*36b0*/  BSYNC B0 ;  /* 0x0000000000007941 */ /* 0x000fea0003800000 */
.L_x_1745:
        /* <DEDUP_REMOVED lines=23> */
.L_x_1747:
        /* <DEDUP_REMOVED lines=18> */
.L_x_1749:
[----:B------:R-:W-:Y:S05]  /*3950*/  BSYNC B0 ;  /* 0x0000000000007941 */ /* 0x000fea0003800000 */
.L_x_1748:
        /* <DEDUP_REMOVED lines=23> */
.L_x_1750:
        /* <DEDUP_REMOVED lines=18> */
.L_x_1752:
[----:B------:R-:W-:Y:S05]  /*3bf0*/  BSYNC B0 ;  /* 0x0000000000007941 */ /* 0x000fea0003800000 */
.L_x_1751:
        /* <DEDUP_REMOVED lines=23> */
.L_x_1753:
        /* <DEDUP_REMOVED lines=17> */
.L_x_1755:
[----:B------:R-:W-:Y:S05]  /*3e80*/  BSYNC B0 ;  /* 0x0000000000007941 */ /* 0x000fea0003800000 */
.L_x_1754:
[----:B------:R-:W-:Y:S02]  /*3e90*/  IADD3 R47, R47, c[0x0][0x10], RZ ;  /* 0x000004002f2f7a10 */ /* 0x000fe40007ffe0ff */
[----:B------:R-:W-:Y:S02]  /*3ea0*/  IADD3 R48, R48, 0x1, RZ ;  /* 0x0000000130307810 */ /* 0x000fe40007ffe0ff */
[----:B------:R-:W-:-:S13]  /*3eb0*/  ISETP.GE.AND P0, PT, R47, UR4, PT ;  /* 0x000000042f007c0c */ /* 0x000fda000bf06270 */
[----:B------:R-:W-:Y:S01]  /*3ec0*/  @P0 CALL.REL.NOINC `(.L_x_1721) ;  /* 0x0000001000000944 */ /* 0x000fe20003c00000 */
[----:B------:R-:W-:Y:S05]  /*3ed0*/  BRA `(.L_x_1756) ;  /* 0xffffc41000007947 */ /* 0x000fea000383ffff */
.L_x_1721:
        /* <DEDUP_REMOVED lines=22> */
.L_x_1758:
[----:B------:R-:W-:Y:S05]  /*4040*/  BSYNC B0 ;  /* 0x0000000000007941 */ /* 0x000fea0003800000 */
.L_x_1757:
[----:B------:R-:W-:Y:S05]  /*4050*/  @P0 EXIT ;  /* 0x000000000000094d */ /* 0x000fea0003800000 */
[----:B------:R-:W-:Y:S05]  /*4060*/  @P2 BRA `(.L_x_1759) ;  /* 0x0000008000002947 */ /* 0x000fea0003800000 */
[----:B------:R-:W-:-:S05]  /*4070*/  IMAD R0, R4, c[0x0][0x10], RZ ;  /* 0x0000040004007a24 */ /* 0x000fca00078e02ff */
[----:B------:R-:W-:-:S13]  /*4080*/  ISETP.NE.AND P0, PT, R0, -0x1, PT ;  /* 0xffffffff0000780c */ /* 0x000fda0003f05270 */
[----:B------:R-:W-:Y:S05]  /*4090*/  @!P0 BRA `(.L_x_1759) ;  /* 0x0000005000008947 */ /* 0x000fea0003800000 */
.L_x_1760:
[----:B-1----:R-:W2:Y:S01]  /*40a0*/  LDG.E.STRONG.GPU R5, [R2.64] ;  /* 0x0000000602057981 */ /* 0x002ea2000c1ef900 */
[----:B------:R-:W-:Y:S01]  /*40b0*/  YIELD ;  /* 0x0000000000007946 */ /* 0x000fe20003800000 */
[----:B--2---:R-:W-:Y:S01]  /*40c0*/  ISETP.NE.AND P0, PT, R5, R0, PT ;  /* 0x000000000500720c */ /* 0x004fe20003f05270 */
[----:B------:R-:W-:-:S12]  /*40d0*/  CCTL.IVALL ;  /* 0x00000000ff00798f */ /* 0x000fd80002000000 */
[----:B------:R-:W-:Y:S05]  /*40e0*/  @P0 BRA `(.L_x_1760) ;  /* 0xffffffb000000947 */ /* 0x000fea000383ffff */
.L_x_1759:
        /* <DEDUP_REMOVED lines=25> */
.L_x_1761:
        /* <DEDUP_REMOVED lines=26> */
.L_x_1762:
        /* <DEDUP_REMOVED lines=14> */
.L_x_5272:


//--------------------- .text._Z35group_norm_nhwc_bwd_one_pass_kernelI11Fp16IOFp16WLi128ELi64ELi512EEv26Group_norm_nhwc_bwd_params --------------------------
	.section	.text._Z35group_norm_nhwc_bwd_one_pass_kernelI11Fp16IOFp16WLi128ELi64ELi512EEv26Group_norm_nhwc_bwd_params,"ax",@progbits
	.sectioninfo	@"SHI_REGISTERS=64"
	.align	128
        .global         _Z35group_norm_nhwc_bwd_one_pass_kernelI11Fp16IOFp16WLi128ELi64ELi512EEv26Group_norm_nhwc_bwd_params
        .type           _Z35group_norm_nhwc_bwd_one_pass_kernelI11Fp16IOFp16WLi128ELi64ELi512EEv26Group_norm_nhwc_bwd_params,@function
        .size           _Z35group_norm_nhwc_bwd_one_pass_kernelI11Fp16IOFp16WLi128ELi64ELi512EEv26Group_norm_nhwc_bwd_params,(.L_x_5273 - _Z35group_norm_nhwc_bwd_one_pass_kernelI11Fp16IOFp16WLi128ELi64ELi512EEv26Group_norm_nhwc_bwd_params)
        .other          _Z35group_norm_nhwc_bwd_one_pass_kernelI11Fp16IOFp16WLi128ELi64ELi512EEv26Group_norm_nhwc_bwd_params,@"STO_CUDA_ENTRY STV_DEFAULT"
_Z35group_norm_nhwc_bwd_one_pass_kernelI11Fp16IOFp16WLi128ELi64ELi512EEv26Group_norm_nhwc_bwd_params:
.text._Z35group_norm_nhwc_bwd_one_pass_kernelI11Fp16IOFp16WLi128ELi64ELi512EEv26Group_norm_nhwc_bwd_params:
        /* <DEDUP_REMOVED lines=45> */
.L_x_1814:
        /* <DEDUP_REMOVED lines=223> */
.L_x_1765:
[----:B--23--:R-:W-:Y:S05]  /*10c0*/  BSYNC B0 ;  /* 0x0000000000007941 */ /* 0x00cfea0003800000 */
.L_x_1764:
        /* <DEDUP_REMOVED lines=36> */
.L_x_1766:
        /* <DEDUP_REMOVED lines=26> */
.L_x_1767:
        /* <DEDUP_REMOVED lines=41> */
.L_x_1768:
        /* <DEDUP_REMOVED lines=37> */
.L_x_1769:
        /* <DEDUP_REMOVED lines=37> */
.L_x_1770:
        /* <DEDUP_REMOVED lines=37> */
.L_x_1771:
        /* <DEDUP_REMOVED lines=36> */
.L_x_1772:
        /* <DEDUP_REMOVED lines=35> */
.L_x_1773:
        /* <DEDUP_REMOVED lines=88> */
.L_x_1775:
[----:B0-----:R-:W-:Y:S05]  /*2820*/  BSYNC B0 ;  /* 0x0000000000007941 */ /* 0x001fea0003800000 */
.L_x_1774:
        /* <DEDUP_REMOVED lines=81> */
.L_x_1777:
[----:B------:R-:W-:Y:S05]  /*2d40*/  BSYNC B0 ;  /* 0x0000000000007941 */ /* 0x000fea0003800000 */
.L_x_1776:
        /* <DEDUP_REMOVED lines=19> */
.L_x_1779:
[----:B------:R-:W-:Y:S05]  /*2e80*/  BSYNC B0 ;  /* 0x0000000000007941 */ /* 0x000fea0003800000 */
.L_x_1778:
        /* <DEDUP_REMOVED lines=32> */
.L_x_1782:
[----:B------:R-:W2:Y:S01]  /*3090*/  LDG.E.STRONG.GPU R13, [R16.64] ;  /* 0x00000006100d7981 */ /* 0x000ea2000c1ef900 */
[----:B------:R-:W-:Y:S01]  /*30a0*/  YIELD ;  /* 0x0000000000007946 */ /* 0x000fe20003800000 */
[----:B--2---:R-:W-:Y:S01]  /*30b0*/  ISETP.NE.AND P6, PT, R13, R20, PT ;  /* 0x000000140d00720c */ /* 0x004fe20003fc5270 */
[----:B------:R-:W-:-:S12]  /*30c0*/  CCTL.IVALL ;  /* 0x00000000ff00798f */ /* 0x000fd80002000000 */
[----:B------:R-:W-:Y:S05]  /*30d0*/  @P6 BRA `(.L_x_1782) ;  /* 0xffffffb000006947 */ /* 0x000fea000383ffff */
.L_x_1781:
        /* <DEDUP_REMOVED lines=23> */
.L_x_1786:
        /* <DEDUP_REMOVED lines=115> */
.L_x_1785:
        /* <DEDUP_REMOVED lines=63> */
.L_x_1787:
[----:B------:R-:W-:-:S04]  /*3d70*/  LOP3.LUT P6, RZ, R2, 0x1, RZ, 0xc0, !PT ;  /* 0x0000000102ff7812 */ /* 0x000fc800078cc0ff */
[----:B------:R-:W-:-:S13]  /*3d80*/  ISETP.NE.OR P6, PT, R16, RZ, P6 ;  /* 0x000000ff1000720c */ /* 0x000fda00037c5670 */
[----:B------:R-:W-:Y:S05]  /*3d90*/  @!P6 BRA `(.L_x_1783) ;  /* 0x000001f00000e947 */ /* 0x000fea0003800000 */
.L_x_1784:
        /* <DEDUP_REMOVED lines=31> */
.L_x_1783:
        /* <DEDUP_REMOVED lines=11> */
.L_x_1789:
[----:B------:R-:W-:Y:S05]  /*4040*/  BSYNC B0 ;  /* 0x0000000000007941 */ /* 0x000fea0003800000 */
.L_x_1788:
        /* <DEDUP_REMOVED lines=17> */
.L_x_1780:
        /* <DEDUP_REMOVED lines=35> */
.L_x_1790:
        /* <DEDUP_REMOVED lines=20> */
.L_x_1792:
[----:B------:R-:W-:Y:S05]  /*44d0*/  BSYNC B0 ;  /* 0x0000000000007941 */ /* 0x000fea0003800000 */
.L_x_1791:
        /* <DEDUP_REMOVED lines=28> */
.L_x_1793:
        /* <DEDUP_REMOVED lines=20> */
.L_x_1795:
[----:B------:R-:W-:Y:S05]  /*47e0*/  BSYNC B0 ;  /* 0x0000000000007941 */ /* 0x000fea0003800000 */
.L_x_1794:
        /* <DEDUP_REMOVED lines=48> */
.L_x_1796:
        /* <DEDUP_REMOVED lines=20> */
.L_x_1798:
[----:B------:R-:W-:Y:S05]  /*4c30*/  BSYNC B0 ;  /* 0x0000000000007941 */ /* 0x000fea0003800000 */
.L_x_1797:
        /* <DEDUP_REMOVED lines=23> */
.L_x_1799:
        /* <DEDUP_REMOVED lines=20> */
.L_x_1801:
[----:B------:R-:W-:Y:S05]  /*4ef0*/  BSYNC B0 ;  /* 0x0000000000007941 */ /* 0x000fea0003800000 */
.L_x_1800:
        /* <DEDUP_REMOVED lines=23> */
.L_x_1802:
        /* <DEDUP_REMOVED lines=20> */
.L_x_1804:
[----:B------:R-:W-:Y:S05]  /*51b0*/  BSYNC B0 ;  /* 0x0000000000007941 */ /* 0x000fea0003800000 */
.L_x_1803:
        /* <DEDUP_REMOVED lines=23> */
.L_x_1805:
        /* <DEDUP_REMOVED lines=20> */
.L_x_1807:
[----:B------:R-:W-:Y:S05]  /*5470*/  BSYNC B0 ;  /* 0x0000000000007941 */ /* 0x000fea0003800000 */
.L_x_1806:
        /* <DEDUP_REMOVED lines=23> */
.L_x_1808:
        /* <DEDUP_REMOVED lines=19> */
.L_x_1810:
[----:B------:R-:W-:Y:S05]  /*5720*/  BSYNC B0 ;  /* 0x0000000000007941 */ /* 0x000fea0003800000 */
.L_x_1809:
        /* <DEDUP_REMOVED lines=23> */
.L_x_1811:
        /* <DEDUP_REMOVED lines=17> */
.L_x_1813:
[----:B------:R-:W-:Y:S05]  /*59b0*/  BSYNC B0 ;  /* 0x0000000000007941 */ /* 0x000fea0003800000 */
.L_x_1812:
[----:B------:R-:W-:Y:S02]  /*59c0*/  IADD3 R35, R35, c[0x0][0x10], RZ ;  /* 0x0000040023237a10 */ /* 0x000fe40007ffe0ff */
[----:B------:R-:W-:Y:S02]  /*59d0*/  IADD3 R55, R55, 0x1, RZ ;  /* 0x0000000137377810 */ /* 0x000fe40007ffe0ff */
[----:B------:R-:W-:-:S13]  /*59e0*/  ISETP.GE.AND P0, PT, R35, UR4, PT ;  /* 0x0000000423007c0c */ /* 0x000fda000bf06270 */
[----:B------:R-:W-:Y:S01]  /*59f0*/  @P0 CALL.REL.NOINC `(.L_x_1763) ;  /* 0x0000001000000944 */ /* 0x000fe20003c00000 */
[----:B------:R-:W-:Y:S05]  /*5a00*/  BRA `(.L_x_1814) ;  /* 0xffffa8c000007947 */ /* 0x000fea000383ffff */
.L_x_1763:
        /* <DEDUP_REMOVED lines=22> */
.L_x_1816:
[----:B------:R-:W-:Y:S05]  /*5b70*/  BSYNC B0 ;  /* 0x0000000000007941 */ /* 0x000fea0003800000 */
.L_x_1815:
[----:B------:R-:W-:Y:S05]  /*5b80*/  @P0 EXIT ;  /* 0x000000000000094d */ /* 0x000fea0003800000 */
[----:B------:R-:W-:Y:S05]  /*5b90*/  @P2 BRA `(.L_x_1817) ;  /* 0x0000008000002947 */ /* 0x000fea0003800000 */
[----:B------:R-:W-:-:S05]  /*5ba0*/  IMAD R0, R4, c[0x0][0x10], RZ ;  /* 0x0000040004007a24 */ /* 0x000fca00078e02ff */
[----:B------:R-:W-:-:S13]  /*5bb0*/  ISETP.NE.AND P0, PT, R0, -0x1, PT ;  /* 0xffffffff0000780c */ /* 0x000fda0003f05270 */
[----:B------:R-:W-:Y:S05]  /*5bc0*/  @!P0 BRA `(.L_x_1817) ;  /* 0x0000005000008947 */ /* 0x000fea0003800000 */
.L_x_1818:
[----:B0-----:R-:W2:Y:S01]  /*5bd0*/  LDG.E.STRONG.GPU R5, [R2.64] ;  /* 0x0000000602057981 */ /* 0x001ea2000c1ef900 */
[----:B------:R-:W-:Y:S01]  /*5be0*/  YIELD ;  /* 0x0000000000007946 */ /* 0x000fe20003800000 */
[----:B--2---:R-:W-:Y:S01]  /*5bf0*/  ISETP.NE.AND P0, PT, R5, R0, PT ;  /* 0x000000000500720c */ /* 0x004fe20003f05270 */
[----:B------:R-:W-:-:S12]  /*5c00*/  CCTL.IVALL ;  /* 0x00000000ff00798f */ /* 0x000fd80002000000 */
[----:B------:R-:W-:Y:S05]  /*5c10*/  @P0 BRA `(.L_x_1818) ;  /* 0xffffffb000000947 */ /* 0x000fea000383ffff */
.L_x_1817:
        /* <DEDUP_REMOVED lines=25> */
.L_x_1819:
        /* <DEDUP_REMOVED lines=26> */
.L_x_1820:
        /* <DEDUP_REMOVED lines=11> */
.L_x_5273:


//--------------------- .text._Z35group_norm_nhwc_bwd_one_pass_kernelI11Fp16IOFp16WLi256ELi64ELi512EEv26Group_norm_nhwc_bwd_params --------------------------
	.section	.text._Z35group_norm_nhwc_bwd_one_pass_kernelI11Fp16IOFp16WLi256ELi64ELi512EEv26Group_norm_nhwc_bwd_params,"ax",@progbits
	.sectioninfo	@"SHI_REGISTERS=128"
	.align	128
        .global         _Z35group_norm_nhwc_bwd_one_pass_kernelI11Fp16IOFp16WLi256ELi64ELi512EEv26Group_norm_nhwc_bwd_params
        .type           _Z35group_norm_nhwc_bwd_one_pass_kernelI11Fp16IOFp16WLi256ELi64ELi512EEv26Group_norm_nhwc_bwd_params,@function
        .size           _Z35group_norm_nhwc_bwd_one_pass_kernelI11Fp16IOFp16WLi256ELi64ELi512EEv26Group_norm_nhwc_bwd_params,(.L_x_5274 - _Z35group_norm_nhwc_bwd_one_pass_kernelI11Fp16IOFp16WLi256ELi64ELi512EEv26Group_norm_nhwc_bwd_params)
        .other          _Z35group_norm_nhwc_bwd_one_pass_kernelI11Fp16IOFp16WLi256ELi64ELi512EEv26Group_norm_nhwc_bwd_params,@"STO_CUDA_ENTRY STV_DEFAULT"
_Z35group_norm_nhwc_bwd_one_pass_kernelI11Fp16IOFp16WLi256ELi64ELi512EEv26Group_norm_nhwc_bwd_params:
.text._Z35group_norm_nhwc_bwd_one_pass_kernelI11Fp16IOFp16WLi256ELi64ELi512EEv26Group_norm_nhwc_bwd_params:
        /* <DEDUP_REMOVED lines=108> */
.L_x_1904:
        /* <DEDUP_REMOVED lines=356> */
.L_x_1823:
[----:B0-----:R-:W-:Y:S05]  /*1d00*/  BSYNC B0 ;  /* 0x0000000000007941 */ /* 0x001fea0003800000 */
.L_x_1822:
        /* <DEDUP_REMOVED lines=36> */
.L_x_1824:
        /* <DEDUP_REMOVED lines=26> */
.L_x_1825:
        /* <DEDUP_REMOVED lines=41> */
.L_x_1826:
        /* <DEDUP_REMOVED lines=37> */
.L_x_1827:
        /* <DEDUP_REMOVED lines=39> */
.L_x_1828:
        /* <DEDUP_REMOVED lines=32> */
.L_x_1829:
        /* <DEDUP_REMOVED lines=38> */
.L_x_1830:
        /* <DEDUP_REMOVED lines=32> */
.L_x_1831:
        /* <DEDUP_REMOVED lines=38> */
.L_x_1832:
        /* <DEDUP_REMOVED lines=32> */
.L_x_1833:
        /* <DEDUP_REMOVED lines=38> */
.L_x_1834:
        /* <DEDUP_REMOVED lines=32> */
.L_x_1835:
        /* <DEDUP_REMOVED lines=38> */
.L_x_1836:
        /* <DEDUP_REMOVED lines=36> */
.L_x_1837:
        /* <DEDUP_REMOVED lines=35> */
.L_x_1838:
        /* <DEDUP_REMOVED lines=33> */
.L_x_1839:
        /* <DEDUP_REMOVED lines=105> */
.L_x_1841:
[----:B0-----:R-:W-:Y:S05]  /*46d0*/  BSYNC B0 ;  /* 0x0000000000007941 */ /* 0x001fea0003800000 */
.L_x_1840:
        /* <DEDUP_REMOVED lines=81> */
.L_x_1843:
[----:B------:R-:W-:Y:S05]  /*4bf0*/  BSYNC B0 ;  /* 0x0000000000007941 */ /* 0x000fea0003800000 */
.L_x_1842:
        /* <DEDUP_REMOVED lines=16> */
.L_x_1845:
[----:B------:R-:W-:Y:S05]  /*4d00*/  BSYNC B0 ;  /* 0x0000000000007941 */ /* 0x000fea0003800000 */
.L_x_1844:
        /* <DEDUP_REMOVED lines=30> */
.L_x_1848:
[----:B------:R-:W2:Y:S01]  /*4ef0*/  LDG.E.STRONG.GPU R26, [R24.64] ;  /* 0x00000006181a7981 */ /* 0x000ea2000c1ef900 */
[----:B------:R-:W-:Y:S01]  /*4f00*/  YIELD ;  /* 0x0000000000007946 */ /* 0x000fe20003800000 */
[----:B--2---:R-:W-:Y:S01]  /*4f10*/  ISETP.NE.AND P6, PT, R26, R29, PT ;  /* 0x0000001d1a00720c */ /* 0x004fe20003fc5270 */
[----:B------:R-:W-:-:S12]  /*4f20*/  CCTL.IVALL ;  /* 0x00000000ff00798f */ /* 0x000fd80002000000 */
[----:B------:R-:W-:Y:S05]  /*4f30*/  @P6 BRA `(.L_x_1848) ;  /* 0xffffffb000006947 */ /* 0x000fea000383ffff */
.L_x_1847:
        /* <DEDUP_REMOVED lines=22> */
.L_x_1852:
        /* <DEDUP_REMOVED lines=115> */
.L_x_1851:
        /* <DEDUP_REMOVED lines=63> */
.L_x_1853:
[----:B------:R-:W-:-:S04]  /*5bc0*/  LOP3.LUT P6, RZ, R87, 0x1, RZ, 0xc0, !PT ;  /* 0x0000000157ff7812 */ /* 0x000fc800078cc0ff */
[----:B------:R-:W-:-:S13]  /*5bd0*/  ISETP.NE.OR P6, PT, R26, RZ, P6 ;  /* 0x000000ff1a00720c */ /* 0x000fda00037c5670 */
[----:B------:R-:W-:Y:S05]  /*5be0*/  @!P6 BRA `(.L_x_1849) ;  /* 0x000001f00000e947 */ /* 0x000fea0003800000 */
.L_x_1850:
        /* <DEDUP_REMOVED lines=31> */
.L_x_1849:
        /* <DEDUP_REMOVED lines=10> */
.L_x_1855:
[----:B------:R-:W-:Y:S05]  /*5e80*/  BSYNC B0 ;  /* 0x0000000000007941 */ /* 0x000fea0003800000 */
.L_x_1854:
        /* <DEDUP_REMOVED lines=17> */
.L_x_1846:
        /* <DEDUP_REMOVED lines=35> */
.L_x_1856:
        /* <DEDUP_REMOVED lines=19> */
.L_x_1858:
[----:B------:R-:W-:Y:S05]  /*6300*/  BSYNC B0 ;  /* 0x0000000000007941 */ /* 0x000fea0003800000 */
.L_x_1857:
        /* <DEDUP_REMOVED lines=28> */
.L_x_1859:
        /* <DEDUP_REMOVED lines=19> */
.L_x_1861:
[----:B------:R-:W-:Y:S05]  /*6600*/  BSYNC B0 ;  /* 0x0000000000007941 */ /* 0x000fea0003800000 */
.L_x_1860:
        /* <DEDUP_REMOVED lines=28> */
.L_x_1862:
        /* <DEDUP_REMOVED lines=19> */
.L_x_1864:
[----:B------:R-:W-:Y:S05]  /*6900*/  BSYNC B0 ;  /* 0x0000000000007941 */ /* 0x000fea0003800000 */
.L_x_1863:
        /* <DEDUP_REMOVED lines=28> */
.L_x_1865:
        /* <DEDUP_REMOVED lines=19> */
.L_x_1867:
[----:B------:R-:W-:Y:S05]  /*6c00*/  BSYNC B0 ;  /* 0x0000000000007941 */ /* 0x000fea0003800000 */
.L_x_1866:
        /* <DEDUP_REMOVED lines=28> */
.L_x_1868:
        /* <DEDUP_REMOVED lines=19> */
.L_x_1870:
[----:B------:R-:W-:Y:S05]  /*6f00*/  BSYNC B0 ;  /* 0x0000000000007941 */ /* 0x000fea0003800000 */
.L_x_1869:
        /* <DEDUP_REMOVED lines=28> */
.L_x_1871:
        /* <DEDUP_REMOVED lines=19> */
.L_x_1873:
[----:B------:R-:W-:Y:S05]  /*7200*/  BSYNC B0 ;  /* 0x0000000000007941 */ /* 0x000fea0003800000 */
.L_x_1872:
        /* <DEDUP_REMOVED lines=28> */
.L_x_1874:
        /* <DEDUP_REMOVED lines=19> */
.L_x_1876:
[----:B------:R-:W-:Y:S05]  /*7500*/  BSYNC B0 ;  /* 0x0000000000007941 */ /* 0x000fea0003800000 */
.L_x_1875:
        /* <DEDUP_REMOVED lines=28> */
.L_x_1877:
        /* <DEDUP_REMOVED lines=18> */
.L_x_1879:
[----:B------:R-:W-:Y:S05]  /*77f0*/  BSYNC B0 ;  /* 0x0000000000007941 */ /* 0x000fea0003800000 */
.L_x_1878:
        /* <DEDUP_REMOVED lines=27> */
.L_x_1880:
        /* <DEDUP_REMOVED lines=18> */
.L_x_1882:
[----:B------:R-:W-:Y:S05]  /*7ad0*/  BSYNC B0 ;  /* 0x0000000000007941 */ /* 0x000fea0003800000 */
.L_x_1881:
        /* <DEDUP_REMOVED lines=27> */
.L_x_1883:
        /* <DEDUP_REMOVED lines=18> */
.L_x_1885:
[----:B------:R-:W-:Y:S05]  /*7db0*/  BSYNC B0 ;  /* 0x0000000000007941 */ /* 0x000fea0003800000 */
.L_x_1884:
        /* <DEDUP_REMOVED lines=27> */
.L_x_1886:
        /* <DEDUP_REMOVED lines=18> */
.L_x_1888:
[----:B------:R-:W-:Y:S05]  /*8090*/  BSYNC B0 ;  /* 0x0000000000007941 */ /* 0x000fea0003800000 */
.L_x_1887:
        /* <DEDUP_REMOVED lines=29> */
.L_x_1889:
        /* <DEDUP_REMOVED lines=18> */
.L_x_1891:
[----:B------:R-:W-:Y:S05]  /*8390*/  BSYNC B0 ;  /* 0x0000000000007941 */ /* 0x000fea0003800000 */
.L_x_1890:
        /* <DEDUP_REMOVED lines=27> */
.L_x_1892:
        /* <DEDUP_REMOVED lines=23> */
.L_x_1894:
[----:B------:R-:W-:Y:S05]  /*86c0*/  BSYNC B0 ;  /* 0x0000000000007941 */ /* 0x000fea0003800000 */
.L_x_1893:
        /* <DEDUP_REMOVED lines=27> */
.L_x_1895:
        /* <DEDUP_REMOVED lines=23> */
.L_x_1897:
[----:B------:R-:W-:Y:S05]  /*89f0*/  BSYNC B0 ;  /* 0x0000000000007941 */ /* 0x000fea0003800000 */
.L_x_1896:
        /* <DEDUP_REMOVED lines=27> */
.L_x_1898:
        /* <DEDUP_REMOVED lines=25> */
.L_x_1900:
[----:B------:R-:W-:Y:S05]  /*8d40*/  BSYNC B0 ;  /* 0x0000000000007941 */ /* 0x000fea0003800000 */
.L_x_1899:
        /* <DEDUP_REMOVED lines=25> */
.L_x_1901:
        /* <DEDUP_REMOVED lines=20> */
.L_x_1903:
[----:B------:R-:W-:Y:S05]  /*9020*/  BSYNC B0 ;  /* 0x0000000000007941 */ /* 0x000fea0003800000 */
.L_x_1902:
[----:B------:R-:W-:Y:S02]  /*9030*/  IADD3 R82, R82, c[0x0][0x10], RZ ;  /* 0x0000040052527a10 */ /* 0x000fe40007ffe0ff */
[----:B------:R-:W-:Y:S02]  /*9040*/  IADD3 R83, R83, 0x1, RZ ;  /* 0x0000000153537810 */ /* 0x000fe40007ffe0ff */
[----:B------:R-:W-:-:S13]  /*9050*/  ISETP.GE.AND P0, PT, R82, UR4, PT ;  /* 0x0000000452007c0c */ /* 0x000fda000bf06270 */
[----:B------:R-:W-:Y:S01]  /*9060*/  @P0 CALL.REL.NOINC `(.L_x_1821) ;  /* 0x0000001000000944 */ /* 0x000fe20003c00000 */
[----:B------:R-:W-:Y:S05]  /*9070*/  BRA `(.L_x_1904) ;  /* 0xffff764000007947 */ /* 0x000fea000383ffff */
.L_x_1821:
        /* <DEDUP_REMOVED lines=22> */
.L_x_1906:
[----:B------:R-:W-:Y:S05]  /*91e0*/  BSYNC B0 ;  /* 0x0000000000007941 */ /* 0x000fea0003800000 */
.L_x_1905:
[----:B------:R-:W-:Y:S05]  /*91f0*/  @P0 EXIT ;  /* 0x000000000000094d */ /* 0x000fea0003800000 */
[----:B------:R-:W-:Y:S05]  /*9200*/  @P2 BRA `(.L_x_1907) ;  /* 0x0000008000002947 */ /* 0x000fea0003800000 */
[----:B------:R-:W-:-:S05]  /*9210*/  IMAD R0, R4, c[0x0][0x10], RZ ;  /* 0x0000040004007a24 */ /* 0x000fca00078e02ff */
[----:B------:R-:W-:-:S13]  /*9220*/  ISETP.NE.AND P0, PT, R0, -0x1, PT ;  /* 0xffffffff0000780c */ /* 0x000fda0003f05270 */
[----:B------:R-:W-:Y:S05]  /*9230*/  @!P0 BRA `(.L_x_1907) ;  /* 0x0000005000008947 */ /* 0x000fea0003800000 */
.L_x_1908:
[----:B-1----:R-:W2:Y:S01]  /*9240*/  LDG.E.STRONG.GPU R5, [R2.64] ;  /* 0x0000000602057981 */ /* 0x002ea2000c1ef900 */
[----:B------:R-:W-:Y:S01]  /*9250*/  YIELD ;  /* 0x0000000000007946 */ /* 0x000fe20003800000 */
[----:B--2---:R-:W-:Y:S01]  /*9260*/  ISETP.NE.AND P0, PT, R5, R0, PT ;  /* 0x000000000500720c */ /* 0x004fe20003f05270 */
[----:B------:R-:W-:-:S12]  /*9270*/  CCTL.IVALL ;  /* 0x00000000ff00798f */ /* 0x000fd80002000000 */
[----:B------:R-:W-:Y:S05]  /*9280*/  @P0 BRA `(.L_x_1908) ;  /* 0xffffffb000000947 */ /* 0x000fea000383ffff */
.L_x_1907:
        /* <DEDUP_REMOVED lines=25> */
.L_x_1909:
        /* <DEDUP_REMOVED lines=26> */
.L_x_1910:
        /* <DEDUP_REMOVED lines=12> */
.L_x_5274:


//--------------------- .text._Z35group_norm_nhwc_bwd_one_pass_kernelI11Fp16IOFp16WLi512ELi64ELi512EEv26Group_norm_nhwc_bwd_params --------------------------
	.section	.text._Z35group_norm_nhwc_bwd_one_pass_kernelI11Fp16IOFp16WLi512ELi64ELi512EEv26Group_norm_nhwc_bwd_params,"ax",@progbits
	.sectioninfo	@"SHI_REGISTERS=128"
	.align	128
        .global         _Z35group_norm_nhwc_bwd_one_pass_kernelI11Fp16IOFp16WLi512ELi64ELi512EEv26Group_norm_nhwc_bwd_params
        .type           _Z35group_norm_nhwc_bwd_one_pass_kernelI11Fp16IOFp16WLi512ELi64ELi512EEv26Group_norm_nhwc_bwd_params,@function
        .size           _Z35group_norm_nhwc_bwd_one_pass_kernelI11Fp16IOFp16WLi512ELi64ELi512EEv26Group_norm_nhwc_bwd_params,(.L_x_5275 - _Z35group_norm_nhwc_bwd_one_pass_kernelI11Fp16IOFp16WLi512ELi64ELi512EEv26Group_norm_nhwc_bwd_params)
        .other          _Z35group_norm_nhwc_bwd_one_pass_kernelI11Fp16IOFp16WLi512ELi64ELi512EEv26Group_norm_nhwc_bwd_params,@"STO_CUDA_ENTRY STV_DEFAULT"
_Z35group_norm_nhwc_bwd_one_pass_kernelI11Fp16IOFp16WLi512ELi64ELi512EEv26Group_norm_nhwc_bwd_params:
.text._Z35group_norm_nhwc_bwd_one_pass_kernelI11Fp16IOFp16WLi512ELi64ELi512EEv26Group_norm_nhwc_bwd_params:
        /* <DEDUP_REMOVED lines=230> */
.L_x_2058:
        /* <DEDUP_REMOVED lines=716> */
.L_x_1913:
[----:B-1----:R-:W-:Y:S05]  /*3b20*/  BSYNC B0 ;  /* 0x0000000000007941 */ /* 0x002fea0003800000 */
.L_x_1912:
        /* <DEDUP_REMOVED lines=28> */
.L_x_1914:
        /* <DEDUP_REMOVED lines=34> */
.L_x_1915:
        /* <DEDUP_REMOVED lines=40> */
.L_x_1916:
        /* <DEDUP_REMOVED lines=37> */
.L_x_1917:
        /* <DEDUP_REMOVED lines=37> */
.L_x_1918:
        /* <DEDUP_REMOVED lines=37> */
.L_x_1919:
        /* <DEDUP_REMOVED lines=37> */
.L_x_1920:
        /* <DEDUP_REMOVED lines=37> */
.L_x_1921:
        /* <DEDUP_REMOVED lines=37> */
.L_x_1922:
        /* <DEDUP_REMOVED lines=37> */
.L_x_1923:
        /* <DEDUP_REMOVED lines=37> */
.L_x_1924:
        /* <DEDUP_REMOVED lines=37> */
.L_x_1925:
        /* <DEDUP_REMOVED lines=37> */
.L_x_1926:
        /* <DEDUP_REMOVED lines=37> */
.L_x_1927:
        /* <DEDUP_REMOVED lines=37> */
.L_x_1928:
        /* <DEDUP_REMOVED lines=37> */
.L_x_1929:
        /* <DEDUP_REMOVED lines=37> */
.L_x_1930:
        /* <DEDUP_REMOVED lines=37> */
.L_x_1931:
        /* <DEDUP_REMOVED lines=37> */
.L_x_1932:
        /* <DEDUP_REMOVED lines=37> */
.L_x_1933:
        /* <DEDUP_REMOVED lines=37> */
.L_x_1934:
        /* <DEDUP_REMOVED lines=37> */
.L_x_1935:
        /* <DEDUP_REMOVED lines=37> */
.L_x_1936:
        /* <DEDUP_REMOVED lines=37> */
.L_x_1937:
        /* <DEDUP_REMOVED lines=37> */
.L_x_1938:
        /* <DEDUP_REMOVED lines=37> */
.L_x_1939:
        /* <DEDUP_REMOVED lines=37> */
.L_x_1940:
        /* <DEDUP_REMOVED lines=37> */
.L_x_1941:
        /* <DEDUP_REMOVED lines=37> */
.L_x_1942:
        /* <DEDUP_REMOVED lines=37> */
.L_x_1943:
        /* <DEDUP_REMOVED lines=35> */
.L_x_1944:
        /* <DEDUP_REMOVED lines=33> */
.L_x_1945:
        /* <DEDUP_REMOVED lines=89> */
.L_x_1947:
[----:B0-----:R-:W-:Y:S05]  /*89d0*/  BSYNC B0 ;  /* 0x0000000000007941 */ /* 0x001fea0003800000 */
.L_x_1946:
        /* <DEDUP_REMOVED lines=81> */
.L_x_1949:
[----:B------:R-:W-:Y:S05]  /*8ef0*/  BSYNC B0 ;  /* 0x0000000000007941 */ /* 0x000fea0003800000 */
.L_x_1948:
        /* <DEDUP_REMOVED lines=22> */
.L_x_1951:
[----:B------:R-:W-:Y:S05]  /*9060*/  BSYNC B0 ;  /* 0x0000000000007941 */ /* 0x000fea0003800000 */
.L_x_1950:
        /* <DEDUP_REMOVED lines=41> */
.L_x_1954:
[----:B------:R-:W2:Y:S01]  /*9300*/  LDG.E.STRONG.GPU R35, [R32.64] ;  /* 0x0000001020237981 */ /* 0x000ea2000c1ef900 */
[----:B------:R-:W-:Y:S01]  /*9310*/  YIELD ;  /* 0x0000000000007946 */ /* 0x000fe20003800000 */
[----:B--2---:R-:W-:Y:S01]  /*9320*/  ISETP.NE.AND P6, PT, R35, R34, PT ;  /* 0x000000222300720c */ /* 0x004fe20003fc5270 */
[----:B------:R-:W-:-:S12]  /*9330*/  CCTL.IVALL ;  /* 0x00000000ff00798f */ /* 0x000fd80002000000 */
[----:B------:R-:W-:Y:S05]  /*9340*/  @P6 BRA `(.L_x_1954) ;  /* 0xffffffb000006947 */ /* 0x000fea000383ffff */
.L_x_1953:
        /* <DEDUP_REMOVED lines=27> */
.L_x_1958:
        /* <DEDUP_REMOVED lines=164> */
.L_x_1957:
        /* <DEDUP_REMOVED lines=88> */
.L_x_1959:
[----:B------:R-:W-:-:S04]  /*a4c0*/  LOP3.LUT P6, RZ, R8, 0x1, RZ, 0xc0, !PT ;  /* 0x0000000108ff7812 */ /* 0x000fc800078cc0ff */
[----:B------:R-:W-:-:S13]  /*a4d0*/  ISETP.NE.OR P6, PT, RZ, UR13, P6 ;  /* 0x0000000dff007c0c */ /* 0x000fda000b7c5670 */
[----:B------:R-:W-:Y:S05]  /*a4e0*/  @!P6 BRA `(.L_x_1955) ;  /* 0x000002c00000e947 */ /* 0x000fea0003800000 */
.L_x_1956:
        /* <DEDUP_REMOVED lines=44> */
.L_x_1955:
        /* <DEDUP_REMOVED lines=14> */
.L_x_1961:
[----:B------:R-:W-:Y:S05]  /*a890*/  BSYNC B0 ;  /* 0x0000000000007941 */ /* 0x000fea0003800000 */
.L_x_1960:
        /* <DEDUP_REMOVED lines=21> */
.L_x_1952:
        /* <DEDUP_REMOVED lines=35> */
.L_x_1962:
        /* <DEDUP_REMOVED lines=22> */
.L_x_1964:
[----:B------:R-:W-:Y:S05]  /*ad80*/  BSYNC B0 ;  /* 0x0000000000007941 */ /* 0x000fea0003800000 */
.L_x_1963:
        /* <DEDUP_REMOVED lines=28> */
.L_x_1965:
        /* <DEDUP_REMOVED lines=23> */
.L_x_1967:
[----:B------:R-:W-:Y:S05]  /*b0c0*/  BSYNC B0 ;  /* 0x0000000000007941 */ /* 0x000fea0003800000 */
.L_x_1966:
        /* <DEDUP_REMOVED lines=28> */
.L_x_1968:
        /* <DEDUP_REMOVED lines=23> */
.L_x_1970:
[----:B------:R-:W-:Y:S05]  /*b400*/  BSYNC B0 ;  /* 0x0000000000007941 */ /* 0x000fea0003800000 */
.L_x_1969:
        /* <DEDUP_REMOVED lines=28> */
.L_x_1971:
        /* <DEDUP_REMOVED lines=23> */
.L_x_1973:
[----:B------:R-:W-:Y:S05]  /*b740*/  BSYNC B0 ;  /* 0x0000000000007941 */ /* 0x000fea0003800000 */
.L_x_1972:
        /* <DEDUP_REMOVED lines=28> */
.L_x_1974:
        /* <DEDUP_REMOVED lines=23> */
.L_x_1976:
[----:B------:R-:W-:Y:S05]  /*ba80*/  BSYNC B0 ;  /* 0x0000000000007941 */ /* 0x000fea0003800000 */
.L_x_1975:
        /* <DEDUP_REMOVED lines=28> */
.L_x_1977:
        /* <DEDUP_REMOVED lines=23> */
.L_x_1979:
[----:B------:R-:W-:Y:S05]  /*bdc0*/  BSYNC B0 ;  /* 0x0000000000007941 */ /* 0x000fea0003800000 */
.L_x_1978:
        /* <DEDUP_REMOVED lines=28> */
.L_x_1980:
        /* <DEDUP_REMOVED lines=23> */
.L_x_1982:
[----:B------:R-:W-:Y:S05]  /*c100*/  BSYNC B0 ;  /* 0x0000000000007941 */ /* 0x000fea0003800000 */
.L_x_1981:
        /* <DEDUP_REMOVED lines=30> */
.L_x_1983:
        /* <DEDUP_REMOVED lines=23> */
.L_x_1985:
[----:B------:R-:W-:Y:S05]  /*c460*/  BSYNC B0 ;  /* 0x0000000000007941 */ /* 0x000fea0003800000 */
.L_x_1984:
        /* <DEDUP_REMOVED lines=28> */
.L_x_1986:
        /* <DEDUP_REMOVED lines=23> */
.L_x_1988:
[----:B------:R-:W-:Y:S05]  /*c7a0*/  BSYNC B0 ;  /* 0x0000000000007941 */ /* 0x000fea0003800000 */
.L_x_1987:
        /* <DEDUP_REMOVED lines=28> */
.L_x_1989:
        /* <DEDUP_REMOVED lines=23> */
.L_x_1991:
[----:B------:R-:W-:Y:S05]  /*cae0*/  BSYNC B0 ;  /* 0x0000000000007941 */ /* 0x000fea0003800000 */
.L_x_1990:
        /* <DEDUP_REMOVED lines=28> */
.L_x_1992:
        /* <DEDUP_REMOVED lines=22> */
.L_x_1994:
[----:B------:R-:W-:Y:S05]  /*ce10*/  BSYNC B0 ;  /* 0x0000000000007941 */ /* 0x000fea0003800000 */
.L_x_1993:
        /* <DEDUP_REMOVED lines=28> */
.L_x_1995:
        /* <DEDUP_REMOVED lines=23> */
.L_x_1997:
[----:B------:R-:W-:Y:S05]  /*d150*/  BSYNC B0 ;  /* 0x0000000000007941 */ /* 0x000fea0003800000 */
.L_x_1996:
        /* <DEDUP_REMOVED lines=28> */
.L_x_1998:
        /* <DEDUP_REMOVED lines=23> */
.L_x_2000:
[----:B------:R-:W-:Y:S05]  /*d490*/  BSYNC B0 ;  /* 0x0000000000007941 */ /* 0x000fea0003800000 */
.L_x_1999:
        /* <DEDUP_REMOVED lines=28> */
.L_x_2001:
        /* <DEDUP_REMOVED lines=23> */
.L_x_2003:
[----:B------:R-:W-:Y:S05]  /*d7d0*/  BSYNC B0 ;  /* 0x0000000000007941 */ /* 0x000fea0003800000 */
.L_x_2002:
        /* <DEDUP_REMOVED lines=28> */
.L_x_2004:
        /* <DEDUP_REMOVED lines=22> */
.L_x_2006:
[----:B------:R-:W-:Y:S05]  /*db00*/  BSYNC B0 ;  /* 0x0000000000007941 */ /* 0x000fea0003800000 */
.L_x_2005:
        /* <DEDUP_REMOVED lines=28> */
.L_x_2007:
        /* <DEDUP_REMOVED lines=22> */
.L_x_2009:
[----:B------:R-:W-:Y:S05]  /*de30*/  BSYNC B0 ;  /* 0x0000000000007941 */ /* 0x000fea0003800000 */
.L_x_2008:
        /* <DEDUP_REMOVED lines=28> */
.L_x_2010:
        /* <DEDUP_REMOVED lines=22> */
.L_x_2012:
[----:B------:R-:W-:Y:S05]  /*e160*/  BSYNC B0 ;  /* 0x0000000000007941 */ /* 0x000fea0003800000 */
.L_x_2011:
        /* <DEDUP_REMOVED lines=28> */
.L_x_2013:
        /* <DEDUP_REMOVED lines=22> */
.L_x_2015:
[----:B------:R-:W-:Y:S05]  /*e490*/  BSYNC B0 ;  /* 0x0000000000007941 */ /* 0x000fea0003800000 */
.L_x_2014:
        /* <DEDUP_REMOVED lines=28> */
.L_x_2016:
        /* <DEDUP_REMOVED lines=22> */
.L_x_2018:
[----:B------:R-:W-:Y:S05]  /*e7c0*/  BSYNC B0 ;  /* 0x0000000000007941 */ /* 0x000fea0003800000 */
.L_x_2017:
        /* <DEDUP_REMOVED lines=28> */
.L_x_2019:
        /* <DEDUP_REMOVED lines=22> */
.L_x_2021:
[----:B------:R-:W-:Y:S05]  /*eaf0*/  BSYNC B0 ;  /* 0x0000000000007941 */ /* 0x000fea0003800000 */
.L_x_2020:
        /* <DEDUP_REMOVED lines=28> */
.L_x_2022:
        /* <DEDUP_REMOVED lines=21> */
.L_x_2024:
[----:B------:R-:W-:Y:S05]  /*ee10*/  BSYNC B0 ;  /* 0x0000000000007941 */ /* 0x000fea0003800000 */
.L_x_2023:
        /* <DEDUP_REMOVED lines=27> */
.L_x_2025:
        /* <DEDUP_REMOVED lines=21> */
.L_x_2027:
[----:B------:R-:W-:Y:S05]  /*f120*/  BSYNC B0 ;  /* 0x0000000000007941 */ /* 0x000fea0003800000 */
.L_x_2026:
        /* <DEDUP_REMOVED lines=27> */
.L_x_2028:
        /* <DEDUP_REMOVED lines=21> */
.L_x_2030:
[----:B------:R-:W-:Y:S05]  /*f430*/  BSYNC B0 ;  /* 0x0000000000007941 */ /* 0x000fea0003800000 */
.L_x_2029:
        /* <DEDUP_REMOVED lines=27> */
.L_x_2031:
        /* <DEDUP_REMOVED lines=21> */
.L_x_2033:
[----:B------:R-:W-:Y:S05]  /*f740*/  BSYNC B0 ;  /* 0x0000000000007941 */ /* 0x000fea0003800000 */
.L_x_2032:
        /* <DEDUP_REMOVED lines=29> */
.L_x_2034:
        /* <DEDUP_REMOVED lines=21> */
.L_x_2036:
[----:B------:R-:W-:Y:S05]  /*fa70*/  BSYNC B0 ;  /* 0x0000000000007941 */ /* 0x000fea0003800000 */
.L_x_2035:
        /* <DEDUP_REMOVED lines=23> */
.L_x_2037:
        /* <DEDUP_REMOVED lines=27> */
.L_x_2039:
[----:B------:R-:W-:Y:S05]  /*fda0*/  BSYNC B0 ;  /* 0x0000000000007941 */ /* 0x000fea0003800000 */
.L_x_2038:
        /* <DEDUP_REMOVED lines=23> */
.L_x_2040:
        /* <DEDUP_REMOVED lines=27> */
.L_x_2042:
[----:B------:R-:W-:Y:S05]  /*100d0*/  BSYNC B0 ;  /* 0x0000000000007941 */ /* 0x000fea0003800000 */
.L_x_2041:
        /* <DEDUP_REMOVED lines=23> */
.L_x_2043:
        /* <DEDUP_REMOVED lines=27> */
.L_x_2045:
[----:B------:R-:W-:Y:S05]  /*10400*/  BSYNC B0 ;  /* 0x0000000000007941 */ /* 0x000fea0003800000 */
.L_x_2044:
        /* <DEDUP_REMOVED lines=23> */
.L_x_2046:
        /* <DEDUP_REMOVED lines=27> */
.L_x_2048:
[----:B------:R-:W-:Y:S05]  /*10730*/  BSYNC B0 ;  /* 0x0000000000007941 */ /* 0x000fea0003800000 */
.L_x_2047:
        /* <DEDUP_REMOVED lines=23> */
.L_x_2049:
        /* <DEDUP_REMOVED lines=27> */
.L_x_2051:
[----:B------:R-:W-:Y:S05]  /*10a60*/  BSYNC B0 ;  /* 0x0000000000007941 */ /* 0x000fea0003800000 */
.L_x_2050:
        /* <DEDUP_REMOVED lines=23> */
.L_x_2052:
        /* <DEDUP_REMOVED lines=28> */
.L_x_2054:
[----:B------:R-:W-:Y:S05]  /*10da0*/  BSYNC B0 ;  /* 0x0000000000007941 */ /* 0x000fea0003800000 */
.L_x_2053:
        /* <DEDUP_REMOVED lines=27> */
.L_x_2055:
        /* <DEDUP_REMOVED lines=24> */
.L_x_2057:
[----:B------:R-:W-:Y:S05]  /*110e0*/  BSYNC B0 ;  /* 0x0000000000007941 */ /* 0x000fea0003800000 */
.L_x_2056:
[----:B--2---:R-:W-:Y:S02]  /*110f0*/  ULDC UR5, c[0x0][0x10] ;  /* 0x0000040000057ab9 */ /* 0x004fe40000000800 */
[----:B------:R-:W-:Y:S02]  /*11100*/  UIADD3 UR20, UR20, UR5, URZ ;  /* 0x0000000514147290 */ /* 0x000fe4000fffe03f */
[----:B------:R-:W-:Y:S02]  /*11110*/  UIADD3 UR4, UR4, 0x1, URZ ;  /* 0x0000000104047890 */ /* 0x000fe4000fffe03f */
[----:B------:R-:W-:-:S06]  /*11120*/  UISETP.GE.AND UP0, UPT, UR20, UR8, UPT ;  /* 0x000000081400728c */ /* 0x000fcc000bf06270 */
[----:B------:R-:W-:-:S13]  /*11130*/  PLOP3.LUT P0, PT, PT, PT, UP0, 0x40, 0x0 ;  /* 0x000000000000781c */ /* 0x000fda0003f0e808 */
[----:B------:R-:W-:Y:S01]  /*11140*/  @!P0 CALL.REL.NOINC `(.L_x_1911) ;  /* 0x0000001000008944 */ /* 0x000fe20003c00000 */
[----:B------:R-:W-:Y:S05]  /*11150*/  BRA `(.L_x_2058) ;  /* 0xfffefd0000007947 */ /* 0x000fea000383ffff */
.L_x_1911:
        /* <DEDUP_REMOVED lines=22> */
.L_x_2060:
[----:B------:R-:W-:Y:S05]  /*112c0*/  BSYNC B0 ;  /* 0x0000000000007941 */ /* 0x000fea0003800000 */
.L_x_2059:
[----:B------:R-:W-:Y:S05]  /*112d0*/  @P0 EXIT ;  /* 0x000000000000094d */ /* 0x000fea0003800000 */
[----:B------:R-:W-:Y:S05]  /*112e0*/  @P2 BRA `(.L_x_2061) ;  /* 0x0000008000002947 */ /* 0x000fea0003800000 */
[----:B------:R-:W-:-:S05]  /*112f0*/  IMAD R0, R4, c[0x0][0x10], RZ ;  /* 0x0000040004007a24 */ /* 0x000fca00078e02ff */
[----:B------:R-:W-:-:S13]  /*11300*/  ISETP.NE.AND P0, PT, R0, -0x1, PT ;  /* 0xffffffff0000780c */ /* 0x000fda0003f05270 */
[----:B------:R-:W-:Y:S05]  /*11310*/  @!P0 BRA `(.L_x_2061) ;  /* 0x0000005000008947 */ /* 0x000fea0003800000 */
.L_x_2062:
[----:B0-----:R-:W2:Y:S01]  /*11320*/  LDG.E.STRONG.GPU R5, [R2.64] ;  /* 0x0000001002057981 */ /* 0x001ea2000c1ef900 */
[----:B------:R-:W-:Y:S01]  /*11330*/  YIELD ;  /* 0x0000000000007946 */ /* 0x000fe20003800000 */
[----:B--2---:R-:W-:Y:S01]  /*11340*/  ISETP.NE.AND P0, PT, R5, R0, PT ;  /* 0x000000000500720c */ /* 0x004fe20003f05270 */
[----:B------:R-:W-:-:S12]  /*11350*/  CCTL.IVALL ;  /* 0x00000000ff00798f */ /* 0x000fd80002000000 */
[----:B------:R-:W-:Y:S05]  /*11360*/  @P0 BRA `(.L_x_2062) ;  /* 0xffffffb000000947 */ /* 0x000fea000383ffff */
.L_x_2061:
        /* <DEDUP_REMOVED lines=25> */
.L_x_2063:
        /* <DEDUP_REMOVED lines=26> */
.L_x_2064:
        /* <DEDUP_REMOVED lines=14> */
.L_x_5275:


//--------------------- .text._Z35group_norm_nhwc_bwd_one_pass_kernelI11Fp32IOFp32WLi64ELi64ELi512EEv26Group_norm_nhwc_bwd_params --------------------------
	.section	.text._Z35group_norm_nhwc_bwd_one_pass_kernelI11Fp32IOFp32WLi64ELi64ELi512EEv26Group_norm_nhwc_bwd_params,"ax",@progbits
	.sectioninfo	@"SHI_REGISTERS=64"
	.align	128
        .global         _Z35group_norm_nhwc_bwd_one_pass_kernelI11Fp32IOFp32WLi64ELi64ELi512EEv26Group_norm_nhwc_bwd_params
        .type           _Z35group_norm_nhwc_bwd_one_pass_kernelI11Fp32IOFp32WLi64ELi64ELi512EEv26Group_norm_nhwc_bwd_params,@function
        .size           _Z35group_norm_nhwc_bwd_one_pass_kernelI11Fp32IOFp32WLi64ELi64ELi512EEv26Group_norm_nhwc_bwd_params,(.L_x_5276 - _Z35group_norm_nhwc_bwd_one_pass_kernelI11Fp32IOFp32WLi64ELi64ELi512EEv26Group_norm_nhwc_bwd_params)
        .other          _Z35group_norm_nhwc_bwd_one_pass_kernelI11Fp32IOFp32WLi64ELi64ELi512EEv26Group_norm_nhwc_bwd_params,@"STO_CUDA_ENTRY STV_DEFAULT"
_Z35group_norm_nhwc_bwd_one_pass_kernelI11Fp32IOFp32WLi64ELi64ELi512EEv26Group_norm_nhwc_bwd_params:
.text._Z35group_norm_nhwc_bwd_one_pass_kernelI11Fp32IOFp32WLi64ELi64ELi512EEv26Group_norm_nhwc_bwd_params:
[----:B------:R-:W-:Y:S02]  /*0000*/  MOV R1, c[0x0][0x28] ;  /* 0x00000a0000017a02 */ /* 0x000fe40000000f00 */
[----:B------:R-:W0:Y:S01]  /*0010*/  S2UR UR5, SR_CTAID.Y ;  /* 0x00000000000579c3 */ /* 0x000e220000002600 */
[----:B------:R-:W-:Y:S01]  /*0020*/  ULDC UR6, c[0x0][0x1f0] ;  /* 0x00007c0000067ab9 */ /* 0x000fe20000000800 */
[----:B------:R-:W1:Y:S01]  /*0030*/  S2R R52, SR_CTAID.X ;  /* 0x0000000000347919 */ /* 0x000e620000002500 */
[----:B------:R-:W-:Y:S02]  /*0040*/  ULDC UR4, c[0x0][0x1c0] ;  /* 0x0000700000047ab9 */ /* 0x000fe40000000800 */
[----:B------:R-:W-:Y:S01]  /*0050*/  UIMAD UR6, UR6, UR4, URZ ;  /* 0x00000004060672a4 */ /* 0x000fe2000f8e023f */
[----:B------:R-:W2:Y:S01]  /*0060*/  S2R R54, SR_TID.X ;  /* 0x0000000000367919 */ /* 0x000ea20000002100 */
[----:B------:R-:W-:Y:S01]  /*0070*/  ULDC.64 UR12, c[0x0][0x118] ;  /* 0x00004600000c7ab9 */ /* 0x000fe20000000a00 */
[----:B0-----:R-:W-:-:S04]  /*0080*/  MOV R51, UR5 ;  /* 0x0000000500337c02 */ /* 0x001fc80008000f00 */
[----:B------:R-:W-:-:S13]  /*0090*/  ISETP.GE.AND P0, PT, R51, UR6, PT ;  /* 0x0000000633007c0c */ /* 0x000fda000bf06270 */
[----:B------:R-:W-:Y:S05]  /*00a0*/  @P0 BRA `(.L_x_2065) ;  /* 0x00003b9000000947 */ /* 0x000fea0003800000 */
[----:B-12---:R-:W-:Y:S01]  /*00b0*/  UMOV UR7, 0x3 ;  /* 0x0000000300077882 */ /* 0x006fe20000000000 */
[----:B------:R0:W1:Y:S01]  /*00c0*/  R2UR UR14, R51 ;  /* 0x00000000330e73c2 */ /* 0x00006200000e0000 */
[----:B------:R-:W-:Y:S01]  /*00d0*/  ULDC.64 UR8, c[0x0][0x1d8] ;  /* 0x0000760000087ab9 */ /* 0x000fe20000000a00 */
[----:B------:R-:W2:Y:S01]  /*00e0*/  S2R R50, SR_LANEID ;  /* 0x0000000000327919 */ /* 0x000ea20000000000 */
[----:B------:R-:W-:Y:S01]  /*00f0*/  UIMAD.WIDE.U32 UR4, UR7, UR8, URZ ;  /* 0x00000008070472a5 */ /* 0x000fe2000f8e003f */
[--C-:B------:R-:W-:Y:S01]  /*0100*/  SHF.R.U32.HI R49, RZ, 0x5, R54.reuse ;  /* 0x00000005ff317819 */ /* 0x100fe20000011636 */
[----:B------:R-:W-:Y:S01]  /*0110*/  UIMAD UR7, UR7, UR9, URZ ;  /* 0x00000009070772a4 */ /* 0x000fe2000f8e023f */
[----:B------:R-:W-:Y:S01]  /*0120*/  SHF.R.S32.HI R3, RZ, 0x1f, R54 ;  /* 0x0000001fff037819 */ /* 0x000fe20000011436 */
[----:B------:R-:W-:Y:S01]  /*0130*/  ULEA.HI UR10, UP0, UR9, UR8, URZ, 0x1 ;  /* 0x00000008090a7291 */ /* 0x000fe2000f81083f */
[----:B------:R-:W-:Y:S01]  /*0140*/  ISETP.GE.U32.AND P2, PT, R54, 0x200, PT ;  /* 0x000002003600780c */ /* 0x000fe20003f46070 */
[----:B------:R-:W-:Y:S01]  /*0150*/  UIADD3 UR7, UR5, UR7, URZ ;  /* 0x0000000705077290 */ /* 0x000fe2000fffe03f */
[----:B------:R-:W-:Y:S01]  /*0160*/  IMAD R49, R52, c[0x0][0x1fc], R49 ;  /* 0x00007f0034317a24 */ /* 0x000fe200078e0231 */
[----:B------:R-:W-:Y:S01]  /*0170*/  UIADD3.X UR8, URZ, UR9, URZ, UP0, !UPT ;  /* 0x000000093f087290 */ /* 0x000fe200087fe43f */
[----:B------:R-:W-:Y:S01]  /*0180*/  LEA.HI R3, R3, R54, RZ, 0x5 ;  /* 0x0000003603037211 */ /* 0x000fe200078f28ff */
[----:B------:R-:W-:Y:S01]  /*0190*/  ULEA.HI UR9, UP0, UR7, UR4, URZ, 0x1 ;  /* 0x0000000407097291 */ /* 0x000fe2000f81083f */
[----:B------:R-:W-:Y:S01]  /*01a0*/  HFMA2.MMA R53, -RZ, RZ, 0, 0 ;  /* 0x00000000ff357435 */ /* 0x000fe200000001ff */
[C---:B------:R-:W-:Y:S01]  /*01b0*/  IADD3 R47, R49.reuse, 0x10, RZ ;  /* 0x00000010312f7810 */ /* 0x040fe20007ffe0ff */
[----:B------:R-:W-:Y:S01]  /*01c0*/  USHF.R.S64 UR10, UR10, 0x1, UR8 ;  /* 0x000000010a0a7899 */ /* 0x000fe20008001008 */
[C---:B------:R-:W-:Y:S01]  /*01d0*/  ISETP.LT.U32.AND P1, PT, R49.reuse, c[0x0][0x1e0], PT ;  /* 0x0000780031007a0c */ /* 0x040fe20003f21070 */
[----:B------:R-:W-:Y:S01]  /*01e0*/  UIADD3.X UR7, URZ, UR7, URZ, UP0, !UPT ;  /* 0x000000073f077290 */ /* 0x000fe200087fe43f */
[----:B------:R-:W-:Y:S01]  /*01f0*/  SHF.R.S32.HI R48, RZ, 0x1f, R49 ;  /* 0x0000001fff307819 */ /* 0x000fe20000011431 */
[----:B------:R-:W-:Y:S01]  /*0200*/  USHF.R.S32.HI UR8, URZ, 0x1, UR8 ;  /* 0x000000013f087899 */ /* 0x000fe20008011408 */
[----:B------:R-:W-:Y:S01]  /*0210*/  IADD3 R45, R49, 0x20, RZ ;  /* 0x00000020312d7810 */ /* 0x000fe20007ffe0ff */
[----:B------:R-:W-:Y:S01]  /*0220*/  USHF.R.S64 UR9, UR9, 0x1, UR7 ;  /* 0x0000000109097899 */ /* 0x000fe20008001007 */
[----:B------:R-:W-:Y:S01]  /*0230*/  ISETP.LT.U32.AND P0, PT, R47, c[0x0][0x1e0], PT ;  /* 0x000078002f007a0c */ /* 0x000fe20003f01070 */
[----:B------:R-:W-:Y:S01]  /*0240*/  USHF.R.S32.HI UR7, URZ, 0x1, UR7 ;  /* 0x000000013f077899 */ /* 0x000fe20008011407 */
[----:B------:R-:W-:Y:S01]  /*0250*/  SHF.R.S32.HI R46, RZ, 0x1f, R47 ;  /* 0x0000001fff2e7819 */ /* 0x000fe2000001142f */
[----:B------:R-:W-:Y:S01]  /*0260*/  USHF.L.U64.HI UR8, UR10, 0x2, UR8 ;  /* 0x000000020a087899 */ /* 0x000fe20008010208 */
[----:B------:R-:W-:Y:S01]  /*0270*/  IADD3 R43, R49, 0x30, RZ ;  /* 0x00000030312b7810 */ /* 0x000fe20007ffe0ff */
[----:B------:R-:W-:Y:S01]  /*0280*/  USHF.L.U64.HI UR7, UR9, 0x2, UR7 ;  /* 0x0000000209077899 */ /* 0x000fe20008010207 */
[----:B------:R-:W-:Y:S01]  /*0290*/  ISETP.LT.AND.EX P1, PT, R48, c[0x0][0x1e4], !P2, P1 ;  /* 0x0000790030007a0c */ /* 0x000fe20005721310 */
[----:B------:R-:W-:Y:S01]  /*02a0*/  ULDC.U8 UR16, c[0x0][0x1f4] ;  /* 0x00007d0000107ab9 */ /* 0x000fe20000000000 */
[----:B------:R-:W-:-:S02]  /*02b0*/  ISETP.LT.AND.EX P2, PT, R46, c[0x0][0x1e4], !P2, P0 ;  /* 0x000079002e007a0c */ /* 0x000fc40005741300 */
[----:B------:R-:W-:Y:S02]  /*02c0*/  SHF.R.S32.HI R40, RZ, 0x5, R3 ;  /* 0x00000005ff287819 */ /* 0x000fe40000011403 */
[----:B------:R-:W-:Y:S02]  /*02d0*/  SHF.R.S32.HI R44, RZ, 0x1f, R45 ;  /* 0x0000001fff2c7819 */ /* 0x000fe4000001142d */
[----:B012---:R-:W-:Y:S02]  /*02e0*/  SHF.R.S32.HI R42, RZ, 0x1f, R43 ;  /* 0x0000001fff2a7819 */ /* 0x007fe4000001142b */
.L_x_2100:
[----:B0-----:R-:W-:Y:S01]  /*02f0*/  IABS R5, c[0x0][0x1f0] ;  /* 0x00007c0000057a13 */ /* 0x001fe20000000000 */
[----:B------:R-:W-:Y:S01]  /*0300*/  ULDC UR4, c[0x0][0x1f0] ;  /* 0x00007c0000047ab9 */ /* 0x000fe20000000800 */
[----:B------:R-:W-:Y:S01]  /*0310*/  ISETP.LE.AND P0, PT, RZ, UR14, PT ;  /* 0x0000000eff007c0c */ /* 0x000fe2000bf03270 */
[----:B------:R-:W-:Y:S01]  /*0320*/  ULOP3.LUT UR4, UR14, UR4, URZ, 0x3c, !UPT ;  /* 0x000000040e047292 */ /* 0x000fe2000f8e3c3f */
[----:B------:R-:W0:Y:S01]  /*0330*/  I2F.RP R0, R5 ;  /* 0x0000000500007306 */ /* 0x000e220000209400 */
[----:B------:R-:W-:-:S04]  /*0340*/  UMOV UR11, 0x8 ;  /* 0x00000008000b7882 */ /* 0x000fc80000000000 */
[----:B------:R-:W-:Y:S01]  /*0350*/  ISETP.LE.AND P3, PT, RZ, UR4, PT ;  /* 0x00000004ff007c0c */ /* 0x000fe2000bf63270 */
[----:B------:R-:W-:Y:S02]  /*0360*/  ULDC.64 UR4, c[0x0][0x198] ;  /* 0x0000660000047ab9 */ /* 0x000fe40000000a00 */
[----:B------:R-:W-:-:S06]  /*0370*/  UIMAD.WIDE UR4, UR14, UR11, UR4 ;  /* 0x0000000b0e0472a5 */ /* 0x000fcc000f8e0204 */
[----:B------:R-:W-:Y:S01]  /*0380*/  MOV R16, UR4 ;  /* 0x0000000400107c02 */ /* 0x000fe20008000f00 */
[----:B0-----:R-:W0:Y:S01]  /*0390*/  MUFU.RCP R0, R0 ;  /* 0x0000000000007308 */ /* 0x001e220000001000 */
[----:B------:R-:W-:-:S06]  /*03a0*/  MOV R17, UR5 ;  /* 0x0000000500117c02 */ /* 0x000fcc0008000f00 */
[----:B------:R-:W2:Y:S01]  /*03b0*/  LDG.E.64 R16, [R16.64] ;  /* 0x0000000c10107981 */ /* 0x000ea2000c1e1b00 */
[----:B0-----:R-:W-:-:S04]  /*03c0*/  IADD3 R2, R0, 0xffffffe, RZ ;  /* 0x0ffffffe00027810 */ /* 0x001fc80007ffe0ff */
[----:B------:R0:W1:Y:S02]  /*03d0*/  F2I.FTZ.U32.TRUNC.NTZ R3, R2 ;  /* 0x0000000200037305 */ /* 0x000064000021f000 */
[----:B0-----:R-:W-:Y:S02]  /*03e0*/  MOV R2, RZ ;  /* 0x000000ff00027202 */ /* 0x001fe40000000f00 */
[----:B-1----:R-:W-:-:S05]  /*03f0*/  IADD3 R4, RZ, -R3, RZ ;  /* 0x80000003ff047210 */ /* 0x002fca0007ffe0ff */
[----:B------:R-:W-:Y:S01]  /*0400*/  IMAD R7, R4, R5, RZ ;  /* 0x0000000504077224 */ /* 0x000fe200078e02ff */
[----:B------:R-:W-:-:S03]  /*0410*/  IABS R4, UR14 ;  /* 0x0000000e00047c13 */ /* 0x000fc60008000000 */
[----:B------:R-:W-:-:S06]  /*0420*/  IMAD.HI.U32 R3, R3, R7, R2 ;  /* 0x0000000703037227 */ /* 0x000fcc00078e0002 */
[----:B------:R-:W-:-:S05]  /*0430*/  IMAD.HI.U32 R3, R3, R4, RZ ;  /* 0x0000000403037227 */ /* 0x000fca00078e00ff */
[----:B------:R-:W-:-:S05]  /*0440*/  IADD3 R0, -R3, RZ, RZ ;  /* 0x000000ff03007210 */ /* 0x000fca0007ffe1ff */
[----:B------:R-:W-:Y:S01]  /*0450*/  IMAD R0, R5, R0, R4 ;  /* 0x0000000005007224 */ /* 0x000fe200078e0204 */
[----:B------:R-:W-:-:S04]  /*0460*/  SHF.L.U32 R4, R54, 0x1, RZ ;  /* 0x0000000136047819 */ /* 0x000fc800000006ff */
[----:B------:R-:W-:Y:S02]  /*0470*/  ISETP.GT.U32.AND P5, PT, R5, R0, PT ;  /* 0x000000000500720c */ /* 0x000fe40003fa4070 */
[----:B------:R-:W-:-:S11]  /*0480*/  LOP3.LUT R4, R4, 0x3e, RZ, 0xc0, !PT ;  /* 0x0000003e04047812 */ /* 0x000fd600078ec0ff */
[-C--:B------:R-:W-:Y:S02]  /*0490*/  @!P5 IADD3 R0, R0, -R5.reuse, RZ ;  /* 0x800000050000d210 */ /* 0x080fe40007ffe0ff */
[----:B------:R-:W-:Y:S02]  /*04a0*/  @!P5 IADD3 R3, R3, 0x1, RZ ;  /* 0x000000010303d810 */ /* 0x000fe40007ffe0ff */
[CC--:B------:R-:W-:Y:S02]  /*04b0*/  ISETP.GE.U32.AND P4, PT, R0.reuse, R5.reuse, PT ;  /* 0x000000050000720c */ /* 0x0c0fe40003f86070 */
[----:B------:R-:W-:Y:S02]  /*04c0*/  ISETP.GT.U32.AND P5, PT, R5, R0, PT ;  /* 0x000000000500720c */ /* 0x000fe40003fa4070 */
[----:B------:R-:W-:-:S04]  /*04d0*/  IADD3 R5, R0, -R5, RZ ;  /* 0x8000000500057210 */ /* 0x000fc80007ffe0ff */
[----:B------:R-:W-:-:S04]  /*04e0*/  SEL R0, R5, R0, !P5 ;  /* 0x0000000005007207 */ /* 0x000fc80006800000 */
[----:B------:R-:W-:Y:S02]  /*04f0*/  @!P0 IADD3 R0, -R0, RZ, RZ ;  /* 0x000000ff00008210 */ /* 0x000fe40007ffe1ff */
[----:B------:R-:W-:Y:S02]  /*0500*/  @P4 IADD3 R3, R3, 0x1, RZ ;  /* 0x0000000103034810 */ /* 0x000fe40007ffe0ff */
[----:B------:R-:W-:Y:S02]  /*0510*/  ISETP.NE.AND P4, PT, RZ, c[0x0][0x1f0], PT ;  /* 0x00007c00ff007a0c */ /* 0x000fe40003f85270 */
[----:B------:R-:W-:Y:S02]  /*0520*/  MOV R2, R3 ;  /* 0x0000000300027202 */ /* 0x000fe40000000f00 */
[----:B------:R-:W-:Y:S02]  /*0530*/  LOP3.LUT R3, RZ, c[0x0][0x1f0], RZ, 0x33, !PT ;  /* 0x00007c00ff037a12 */ /* 0x000fe400078e33ff */
[----:B------:R-:W-:-:S02]  /*0540*/  @!P3 IADD3 R2, -R2, RZ, RZ ;  /* 0x000000ff0202b210 */ /* 0x000fc40007ffe1ff */
[----:B------:R-:W-:Y:S02]  /*0550*/  ISETP.GE.U32.AND P0, PT, R45, c[0x0][0x1e0], PT ;  /* 0x000078002d007a0c */ /* 0x000fe40003f06070 */
[C---:B------:R-:W-:Y:S02]  /*0560*/  SEL R55, R3.reuse, R0, !P4 ;  /* 0x0000000003377207 */ /* 0x040fe40006000000 */
[----:B------:R-:W-:Y:S02]  /*0570*/  SEL R3, R3, R2, !P4 ;  /* 0x0000000203037207 */ /* 0x000fe40006000000 */
[----:B------:R-:W-:Y:S02]  /*0580*/  ISETP.GE.AND.EX P0, PT, R44, c[0x0][0x1e4], PT, P0 ;  /* 0x000079002c007a0c */ /* 0x000fe40003f06300 */
[----:B------:R-:W-:Y:S02]  /*0590*/  LEA R20, R55, R4, 0x6 ;  /* 0x0000000437147211 */ /* 0x000fe400078e30ff */
[----:B------:R-:W-:-:S02]  /*05a0*/  SHF.R.S32.HI R0, RZ, 0x1f, R3 ;  /* 0x0000001fff007819 */ /* 0x000fc40000011403 */
[----:B------:R-:W-:Y:S02]  /*05b0*/  ISETP.LT.U32.AND P0, PT, R54, 0x200, !P0 ;  /* 0x000002003600780c */ /* 0x000fe40004701070 */
[----:B------:R-:W-:Y:S01]  /*05c0*/  SHF.R.S32.HI R21, RZ, 0x1f, R20 ;  /* 0x0000001fff157819 */ /* 0x000fe20000011414 */
[----:B------:R-:W-:Y:S01]  /*05d0*/  IMAD R0, R0, c[0x0][0x1e8], RZ ;  /* 0x00007a0000007a24 */ /* 0x000fe200078e02ff */
[----:B------:R-:W-:-:S03]  /*05e0*/  ISETP.GE.U32.AND P3, PT, R43, c[0x0][0x1e0], PT ;  /* 0x000078002b007a0c */ /* 0x000fc60003f66070 */
[C---:B------:R-:W-:Y:S02]  /*05f0*/  IMAD R61, R3.reuse, c[0x0][0x1ec], R0 ;  /* 0x00007b00033d7a24 */ /* 0x040fe400078e0200 */
[----:B------:R-:W-:Y:S01]  /*0600*/  IMAD.WIDE.U32 R58, R3, c[0x0][0x1e8], R20 ;  /* 0x00007a00033a7a25 */ /* 0x000fe200078e0014 */
[----:B------:R-:W-:-:S03]  /*0610*/  ISETP.GE.AND.EX P3, PT, R42, c[0x0][0x1e4], PT, P3 ;  /* 0x000079002a007a0c */ /* 0x000fc60003f66330 */
[----:B------:R-:W-:Y:S01]  /*0620*/  @P0 IMAD R4, R44, c[0x0][0x1d8], RZ ;  /* 0x000076002c040a24 */ /* 0x000fe200078e02ff */
[----:B------:R-:W-:Y:S01]  /*0630*/  IADD3 R61, R59, R61, RZ ;  /* 0x0000003d3b3d7210 */ /* 0x000fe20007ffe0ff */
[----:B------:R-:W-:Y:S01]  /*0640*/  @P2 IMAD R2, R46, c[0x0][0x1d8], RZ ;  /* 0x000076002e022a24 */ /* 0x000fe200078e02ff */
[-C--:B------:R-:W-:Y:S01]  /*0650*/  @P1 MOV R60, R58.reuse ;  /* 0x0000003a003c1202 */ /* 0x080fe20000000f00 */
[----:B------:R-:W-:Y:S01]  /*0660*/  @P0 IMAD R11, R45, c[0x0][0x1dc], R4 ;  /* 0x000077002d0b0a24 */ /* 0x000fe200078e0204 */
[-C--:B------:R-:W-:Y:S01]  /*0670*/  @P2 MOV R4, R58.reuse ;  /* 0x0000003a00042202 */ /* 0x080fe20000000f00 */
[----:B------:R-:W-:Y:S01]  /*0680*/  @P1 IMAD R0, R48, c[0x0][0x1d8], RZ ;  /* 0x0000760030001a24 */ /* 0x000fe200078e02ff */
[----:B------:R-:W-:Y:S01]  /*0690*/  @P2 MOV R5, R61 ;  /* 0x0000003d00052202 */ /* 0x000fe20000000f00 */
[----:B------:R-:W-:Y:S01]  /*06a0*/  @P2 IMAD R13, R47, c[0x0][0x1dc], R2 ;  /* 0x000077002f0d2a24 */ /* 0x000fe200078e0202 */
[----:B------:R-:W-:Y:S02]  /*06b0*/  ISETP.LT.U32.AND P3, PT, R54, 0x200, !P3 ;  /* 0x000002003600780c */ /* 0x000fe40005f61070 */
[----:B------:R-:W-:-:S02]  /*06c0*/  @P0 MOV R2, R58 ;  /* 0x0000003a00020202 */ /* 0x000fc40000000f00 */
[----:B------:R-:W-:Y:S01]  /*06d0*/  @P0 MOV R3, R61 ;  /* 0x0000003d00030202 */ /* 0x000fe20000000f00 */
[C---:B------:R-:W-:Y:S02]  /*06e0*/  @P1 IMAD R9, R49.reuse, c[0x0][0x1dc], R0 ;  /* 0x0000770031091a24 */ /* 0x040fe400078e0200 */
[----:B------:R-:W-:-:S04]  /*06f0*/  @P1 IMAD.WIDE.U32 R6, R49, c[0x0][0x1d8], R60 ;  /* 0x0000760031061a25 */ /* 0x000fc800078e003c */
[----:B------:R-:W-:Y:S01]  /*0700*/  @P2 IMAD.WIDE.U32 R4, R47, c[0x0][0x1d8], R4 ;  /* 0x000076002f042a25 */ /* 0x000fe200078e0004 */
[----:B------:R-:W-:-:S03]  /*0710*/  @P1 IADD3 R9, R7, R9, RZ ;  /* 0x0000000907091210 */ /* 0x000fc60007ffe0ff */
[----:B------:R-:W-:Y:S01]  /*0720*/  @P0 IMAD.WIDE.U32 R2, R45, c[0x0][0x1d8], R2 ;  /* 0x000076002d020a25 */ /* 0x000fe200078e0002 */
[----:B------:R-:W-:Y:S02]  /*0730*/  @P2 IADD3 R13, R5, R13, RZ ;  /* 0x0000000d050d2210 */ /* 0x000fe40007ffe0ff */
[C---:B------:R-:W-:Y:S02]  /*0740*/  @P1 SHF.L.U32 R8, R6.reuse, 0x2, RZ ;  /* 0x0000000206081819 */ /* 0x040fe400000006ff */
[----:B------:R-:W-:Y:S02]  /*0750*/  @P0 IADD3 R3, R3, R11, RZ ;  /* 0x0000000b03030210 */ /* 0x000fe40007ffe0ff */
[----:B------:R-:W-:Y:S02]  /*0760*/  @P1 SHF.L.U64.HI R9, R6, 0x2, R9 ;  /* 0x0000000206091819 */ /* 0x000fe40000010209 */
[C---:B------:R-:W-:Y:S02]  /*0770*/  @P2 SHF.L.U32 R28, R4.reuse, 0x2, RZ ;  /* 0x00000002041c2819 */ /* 0x040fe400000006ff */
[----:B------:R-:W-:Y:S01]  /*0780*/  @P2 SHF.L.U64.HI R13, R4, 0x2, R13 ;  /* 0x00000002040d2819 */ /* 0x000fe2000001020d */
[----:B------:R-:W-:Y:S01]  /*0790*/  @P3 IMAD R4, R42, c[0x0][0x1d8], RZ ;  /* 0x000076002a043a24 */ /* 0x000fe200078e02ff */
[----:B------:R-:W-:-:S02]  /*07a0*/  @P3 MOV R6, R58 ;  /* 0x0000003a00063202 */ /* 0x000fc40000000f00 */
[----:B------:R-:W-:Y:S02]  /*07b0*/  @P3 MOV R7, R61 ;  /* 0x0000003d00073202 */ /* 0x000fe40000000f00 */
[C---:B------:R-:W-:Y:S02]  /*07c0*/  @P0 SHF.L.U32 R12, R2.reuse, 0x2, RZ ;  /* 0x00000002020c0819 */ /* 0x040fe400000006ff */
[----:B------:R-:W-:Y:S02]  /*07d0*/  @P0 SHF.L.U64.HI R0, R2, 0x2, R3 ;  /* 0x0000000202000819 */ /* 0x000fe40000010203 */
[C---:B------:R-:W-:Y:S01]  /*07e0*/  @P1 IADD3 R2, P4, R8.reuse, c[0x0][0x180], RZ ;  /* 0x0000600008021a10 */ /* 0x040fe20007f9e0ff */
[C---:B------:R-:W-:Y:S01]  /*07f0*/  @P3 IMAD R27, R43.reuse, c[0x0][0x1dc], R4 ;  /* 0x000077002b1b3a24 */ /* 0x040fe200078e0204 */
[----:B------:R-:W-:Y:S01]  /*0800*/  @P1 IADD3 R8, P5, R8, c[0x0][0x178], RZ ;  /* 0x00005e0008081a10 */ /* 0x000fe20007fbe0ff */
[----:B------:R-:W-:Y:S01]  /*0810*/  @P3 IMAD.WIDE.U32 R6, R43, c[0x0][0x1d8], R6 ;  /* 0x000076002b063a25 */ /* 0x000fe200078e0006 */
[----:B------:R-:W-:-:S02]  /*0820*/  @P1 IADD3.X R3, R9, c[0x0][0x184], RZ, P4, !PT ;  /* 0x0000610009031a10 */ /* 0x000fc400027fe4ff */
[----:B------:R-:W-:Y:S02]  /*0830*/  @P1 IADD3.X R9, R9, c[0x0][0x17c], RZ, P5, !PT ;  /* 0x00005f0009091a10 */ /* 0x000fe40002ffe4ff */
[C---:B------:R-:W-:Y:S02]  /*0840*/  @P2 IADD3 R10, P4, R28.reuse, c[0x0][0x180], RZ ;  /* 0x000060001c0a2a10 */ /* 0x040fe40007f9e0ff */
[----:B------:R-:W-:Y:S01]  /*0850*/  @P2 IADD3 R28, P5, R28, c[0x0][0x178], RZ ;  /* 0x00005e001c1c2a10 */ /* 0x000fe20007fbe0ff */
[----:B------:R-:W-:Y:S01]  /*0860*/  CS2R R24, SRZ ;  /* 0x0000000000187805 */ /* 0x000fe2000001ff00 */
[----:B------:R-:W-:Y:S02]  /*0870*/  @P3 IADD3 R27, R7, R27, RZ ;  /* 0x0000001b071b3210 */ /* 0x000fe40007ffe0ff */
[----:B------:R-:W-:Y:S02]  /*0880*/  @P3 SHF.L.U32 R26, R6, 0x2, RZ ;  /* 0x00000002061a3819 */ /* 0x000fe400000006ff */
[----:B------:R-:W-:-:S02]  /*0890*/  @P0 IADD3 R30, P6, R12, c[0x0][0x180], RZ ;  /* 0x000060000c1e0a10 */ /* 0x000fc40007fde0ff */
[C---:B------:R-:W-:Y:S02]  /*08a0*/  @P2 IADD3.X R11, R13.reuse, c[0x0][0x184], RZ, P4, !PT ;  /* 0x000061000d0b2a10 */ /* 0x040fe400027fe4ff */
[----:B------:R-:W-:Y:S02]  /*08b0*/  @P2 IADD3.X R29, R13, c[0x0][0x17c], RZ, P5, !PT ;  /* 0x00005f000d1d2a10 */ /* 0x000fe40002ffe4ff */
[----:B------:R-:W-:Y:S01]  /*08c0*/  @P3 SHF.L.U64.HI R27, R6, 0x2, R27 ;  /* 0x00000002061b3819 */ /* 0x000fe2000001021b */
[----:B------:R0:W5:Y:S01]  /*08d0*/  @P2 LDG.E.64 R24, [R10.64] ;  /* 0x0000000c0a182981 */ /* 0x000162000c1e1b00 */
[----:B------:R-:W-:Y:S02]  /*08e0*/  @P0 IADD3.X R31, R0, c[0x0][0x184], RZ, P6, !PT ;  /* 0x00006100001f0a10 */ /* 0x000fe400037fe4ff */
[C---:B------:R-:W-:Y:S02]  /*08f0*/  @P3 IADD3 R14, P5, R26.reuse, c[0x0][0x180], RZ ;  /* 0x000060001a0e3a10 */ /* 0x040fe40007fbe0ff */
[----:B------:R-:W-:Y:S01]  /*0900*/  @P3 IADD3 R26, P6, R26, c[0x0][0x178], RZ ;  /* 0x00005e001a1a3a10 */ /* 0x000fe20007fde0ff */
[----:B------:R-:W-:Y:S01]  /*0910*/  CS2R R6, SRZ ;  /* 0x0000000000067805 */ /* 0x000fe2000001ff00 */
[----:B------:R-:W-:-:S02]  /*0920*/  @P3 IADD3.X R15, R27, c[0x0][0x184], RZ, P5, !PT ;  /* 0x000061001b0f3a10 */ /* 0x000fc40002ffe4ff */
[----:B------:R-:W-:Y:S01]  /*0930*/  @P3 IADD3.X R27, R27, c[0x0][0x17c], RZ, P6, !PT ;  /* 0x00005f001b1b3a10 */ /* 0x000fe200037fe4ff */
[----:B0-----:R-:W-:Y:S02]  /*0940*/  CS2R R10, SRZ ;  /* 0x00000000000a7805 */ /* 0x001fe4000001ff00 */
[----:B------:R0:W5:Y:S04]  /*0950*/  @P2 LDG.E.64 R6, [R28.64] ;  /* 0x0000000c1c062981 */ /* 0x000168000c1e1b00 */
[----:B------:R0:W5:Y:S01]  /*0960*/  @P3 LDG.E.64 R10, [R26.64] ;  /* 0x0000000c1a0a3981 */ /* 0x000162000c1e1b00 */
[----:B------:R-:W-:Y:S01]  /*0970*/  CS2R R4, SRZ ;  /* 0x0000000000047805 */ /* 0x000fe2000001ff00 */
[----:B------:R-:W-:Y:S01]  /*0980*/  @P0 IADD3 R12, P4, R12, c[0x0][0x178], RZ ;  /* 0x00005e000c0c0a10 */ /* 0x000fe20007f9e0ff */
[----:B------:R-:W-:-:S04]  /*0990*/  CS2R R18, SRZ ;  /* 0x0000000000127805 */ /* 0x000fc8000001ff00 */
[----:B------:R1:W5:Y:S01]  /*09a0*/  @P1 LDG.E.64 R4, [R8.64] ;  /* 0x0000000c08041981 */ /* 0x000362000c1e1b00 */
[----:B------:R-:W-:-:S03]  /*09b0*/  @P0 IADD3.X R13, R0, c[0x0][0x17c], RZ, P4, !PT ;  /* 0x00005f00000d0a10 */ /* 0x000fc600027fe4ff */
[----:B------:R0:W5:Y:S01]  /*09c0*/  @P0 LDG.E.64 R18, [R30.64] ;  /* 0x0000000c1e120981 */ /* 0x000162000c1e1b00 */
[----:B-1----:R-:W-:-:S06]  /*09d0*/  CS2R R8, SRZ ;  /* 0x0000000000087805 */ /* 0x002fcc000001ff00 */
[----:B------:R1:W5:Y:S01]  /*09e0*/  @P0 LDG.E.64 R8, [R12.64] ;  /* 0x0000000c0c080981 */ /* 0x000362000c1e1b00 */
[----:B------:R-:W-:Y:S01]  /*09f0*/  CS2R R22, SRZ ;  /* 0x0000000000167805 */ /* 0x000fe2000001ff00 */
[----:B------:R-:W-:-:S05]  /*0a00*/  UMOV UR11, 0x3f800000 ;  /* 0x3f800000000b7882 */ /* 0x000fca0000000000 */
[----:B------:R3:W5:Y:S01]  /*0a10*/  @P1 LDG.E.64 R22, [R2.64] ;  /* 0x0000000c02161981 */ /* 0x000762000c1e1b00 */
[----:B--2---:R-:W-:-:S05]  /*0a20*/  FFMA.FTZ R17, -R16, R16, R17 ;  /* 0x0000001010117223 */ /* 0x004fca0000010111 */
[----:B------:R-:W-:-:S13]  /*0a30*/  FSETP.GTU.FTZ.AND P0, PT, R17, RZ, PT ;  /* 0x000000ff1100720b */ /* 0x000fda0003f1c000 */
[----:B------:R-:W-:Y:S01]  /*0a40*/  VOTEU.ANY UP0, P0 ;  /* 0x00000000003f7886 */ /* 0x000fe20000000100 */
[----:B------:R-:W-:-:S13]  /*0a50*/  PLOP3.LUT P0, PT, PT, PT, UP0, 0x80, 0x0 ;  /* 0x000000000000781c */ /* 0x000fda0003f0f008 */
[----:B------:R-:W-:-:S06]  /*0a60*/  @P0 FADD.FTZ R0, R17, c[0x0][0x1a0] ;  /* 0x0000680011000621 */ /* 0x000fcc0000010000 */
[----:B------:R-:W2:Y:S02]  /*0a70*/  @P0 MUFU.RSQ R0, R0 ;  /* 0x0000000000000308 */ /* 0x000ea40000001400 */
[----:B--2---:R-:W2:Y:S01]  /*0a80*/  @P0 R2UR UR4, R0 ;  /* 0x00000000000403c2 */ /* 0x004ea200000e0000 */
[----:B------:R-:W-:Y:S02]  /*0a90*/  ISETP.GT.U32.AND P0, PT, R54, 0x1ff, PT ;  /* 0x000001ff3600780c */ /* 0x000fe40003f04070 */
[----:B---3--:R-:W-:Y:S02]  /*0aa0*/  MOV R3, RZ ;  /* 0x000000ff00037202 */ /* 0x008fe40000000f00 */
[----:B------:R-:W-:Y:S01]  /*0ab0*/  MOV R2, RZ ;  /* 0x000000ff00027202 */ /* 0x000fe20000000f00 */
[----:B------:R-:W-:Y:S01]  /*0ac0*/  BSSY B0, `(.L_x_2066) ;  /* 0x000000f000007945 */ /* 0x000fe20003800000 */
[----:B-1----:R-:W-:-:S04]  /*0ad0*/  CS2R R12, SRZ ;  /* 0x00000000000c7805 */ /* 0x002fc8000001ff00 */
[----:B------:R1:W5:Y:S02]  /*0ae0*/  @P3 LDG.E.64 R2, [R14.64] ;  /* 0x0000000c0e023981 */ /* 0x000364000c1e1b00 */
[----:B-1----:R-:W-:Y:S01]  /*0af0*/  CS2R R14, SRZ ;  /* 0x00000000000e7805 */ /* 0x002fe2000001ff00 */
[----:B--2---:R-:W-:Y:S01]  /*0b00*/  @UP0 UMOV UR11, UR4 ;  /* 0x00000004000b0c82 */ /* 0x004fe20008000000 */
[----:B------:R-:W-:Y:S05]  /*0b10*/  @P0 BRA `(.L_x_2067) ;  /* 0x0000009000000947 */ /* 0x000fea0003800000 */
[----:B0-----:R-:W-:Y:S02]  /*0b20*/  ISETP.NE.AND P0, PT, RZ, UR16, PT ;  /* 0x00000010ff007c0c */ /* 0x001fe4000bf05270 */
[C---:B------:R-:W-:Y:S02]  /*0b30*/  SHF.L.U32 R0, R20.reuse, 0x2, RZ ;  /* 0x0000000214007819 */ /* 0x040fe400000006ff */
[----:B------:R-:W-:Y:S02]  /*0b40*/  SHF.L.U64.HI R21, R20, 0x2, R21 ;  /* 0x0000000214157819 */ /* 0x000fe40000010215 */
[----:B------:R-:W-:-:S04]  /*0b50*/  IADD3 R12, P3, R0, c[0x0][0x188], RZ ;  /* 0x00006200000c7a10 */ /* 0x000fc80007f7e0ff */
[----:B------:R-:W-:-:S03]  /*0b60*/  IADD3.X R13, R21, c[0x0][0x18c], RZ, P3, !PT ;  /* 0x00006300150d7a10 */ /* 0x000fc60001ffe4ff */
[----:B------:R-:W-:-:S03]  /*0b70*/  @P0 IADD3 R20, P4, R0, c[0x0][0x190], RZ ;  /* 0x0000640000140a10 */ /* 0x000fc60007f9e0ff */
[----:B------:R-:W5:Y:S01]  /*0b80*/  LDG.E.64 R12, [R12.64] ;  /* 0x0000000c0c0c7981 */ /* 0x000f62000c1e1b00 */
[----:B------:R-:W-:-:S05]  /*0b90*/  @P0 IADD3.X R21, R21, c[0x0][0x194], RZ, P4, !PT ;  /* 0x0000650015150a10 */ /* 0x000fca00027fe4ff */
[----:B------:R0:W5:Y:S04]  /*0ba0*/  @P0 LDG.E.64 R14, [R20.64] ;  /* 0x0000000c140e0981 */ /* 0x000168000c1e1b00 */
.L_x_2067:
[----:B0-----:R-:W-:Y:S05]  /*0bb0*/  BSYNC B0 ;  /* 0x0000000000007941 */ /* 0x001fea0003800000 */
.L_x_2066:
[----:B------:R-:W-:Y:S01]  /*0bc0*/  ISETP.NE.AND P4, PT, RZ, UR16, PT ;  /* 0x00000010ff007c0c */ /* 0x000fe2000bf85270 */
[C---:B-----5:R-:W-:Y:S01]  /*0bd0*/  FADD.FTZ R22, -R16.reuse, R22 ;  /* 0x0000001610167221 */ /* 0x060fe20000010100 */
[----:B------:R-:W-:Y:S01]  /*0be0*/  MOV R17, R4 ;  /* 0x0000000400117202 */ /* 0x000fe20000000f00 */
[C---:B------:R-:W-:Y:S01]  /*0bf0*/  FADD.FTZ R23, -R16.reuse, R23 ;  /* 0x0000001710177221 */ /* 0x040fe20000010100 */
[----:B------:R-:W-:Y:S01]  /*0c00*/  MOV R20, R5 ;  /* 0x0000000500147202 */ /* 0x000fe20000000f00 */
[C---:B------:R-:W-:Y:S01]  /*0c10*/  FADD.FTZ R24, -R16.reuse, R24 ;  /* 0x0000001810187221 */ /* 0x040fe20000010100 */
[----:B------:R-:W-:Y:S01]  /*0c20*/  MOV R21, R6 ;  /* 0x0000000600157202 */ /* 0x000fe20000000f00 */
[----:B------:R-:W-:Y:S02]  /*0c30*/  FADD.FTZ R25, -R16, R25 ;  /* 0x0000001910197221 */ /* 0x000fe40000010100 */
[----:B------:R-:W-:Y:S02]  /*0c40*/  FMUL.FTZ R41, R22, UR11 ;  /* 0x0000000b16297c20 */ /* 0x000fe40008410000 */
[----:B------:R-:W-:-:S02]  /*0c50*/  FMUL.FTZ R38, R23, UR11 ;  /* 0x0000000b17267c20 */ /* 0x000fc40008410000 */
        /* <DEDUP_REMOVED lines=19> */
.L_x_2068:
[----:B------:R-:W-:Y:S01]  /*0d90*/  FMUL.FTZ R26, R17, R12 ;  /* 0x0000000c111a7220 */ /* 0x000fe20000410000 */
[----:B------:R-:W-:Y:S01]  /*0da0*/  MOV R22, R7 ;  /* 0x0000000700167202 */ /* 0x000fe20000000f00 */
[----:B------:R-:W-:Y:S02]  /*0db0*/  FMUL.FTZ R39, R24, UR11 ;  /* 0x0000000b18277c20 */ /* 0x000fe40008410000 */
[----:B------:R-:W-:Y:S02]  /*0dc0*/  FMUL.FTZ R23, R20, R13 ;  /* 0x0000000d14177220 */ /* 0x000fe40000410000 */
[----:B------:R-:W-:Y:S02]  /*0dd0*/  FFMA.FTZ R0, R41, R26, RZ ;  /* 0x0000001a29007223 */ /* 0x000fe400000100ff */
[----:B------:R-:W-:-:S02]  /*0de0*/  FADD.FTZ R24, RZ, R26 ;  /* 0x0000001aff187221 */ /* 0x000fc40000010000 */
[----:B------:R-:W-:Y:S01]  /*0df0*/  FMUL.FTZ R36, R25, UR11 ;  /* 0x0000000b19247c20 */ /* 0x000fe20008410000 */
        /* <DEDUP_REMOVED lines=11> */
[----:B0-----:R-:W-:-:S04]  /*0eb0*/  FADD.FTZ R31, -R30, 1 ;  /* 0x3f8000001e1f7421 */ /* 0x001fc80000010100 */
[----:B------:R-:W-:Y:S02]  /*0ec0*/  FFMA.FTZ R31, R22, R31, 1 ;  /* 0x3f800000161f7423 */ /* 0x000fe4000001001f */
[----:B------:R-:W-:Y:S02]  /*0ed0*/  FMUL.FTZ R22, R7, R30 ;  /* 0x0000001e07167220 */ /* 0x000fe40000410000 */
[----:B-1----:R-:W-:Y:S02]  /*0ee0*/  FADD.FTZ R32, -R27, 1 ;  /* 0x3f8000001b207421 */ /* 0x002fe40000010100 */
[----:B------:R-:W-:Y:S02]  /*0ef0*/  FMUL.FTZ R27, R6, R27 ;  /* 0x0000001b061b7220 */ /* 0x000fe40000410000 */
[----:B------:R-:W-:Y:S02]  /*0f00*/  FFMA.FTZ R32, R21, R32, 1 ;  /* 0x3f80000015207423 */ /* 0x000fe40000010020 */
[----:B------:R-:W-:-:S02]  /*0f10*/  FMUL.FTZ R22, R22, R31 ;  /* 0x0000001f16167220 */ /* 0x000fc40000410000 */
[----:B------:R-:W-:Y:S02]  /*0f20*/  FMUL.FTZ R21, R27, R32 ;  /* 0x000000201b157220 */ /* 0x000fe40000410000 */
.L_x_2069:
[----:B------:R-:W-:Y:S02]  /*0f30*/  FFMA.FTZ R25, R38, R23, R0 ;  /* 0x0000001726197223 */ /* 0x000fe40000010000 */
[----:B------:R-:W-:Y:S02]  /*0f40*/  FMUL.FTZ R0, R21, R12 ;  /* 0x0000000c15007220 */ /* 0x000fe40000410000 */
[----:B------:R-:W-:Y:S02]  /*0f50*/  FADD.FTZ R27, R23, R24 ;  /* 0x00000018171b7221 */ /* 0x000fe40000010000 */
[----:B------:R-:W-:Y:S02]  /*0f60*/  FFMA.FTZ R23, R39, R0, R25 ;  /* 0x0000000027177223 */ /* 0x000fe40000010019 */
[----:B------:R-:W-:Y:S02]  /*0f70*/  FADD.FTZ R24, R27, R0 ;  /* 0x000000001b187221 */ /* 0x000fe40000010000 */
[C---:B------:R-:W-:Y:S01]  /*0f80*/  FADD.FTZ R37, -R16.reuse, R18 ;  /* 0x0000001210257221 */ /* 0x040fe20000010100 */
[----:B------:R-:W-:Y:S01]  /*0f90*/  MOV R18, R9 ;  /* 0x0000000900127202 */ /* 0x000fe20000000f00 */
[----:B------:R-:W-:Y:S01]  /*0fa0*/  FADD.FTZ R0, -R16, R19 ;  /* 0x0000001310007221 */ /* 0x000fe20000010100 */
[----:B------:R-:W-:Y:S01]  /*0fb0*/  MOV R19, R8 ;  /* 0x0000000800137202 */ /* 0x000fe20000000f00 */
[----:B------:R-:W-:-:S02]  /*0fc0*/  FMUL.FTZ R37, R37, UR11 ;  /* 0x0000000b25257c20 */ /* 0x000fc40008410000 */
[----:B------:R-:W-:Y:S02]  /*0fd0*/  FMUL.FTZ R25, R22, R13 ;  /* 0x0000000d16197220 */ /* 0x000fe40000410000 */
        /* <DEDUP_REMOVED lines=20> */
.L_x_2070:
[----:B------:R-:W-:Y:S01]  /*1120*/  FFMA.FTZ R23, R36, R25, R23 ;  /* 0x0000001924177223 */ /* 0x000fe20000010017 */
[----:B------:R-:W-:Y:S01]  /*1130*/  MOV R27, R10 ;  /* 0x0000000a001b7202 */ /* 0x000fe20000000f00 */
[----:B------:R-:W-:Y:S02]  /*1140*/  FMUL.FTZ R26, R19, R12 ;  /* 0x0000000c131a7220 */ /* 0x000fe40000410000 */
[----:B------:R-:W-:Y:S01]  /*1150*/  FADD.FTZ R25, R25, R24 ;  /* 0x0000001819197221 */ /* 0x000fe20000010000 */
[----:B------:R-:W-:Y:S01]  /*1160*/  MOV R24, R11 ;  /* 0x0000000b00187202 */ /* 0x000fe20000000f00 */
[C---:B------:R-:W-:Y:S02]  /*1170*/  FADD.FTZ R2, -R16.reuse, R2 ;  /* 0x0000000210027221 */ /* 0x040fe40000010100 */
[----:B------:R-:W-:-:S02]  /*1180*/  FADD.FTZ R3, -R16, R3 ;  /* 0x0000000310037221 */ /* 0x000fc40000010100 */
[----:B------:R-:W-:Y:S02]  /*1190*/  FADD.FTZ R16, R25, R26 ;  /* 0x0000001a19107221 */ /* 0x000fe40000010000 */
[----:B------:R-:W-:Y:S02]  /*11a0*/  FFMA.FTZ R23, R37, R26, R23 ;  /* 0x0000001a25177223 */ /* 0x000fe40000010017 */
[----:B------:R-:W-:Y:S02]  /*11b0*/  FMUL.FTZ R2, R2, UR11 ;  /* 0x0000000b02027c20 */ /* 0x000fe40008410000 */
[----:B------:R-:W-:Y:S02]  /*11c0*/  FMUL.FTZ R25, R18, R13 ;  /* 0x0000000d12197220 */ /* 0x000fe40000410000 */
[----:B------:R-:W-:Y:S01]  /*11d0*/  FMUL.FTZ R3, R3, UR11 ;  /* 0x0000000b03037c20 */ /* 0x000fe20008410000 */
        /* <DEDUP_REMOVED lines=19> */
.L_x_2071:
[----:B------:R-:W-:Y:S01]  /*1310*/  FFMA.FTZ R26, R0, R25, R23 ;  /* 0x00000019001a7223 */ /* 0x000fe20000010017 */
[----:B------:R-:W-:Y:S01]  /*1320*/  ISETP.GT.AND P0, PT, R50, 0x1e, PT ;  /* 0x0000001e3200780c */ /* 0x000fe20003f04270 */
[----:B------:R-:W-:Y:S01]  /*1330*/  FMUL.FTZ R23, R27, R12 ;  /* 0x0000000c1b177220 */ /* 0x000fe20000410000 */
[----:B------:R-:W-:Y:S01]  /*1340*/  ISETP.NE.AND P3, PT, R54, RZ, PT ;  /* 0x000000ff3600720c */ /* 0x000fe20003f65270 */
[----:B------:R-:W-:Y:S01]  /*1350*/  FADD.FTZ R28, R25, R16 ;  /* 0x00000010191c7221 */ /* 0x000fe20000010000 */
[----:B------:R-:W-:Y:S01]  /*1360*/  ULDC UR5, c[0x0][0xc] ;  /* 0x0000030000057ab9 */ /* 0x000fe20000000800 */
[----:B------:R-:W-:Y:S01]  /*1370*/  FMUL.FTZ R25, R24, R13 ;  /* 0x0000000d18197220 */ /* 0x000fe20000410000 */
[----:B------:R-:W-:Y:S01]  /*1380*/  BSSY B0, `(.L_x_2072) ;  /* 0x000005b000007945 */ /* 0x000fe20003800000 */
[----:B------:R-:W-:Y:S01]  /*1390*/  FFMA.FTZ R16, R2, R23, R26 ;  /* 0x0000001702107223 */ /* 0x000fe2000001001a */
[----:B------:R-:W-:Y:S01]  /*13a0*/  ISETP.GT.U32.AND P5, PT, R54, 0x1f, PT ;  /* 0x0000001f3600780c */ /* 0x000fe20003fa4070 */
[----:B------:R-:W-:Y:S01]  /*13b0*/  FADD.FTZ R26, R28, R23 ;  /* 0x000000171c1a7221 */ /* 0x000fe20000010000 */
[----:B------:R-:W-:Y:S01]  /*13c0*/  SHF.L.U32 R56, R54, 0x4, RZ ;  /* 0x0000000436387819 */ /* 0x000fe200000006ff */
[----:B------:R-:W-:-:S02]  /*13d0*/  FFMA.FTZ R16, R3, R25, R16 ;  /* 0x0000001903107223 */ /* 0x000fc40000010010 */
[----:B------:R-:W-:Y:S02]  /*13e0*/  FADD.FTZ R25, R25, R26 ;  /* 0x0000001a19197221 */ /* 0x000fe40000010000 */
[----:B------:R-:W-:Y:S01]  /*13f0*/  FADD.FTZ R28, RZ, R17 ;  /* 0x00000011ff1c7221 */ /* 0x000fe20000010000 */
[----:B------:R-:W0:Y:S01]  /*1400*/  SHFL.DOWN PT, R23, R16, 0x1, 0x1f ;  /* 0x08201f0010177f89 */ /* 0x000e2200000e0000 */
[----:B------:R-:W-:Y:S02]  /*1410*/  FFMA.FTZ R30, R41, R17, RZ ;  /* 0x00000011291e7223 */ /* 0x000fe400000100ff */
[----:B------:R-:W-:Y:S01]  /*1420*/  FADD.FTZ R17, RZ, R20 ;  /* 0x00000014ff117221 */ /* 0x000fe20000010000 */
[----:B------:R-:W1:Y:S01]  /*1430*/  SHFL.DOWN PT, R26, R25, 0x1, 0x1f ;  /* 0x08201f00191a7f89 */ /* 0x000e6200000e0000 */
[----:B------:R-:W-:Y:S02]  /*1440*/  FFMA.FTZ R29, R38, R20, RZ ;  /* 0x00000014261d7223 */ /* 0x000fe400000100ff */
[----:B------:R-:W-:-:S02]  /*1450*/  FADD.FTZ R28, R28, R21 ;  /* 0x000000151c1c7221 */ /* 0x000fc40000010000 */
        /* <DEDUP_REMOVED lines=13> */
[----:B------:R-:W-:-:S02]  /*1530*/  FFMA.FTZ R21, R3, R24, R29 ;  /* 0x0000001803157223 */ /* 0x000fc4000001001d */
        /* <DEDUP_REMOVED lines=17> */
[----:B------:R-:W-:Y:S02]  /*1650*/  FADD.FTZ R23, R17, R24 ;  /* 0x0000001811177221 */ /* 0x000fe40000010000 */
[----:B-1----:R-:W-:Y:S01]  /*1660*/  @!P0 FADD.FTZ R25, R25, R26 ;  /* 0x0000001a19198221 */ /* 0x002fe20000010000 */
[----:B------:R-:W-:Y:S02]  /*1670*/  ISETP.NE.AND P0, PT, R50, RZ, PT ;  /* 0x000000ff3200720c */ /* 0x000fe40003f05270 */
[----:B------:R0:W-:Y:S02]  /*1680*/  STS.128 [R54.X16+0xa0], R20 ;  /* 0x0000a01436007388 */ /* 0x0001e4000000cc00 */
[----:B------:R-:W-:-:S09]  /*1690*/  MOV R17, R25 ;  /* 0x0000001900117202 */ /* 0x000fd20000000f00 */
[----:B------:R0:W-:Y:S04]  /*16a0*/  @!P0 STS.64 [R40.X8+0x10], R16 ;  /* 0x0000101028008388 */ /* 0x0001e80000008a00 */
[----:B------:R-:W-:Y:S06]  /*16b0*/  BAR.SYNC.DEFER_BLOCKING 0x0 ;  /* 0x0000000000007b1d */ /* 0x000fec0000010000 */
[----:B------:R-:W-:Y:S05]  /*16c0*/  @P3 BRA `(.L_x_2073) ;  /* 0x0000026000003947 */ /* 0x000fea0003800000 */
[----:B------:R-:W1:Y:S04]  /*16d0*/  LDS.64 R18, [0x18] ;  /* 0x00001800ff127984 */ /* 0x000e680000000a00 */
[----:B------:R-:W2:Y:S04]  /*16e0*/  LDS.128 R24, [0x20] ;  /* 0x00002000ff187984 */ /* 0x000ea80000000c00 */
[----:B------:R-:W3:Y:S01]  /*16f0*/  LDS.128 R28, [0x30] ;  /* 0x00003000ff1c7984 */ /* 0x000ee20000000c00 */
[----:B-1----:R-:W-:-:S02]  /*1700*/  FADD.FTZ R33, R16, R18 ;  /* 0x0000001210217221 */ /* 0x002fc40000010000 */
[----:B------:R-:W-:Y:S02]  /*1710*/  FADD.FTZ R32, R17, R19 ;  /* 0x0000001311207221 */ /* 0x000fe40000010000 */
[----:B0-----:R-:W0:Y:S01]  /*1720*/  LDS.128 R16, [0x40] ;  /* 0x00004000ff107984 */ /* 0x001e220000000c00 */
[----:B--2---:R-:W-:Y:S02]  /*1730*/  FADD.FTZ R33, R33, R24 ;  /* 0x0000001821217221 */ /* 0x004fe40000010000 */
[----:B------:R-:W-:Y:S02]  /*1740*/  FADD.FTZ R24, R32, R25 ;  /* 0x0000001920187221 */ /* 0x000fe40000010000 */
[----:B------:R-:W-:Y:S02]  /*1750*/  FADD.FTZ R25, R33, R26 ;  /* 0x0000001a21197221 */ /* 0x000fe40000010000 */
[----:B------:R-:W1:Y:S01]  /*1760*/  LDS.128 R32, [0x50] ;  /* 0x00005000ff207984 */ /* 0x000e620000000c00 */
[----:B------:R-:W-:-:S02]  /*1770*/  FADD.FTZ R24, R24, R27 ;  /* 0x0000001b18187221 */ /* 0x000fc40000010000 */
[----:B---3--:R-:W-:Y:S02]  /*1780*/  FADD.FTZ R25, R25, R28 ;  /* 0x0000001c19197221 */ /* 0x008fe40000010000 */
[----:B------:R-:W-:Y:S02]  /*1790*/  FADD.FTZ R24, R24, R29 ;  /* 0x0000001d18187221 */ /* 0x000fe40000010000 */
[----:B------:R-:W-:Y:S02]  /*17a0*/  FADD.FTZ R25, R25, R30 ;  /* 0x0000001e19197221 */ /* 0x000fe40000010000 */
[----:B------:R-:W-:Y:S02]  /*17b0*/  FADD.FTZ R24, R24, R31 ;  /* 0x0000001f18187221 */ /* 0x000fe40000010000 */
[----:B0-----:R-:W-:Y:S02]  /*17c0*/  FADD.FTZ R29, R25, R16 ;  /* 0x00000010191d7221 */ /* 0x001fe40000010000 */
[----:B------:R-:W-:-:S02]  /*17d0*/  FADD.FTZ R16, R24, R17 ;  /* 0x0000001118107221 */ /* 0x000fc40000010000 */
[----:B------:R-:W0:Y:S01]  /*17e0*/  LDS.128 R24, [0x60] ;  /* 0x00006000ff187984 */ /* 0x000e220000000c00 */
[----:B------:R-:W-:Y:S02]  /*17f0*/  FADD.FTZ R29, R29, R18 ;  /* 0x000000121d1d7221 */ /* 0x000fe40000010000 */
[----:B------:R-:W-:Y:S02]  /*1800*/  FADD.FTZ R28, R16, R19 ;  /* 0x00000013101c7221 */ /* 0x000fe40000010000 */
[----:B------:R-:W2:Y:S01]  /*1810*/  LDS.128 R16, [0x70] ;  /* 0x00007000ff107984 */ /* 0x000ea20000000c00 */
[----:B-1----:R-:W-:Y:S02]  /*1820*/  FADD.FTZ R29, R29, R32 ;  /* 0x000000201d1d7221 */ /* 0x002fe40000010000 */
[----:B------:R-:W-:Y:S02]  /*1830*/  FADD.FTZ R32, R28, R33 ;  /* 0x000000211c207221 */ /* 0x000fe40000010000 */
[----:B------:R-:W-:-:S02]  /*1840*/  FADD.FTZ R33, R29, R34 ;  /* 0x000000221d217221 */ /* 0x000fc40000010000 */
[----:B------:R-:W1:Y:S01]  /*1850*/  LDS.128 R28, [0x80] ;  /* 0x00008000ff1c7984 */ /* 0x000e620000000c00 */
[----:B------:R-:W-:Y:S02]  /*1860*/  FADD.FTZ R32, R32, R35 ;  /* 0x0000002320207221 */ /* 0x000fe40000010000 */
[----:B0-----:R-:W-:Y:S02]  /*1870*/  FADD.FTZ R33, R33, R24 ;  /* 0x0000001821217221 */ /* 0x001fe40000010000 */
[----:B------:R-:W-:Y:S02]  /*1880*/  FADD.FTZ R32, R32, R25 ;  /* 0x0000001920207221 */ /* 0x000fe40000010000 */
[----:B------:R-:W-:Y:S02]  /*1890*/  FADD.FTZ R33, R33, R26 ;  /* 0x0000001a21217221 */ /* 0x000fe40000010000 */
[----:B------:R-:W-:Y:S02]  /*18a0*/  FADD.FTZ R32, R32, R27 ;  /* 0x0000001b20207221 */ /* 0x000fe40000010000 */
[----:B--2---:R-:W-:-:S02]  /*18b0*/  FADD.FTZ R33, R33, R16 ;  /* 0x0000001021217221 */ /* 0x004fc40000010000 */
[----:B------:R-:W-:Y:S02]  /*18c0*/  FADD.FTZ R32, R32, R17 ;  /* 0x0000001120207221 */ /* 0x000fe40000010000 */
[----:B------:R-:W-:Y:S02]  /*18d0*/  FADD.FTZ R33, R33, R18 ;  /* 0x0000001221217221 */ /* 0x000fe40000010000 */
[----:B------:R-:W-:Y:S02]  /*18e0*/  FADD.FTZ R32, R32, R19 ;  /* 0x0000001320207221 */ /* 0x000fe40000010000 */
[----:B-1----:R-:W-:Y:S02]  /*18f0*/  FADD.FTZ R33, R33, R28 ;  /* 0x0000001c21217221 */ /* 0x002fe40000010000 */
[----:B------:R-:W-:Y:S02]  /*1900*/  FADD.FTZ R32, R32, R29 ;  /* 0x0000001d20207221 */ /* 0x000fe40000010000 */
[----:B------:R-:W-:-:S02]  /*1910*/  FADD.FTZ R16, R33, R30 ;  /* 0x0000001e21107221 */ /* 0x000fc40000010000 */
[----:B------:R-:W-:Y:S02]  /*1920*/  FADD.FTZ R17, R32, R31 ;  /* 0x0000001f20117221 */ /* 0x000fe40000010000 */
.L_x_2073:
[----:B------:R-:W-:Y:S05]  /*1930*/  BSYNC B0 ;  /* 0x0000000000007941 */ /* 0x000fea0003800000 */
.L_x_2072:
        /* <DEDUP_REMOVED lines=8> */
[----:B0-----:R-:W-:Y:S02]  /*19c0*/  FADD.FTZ R21, R22, R34 ;  /* 0x0000002216157221 */ /* 0x001fe40000010000 */
[----:B------:R-:W-:Y:S02]  /*19d0*/  FADD.FTZ R20, R23, R35 ;  /* 0x0000002317147221 */ /* 0x000fe40000010000 */
[----:B--2---:R-:W-:Y:S01]  /*19e0*/  FADD.FTZ R19, R19, R24 ;  /* 0x0000001813137221 */ /* 0x004fe20000010000 */
[----:B------:R-:W0:Y:S01]  /*19f0*/  LDS.128 R32, [R56+0x8a0] ;  /* 0x0008a00038207984 */ /* 0x000e220000000c00 */
[----:B------:R-:W-:Y:S02]  /*1a00*/  FADD.FTZ R22, R18, R25 ;  /* 0x0000001912167221 */ /* 0x000fe40000010000 */
[----:B---3--:R-:W-:-:S02]  /*1a10*/  FADD.FTZ R19, R19, R28 ;  /* 0x0000001c13137221 */ /* 0x008fc40000010000 */
[----:B------:R-:W-:Y:S02]  /*1a20*/  FADD.FTZ R25, R21, R26 ;  /* 0x0000001a15197221 */ /* 0x000fe40000010000 */
[----:B------:R-:W-:Y:S02]  /*1a30*/  FADD.FTZ R18, R20, R27 ;  /* 0x0000001b14127221 */ /* 0x000fe40000010000 */
[----:B------:R-:W-:Y:S02]  /*1a40*/  FADD.FTZ R28, R22, R29 ;  /* 0x0000001d161c7221 */ /* 0x000fe40000010000 */
[----:B------:R-:W1:Y:S01]  /*1a50*/  LDS.128 R20, [R56+0xaa0] ;  /* 0x000aa00038147984 */ /* 0x000e620000000c00 */
[----:B------:R-:W-:Y:S02]  /*1a60*/  FADD.FTZ R29, R25, R30 ;  /* 0x0000001e191d7221 */ /* 0x000fe40000010000 */
[----:B------:R-:W-:Y:S01]  /*1a70*/  FADD.FTZ R18, R18, R31 ;  /* 0x0000001f12127221 */ /* 0x000fe20000010000 */
[----:B------:R-:W2:Y:S01]  /*1a80*/  LDS.128 R24, [R56+0xca0] ;  /* 0x000ca00038187984 */ /* 0x000ea20000000c00 */
[----:B0-----:R-:W-:-:S02]  /*1a90*/  FADD.FTZ R19, R19, R32 ;  /* 0x0000002013137221 */ /* 0x001fc40000010000 */
[----:B------:R-:W-:Y:S02]  /*1aa0*/  FADD.FTZ R28, R28, R33 ;  /* 0x000000211c1c7221 */ /* 0x000fe40000010000 */
[----:B------:R-:W-:Y:S02]  /*1ab0*/  FADD.FTZ R29, R29, R34 ;  /* 0x000000221d1d7221 */ /* 0x000fe40000010000 */
[----:B------:R-:W-:Y:S02]  /*1ac0*/  FADD.FTZ R18, R18, R35 ;  /* 0x0000002312127221 */ /* 0x000fe40000010000 */
[----:B-1----:R-:W-:Y:S02]  /*1ad0*/  FADD.FTZ R19, R19, R20 ;  /* 0x0000001413137221 */ /* 0x002fe40000010000 */
[----:B------:R-:W-:Y:S02]  /*1ae0*/  FADD.FTZ R20, R28, R21 ;  /* 0x000000151c147221 */ /* 0x000fe40000010000 */
[----:B------:R-:W-:-:S02]  /*1af0*/  FADD.FTZ R33, R29, R22 ;  /* 0x000000161d217221 */ /* 0x000fc40000010000 */
[----:B------:R-:W0:Y:S01]  /*1b00*/  LDS.128 R28, [R56+0xea0] ;  /* 0x000ea000381c7984 */ /* 0x000e220000000c00 */
[----:B--2---:R-:W-:Y:S02]  /*1b10*/  FADD.FTZ R19, R19, R24 ;  /* 0x0000001813137221 */ /* 0x004fe40000010000 */
        /* <DEDUP_REMOVED lines=32> */
[----:B------:R-:W-:Y:S02]  /*1d20*/  FADD.FTZ R28, R32, R29 ;  /* 0x0000001d201c7221 */ /* 0x000fe40000010000 */
[----:B------:R-:W2:Y:S01]  /*1d30*/  LDS.128 R32, [R56+0x1ea0] ;  /* 0x001ea00038207984 */ /* 0x000ea20000000c00 */
        /* <DEDUP_REMOVED lines=14> */
.L_x_2075:
[----:B------:R-:W-:Y:S05]  /*1e20*/  BSYNC B0 ;  /* 0x0000000000007941 */ /* 0x000fea0003800000 */
.L_x_2074:
[----:B------:R-:W-:Y:S01]  /*1e30*/  BSSY B0, `(.L_x_2076) ;  /* 0x0000013000007945 */ /* 0x000fe20003800000 */
[----:B------:R-:W-:Y:S01]  /*1e40*/  HFMA2.MMA R30, -RZ, RZ, 0, 2.384185791015625e-07 ;  /* 0x00000004ff1e7435 */ /* 0x000fe200000001ff */
[----:B------:R-:W-:Y:S01]  /*1e50*/  LEA R19, R55, R54, 0x5 ;  /* 0x0000003637137211 */ /* 0x000fe200078e28ff */
[----:B------:R-:W-:Y:S08]  /*1e60*/  @P5 BRA `(.L_x_2077) ;  /* 0x000000f000005947 */ /* 0x000ff00003800000 */
[----:B------:R-:W-:Y:S01]  /*1e70*/  IMAD.WIDE R18, R19, R30, c[0x0][0x1b8] ;  /* 0x00006e0013127625 */ /* 0x000fe200078e021e */
[----:B------:R-:W-:-:S02]  /*1e80*/  MOV R29, UR10 ;  /* 0x0000000a001d7c02 */ /* 0x000fc40008000f00 */
[----:B------:R-:W-:Y:S02]  /*1e90*/  MOV R25, c[0x0][0x1d8] ;  /* 0x0000760000197a02 */ /* 0x000fe40000000f00 */
[----:B------:R-:W-:Y:S01]  /*1ea0*/  MOV R31, UR9 ;  /* 0x00000009001f7c02 */ /* 0x000fe20008000f00 */
[----:B------:R1:W-:Y:S01]  /*1eb0*/  RED.E.ADD.F32.FTZ.RN.STRONG.GPU [R18.64], R20 ;  /* 0x000000141200798e */ /* 0x0003e2000c10e78c */
[-C--:B------:R-:W-:Y:S02]  /*1ec0*/  LEA R28, P0, R29, R18.reuse, 0x2 ;  /* 0x000000121d1c7211 */ /* 0x080fe400078010ff */
[----:B------:R-:W-:Y:S02]  /*1ed0*/  MOV R27, c[0x0][0x1dc] ;  /* 0x00007700001b7a02 */ /* 0x000fe40000000f00 */
[-C--:B------:R-:W-:Y:S02]  /*1ee0*/  LEA R26, P5, R25, R18.reuse, 0x2 ;  /* 0x00000012191a7211 */ /* 0x080fe400078a10ff */
[----:B------:R-:W-:-:S02]  /*1ef0*/  LEA R24, P6, R31, R18, 0x2 ;  /* 0x000000121f187211 */ /* 0x000fc400078c10ff */
[----:B------:R-:W-:Y:S02]  /*1f00*/  IADD3.X R29, R19, UR8, RZ, P0, !PT ;  /* 0x00000008131d7c10 */ /* 0x000fe400087fe4ff */
[----:B------:R-:W-:Y:S02]  /*1f10*/  LEA.HI.X R27, R25, R19, R27, 0x2, P5 ;  /* 0x00000013191b7211 */ /* 0x000fe400028f141b */
[----:B------:R-:W-:Y:S01]  /*1f20*/  IADD3.X R25, R19, UR7, RZ, P6, !PT ;  /* 0x0000000713197c10 */ /* 0x000fe2000b7fe4ff */
[----:B------:R1:W-:Y:S04]  /*1f30*/  RED.E.ADD.F32.FTZ.RN.STRONG.GPU [R28.64], R21 ;  /* 0x000000151c00798e */ /* 0x0003e8000c10e78c */
[----:B------:R1:W-:Y:S04]  /*1f40*/  RED.E.ADD.F32.FTZ.RN.STRONG.GPU [R26.64], R22 ;  /* 0x000000161a00798e */ /* 0x0003e8000c10e78c */
[----:B------:R1:W-:Y:S02]  /*1f50*/  RED.E.ADD.F32.FTZ.RN.STRONG.GPU [R24.64], R23 ;  /* 0x000000171800798e */ /* 0x0003e4000c10e78c */
.L_x_2077:
[----:B------:R-:W-:Y:S05]  /*1f60*/  BSYNC B0 ;  /* 0x0000000000007941 */ /* 0x000fea0003800000 */
.L_x_2076:
[----:B------:R-:W-:-:S06]  /*1f70*/  UISETP.GE.U32.AND UP0, UPT, UR5, 0x2, UPT ;  /* 0x000000020500788c */ /* 0x000fcc000bf06070 */
[----:B------:R-:W-:-:S13]  /*1f80*/  PLOP3.LUT P0, PT, PT, PT, UP0, 0x80, 0x0 ;  /* 0x000000000000781c */ /* 0x000fda0003f0f008 */
[----:B------:R-:W-:Y:S05]  /*1f90*/  @!P0 BRA `(.L_x_2078) ;  /* 0x0000125000008947 */ /* 0x000fea0003800000 */
[----:B-1----:R-:W-:-:S05]  /*1fa0*/  LOP3.LUT R18, R53, 0x1, RZ, 0xc0, !PT ;  /* 0x0000000135127812 */ /* 0x002fca00078ec0ff */
[----:B------:R-:W-:-:S04]  /*1fb0*/  IMAD R18, R18, c[0x0][0x10], RZ ;  /* 0x0000040012127a24 */ /* 0x000fc800078e02ff */
[C---:B0-----:R-:W-:Y:S01]  /*1fc0*/  IMAD R20, R18.reuse, c[0x0][0xc], RZ ;  /* 0x0000030012147a24 */ /* 0x041fe200078e02ff */
        /* <DEDUP_REMOVED lines=13> */
[----:B------:R-:W-:Y:S01]  /*20a0*/  LOP3.LUT P0, RZ, R53, 0x2, RZ, 0xc0, !PT ;  /* 0x0000000235ff7812 */ /* 0x000fe2000780c0ff */
[----:B------:R-:W-:Y:S01]  /*20b0*/  UFLO.U32 UR15, UR4 ;  /* 0x00000004000f72bd */ /* 0x000fe200080e0000 */
[----:B0-----:R-:W-:Y:S01]  /*20c0*/  MOV R20, 0x1 ;  /* 0x0000000100147802 */ /* 0x001fe20000000f00 */
        /* <DEDUP_REMOVED lines=9> */
.L_x_2080:
[----:B------:R-:W2:Y:S01]  /*2160*/  LDG.E.STRONG.GPU R20, [R18.64] ;  /* 0x0000000c12147981 */ /* 0x000ea2000c1ef900 */
[----:B------:R-:W-:Y:S01]  /*2170*/  YIELD ;  /* 0x0000000000007946 */ /* 0x000fe20003800000 */
[----:B--2---:R-:W-:Y:S01]  /*2180*/  ISETP.NE.AND P0, PT, R20, R23, PT ;  /* 0x000000171400720c */ /* 0x004fe20003f05270 */
[----:B------:R-:W-:-:S12]  /*2190*/  CCTL.IVALL ;  /* 0x00000000ff00798f */ /* 0x000fd80002000000 */
[----:B------:R-:W-:Y:S05]  /*21a0*/  @P0 BRA `(.L_x_2080) ;  /* 0xffffffb000000947 */ /* 0x000fea000383ffff */
.L_x_2079:
[----:B------:R-:W-:Y:S01]  /*21b0*/  ISETP.NE.AND P0, PT, RZ, c[0x0][0xc], PT ;  /* 0x00000300ff007a0c */ /* 0x000fe20003f05270 */
[----:B------:R-:W-:Y:S01]  /*21c0*/  WARPSYNC 0xffffffff ;  /* 0xffffffff00007948 */ /* 0x000fe20003800000 */
[----:B------:R-:W-:Y:S11]  /*21d0*/  BAR.SYNC.DEFER_BLOCKING 0x0 ;  /* 0x0000000000007b1d */ /* 0x000ff60000010000 */
[----:B------:R-:W-:Y:S05]  /*21e0*/  @!P0 BRA `(.L_x_2078) ;  /* 0x0000100000008947 */ /* 0x000fea0003800000 */
[----:B------:R-:W-:Y:S01]  /*21f0*/  UIADD3 UR4, UR5, -0x1, URZ ;  /* 0xffffffff05047890 */ /* 0x000fe2000fffe03f */
[----:B------:R-:W-:-:S03]  /*2200*/  HFMA2.MMA R24, -RZ, RZ, 0, 0 ;  /* 0x00000000ff187435 */ /* 0x000fc600000001ff */
[----:B------:R-:W-:-:S06]  /*2210*/  UISETP.GE.U32.AND UP0, UPT, UR4, 0x3, UPT ;  /* 0x000000030400788c */ /* 0x000fcc000bf06070 */
[----:B------:R-:W-:-:S13]  /*2220*/  PLOP3.LUT P0, PT, PT, PT, UP0, 0x80, 0x0 ;  /* 0x000000000000781c */ /* 0x000fda0003f0f008 */
[----:B------:R-:W-:Y:S05]  /*2230*/  @!P0 BRA `(.L_x_2081) ;  /* 0x00000de000008947 */ /* 0x000fea0003800000 */
[----:B------:R-:W-:Y:S01]  /*2240*/  ULOP3.LUT UR4, UR5, 0x3, URZ, 0xc0, !UPT ;  /* 0x0000000305047892 */ /* 0x000fe2000f8ec03f */
[----:B------:R-:W-:Y:S02]  /*2250*/  MOV R24, RZ ;  /* 0x000000ff00187202 */ /* 0x000fe40000000f00 */
[----:B------:R-:W-:Y:S02]  /*2260*/  ULDC UR5, c[0x0][0xc] ;  /* 0x0000030000057ab9 */ /* 0x000fe40000000800 */
[----:B------:R-:W-:-:S06]  /*2270*/  UIADD3 UR4, -UR4, UR5, URZ ;  /* 0x0000000504047290 */ /* 0x000fcc000fffe13f */
[----:B------:R-:W-:-:S13]  /*2280*/  ISETP.LT.AND P0, PT, RZ, UR4, PT ;  /* 0x00000004ff007c0c */ /* 0x000fda000bf01270 */
[----:B------:R-:W-:Y:S05]  /*2290*/  @!P0 BRA `(.L_x_2082) ;  /* 0x00000b9000008947 */ /* 0x000fea0003800000 */
[----:B------:R-:W-:Y:S01]  /*22a0*/  UISETP.GT.AND UP0, UPT, UR4, 0xc, UPT ;  /* 0x0000000c0400788c */ /* 0x000fe2000bf04270 */
[----:B------:R-:W-:-:S05]  /*22b0*/  PLOP3.LUT P0, PT, PT, PT, PT, 0x80, 0x0 ;  /* 0x000000000000781c */ /* 0x000fca0003f0f070 */
[----:B------:R-:W-:-:S13]  /*22c0*/  PLOP3.LUT P5, PT, PT, PT, UP0, 0x80, 0x0 ;  /* 0x000000000000781c */ /* 0x000fda0003faf008 */
[----:B------:R-:W-:Y:S05]  /*22d0*/  @!P5 BRA `(.L_x_2083) ;  /* 0x000007500000d947 */ /* 0x000fea0003800000 */
[----:B------:R-:W-:Y:S02]  /*22e0*/  PLOP3.LUT P0, PT, PT, PT, PT, 0x8, 0x0 ;  /* 0x000000000000781c */ /* 0x000fe40003f0e170 */
.L_x_2084:
[C---:B------:R-:W-:Y:S02]  /*22f0*/  ISETP.EQ.OR P5, PT, R24.reuse, R52, P3 ;  /* 0x000000341800720c */ /* 0x040fe40001fa2670 */
[----:B0-----:R-:W-:-:S04]  /*2300*/  IADD3 R21, R24, 0x1, RZ ;  /* 0x0000000118157810 */ /* 0x001fc80007ffe0ff */
        /* <DEDUP_REMOVED lines=105> */
[----:B------:R-:W-:Y:S01]  /*29a0*/  UIADD3 UR4, UR4, -0x10, URZ ;  /* 0xfffffff004047890 */ /* 0x000fe2000fffe03f */
[----:B------:R-:W-:-:S03]  /*29b0*/  IADD3 R24, R24, 0x10, RZ ;  /* 0x0000001018187810 */ /* 0x000fc60007ffe0ff */
[----:B------:R-:W-:Y:S01]  /*29c0*/  UISETP.GT.AND UP0, UPT, UR4, 0xc, UPT ;  /* 0x0000000c0400788c */ /* 0x000fe2000bf04270 */
[----:B--2---:R-:W-:Y:S02]  /*29d0*/  @!P5 FADD.FTZ R16, R16, R18 ;  /* 0x000000121010d221 */ /* 0x004fe40000010000 */
[----:B------:R-:W-:-:S03]  /*29e0*/  @!P5 FADD.FTZ R17, R17, R19 ;  /* 0x000000131111d221 */ /* 0x000fc60000010000 */
[----:B------:R-:W-:Y:S01]  /*29f0*/  PLOP3.LUT P5, PT, PT, PT, UP0, 0x80, 0x0 ;  /* 0x000000000000781c */ /* 0x000fe20003faf008 */
[----:B---3--:R-:W-:Y:S02]  /*2a00*/  @!P6 FADD.FTZ R16, R16, R20 ;  /* 0x000000141010e221 */ /* 0x008fe40000010000 */
[----:B------:R-:W-:-:S10]  /*2a10*/  @!P6 FADD.FTZ R17, R17, R21 ;  /* 0x000000151111e221 */ /* 0x000fd40000010000 */
[----:B------:R-:W-:Y:S05]  /*2a20*/  @P5 BRA `(.L_x_2084) ;  /* 0xfffff8c000005947 */ /* 0x000fea000383ffff */
.L_x_2083:
[----:B------:R-:W-:-:S06]  /*2a30*/  UISETP.GT.AND UP0, UPT, UR4, 0x4, UPT ;  /* 0x000000040400788c */ /* 0x000fcc000bf04270 */
[----:B------:R-:W-:-:S13]  /*2a40*/  PLOP3.LUT P5, PT, PT, PT, UP0, 0x80, 0x0 ;  /* 0x000000000000781c */ /* 0x000fda0003faf008 */
[----:B------:R-:W-:Y:S05]  /*2a50*/  @!P5 BRA `(.L_x_2085) ;  /* 0x000003b00000d947 */ /* 0x000fea0003800000 */
        /* <DEDUP_REMOVED lines=10> */
[----:B------:R-:W-:Y:S02]  /*2b00*/  IADD3 R23, R24, 0x3, RZ ;  /* 0x0000000318177810 */ /* 0x000fe40007ffe0ff */
[-C--:B------:R-:W-:Y:S02]  /*2b10*/  ISETP.EQ.OR P0, PT, R22, R52.reuse, P3 ;  /* 0x000000341600720c */ /* 0x080fe40001f02670 */
[----:B------:R-:W-:Y:S01]  /*2b20*/  IADD3 R24, R24, 0x4, RZ ;  /* 0x0000000418187810 */ /* 0x000fe20007ffe0ff */
[----:B--2---:R-:W-:Y:S02]  /*2b30*/  @!P6 FADD.FTZ R16, R16, R18 ;  /* 0x000000121010e221 */ /* 0x004fe40000010000 */
        /* <DEDUP_REMOVED lines=35> */
[----:B------:R-:W-:Y:S01]  /*2d70*/  UIADD3 UR4, UR4, -0x4, URZ ;  /* 0xfffffffc04047890 */ /* 0x000fe2000fffe03f */
[----:B------:R-:W-:-:S03]  /*2d80*/  IADD3 R24, R24, 0x4, RZ ;  /* 0x0000000418187810 */ /* 0x000fc60007ffe0ff */
[----:B------:R-:W-:Y:S01]  /*2d90*/  UIADD3 UR4, UR4, -0x4, URZ ;  /* 0xfffffffc04047890 */ /* 0x000fe2000fffe03f */
[----:B--2---:R-:W-:Y:S02]  /*2da0*/  @!P0 FADD.FTZ R16, R16, R18 ;  /* 0x0000001210108221 */ /* 0x004fe40000010000 */
[----:B------:R-:W-:Y:S02]  /*2db0*/  @!P0 FADD.FTZ R17, R17, R19 ;  /* 0x0000001311118221 */ /* 0x000fe40000010000 */
[----:B---3--:R-:W-:Y:S02]  /*2dc0*/  @!P6 FADD.FTZ R16, R16, R20 ;  /* 0x000000141010e221 */ /* 0x008fe40000010000 */
[----:B------:R-:W-:Y:S01]  /*2dd0*/  @!P6 FADD.FTZ R17, R17, R21 ;  /* 0x000000151111e221 */ /* 0x000fe20000010000 */
[----:B------:R-:W-:Y:S01]  /*2de0*/  PLOP3.LUT P0, PT, PT, PT, PT, 0x8, 0x0 ;  /* 0x000000000000781c */ /* 0x000fe20003f0e170 */
[----:B----4-:R-:W-:Y:S02]  /*2df0*/  @!P5 FADD.FTZ R16, R16, R22 ;  /* 0x000000161010d221 */ /* 0x010fe40000010000 */
[----:B------:R-:W-:-:S02]  /*2e00*/  @!P5 FADD.FTZ R17, R17, R23 ;  /* 0x000000171111d221 */ /* 0x000fc40000010000 */
.L_x_2085:
[----:B------:R-:W-:-:S13]  /*2e10*/  ISETP.NE.OR P0, PT, RZ, UR4, P0 ;  /* 0x00000004ff007c0c */ /* 0x000fda0008705670 */
[----:B------:R-:W-:Y:S05]  /*2e20*/  @!P0 BRA `(.L_x_2081) ;  /* 0x000001f000008947 */ /* 0x000fea0003800000 */
.L_x_2082:
[----:B------:R-:W-:-:S13]  /*2e30*/  ISETP.EQ.OR P6, PT, R24, R52, P3 ;  /* 0x000000341800720c */ /* 0x000fda0001fc2670 */
[----:B0-----:R-:W-:-:S04]  /*2e40*/  @!P6 IMAD R19, R24, c[0x0][0x10], R51 ;  /* 0x000004001813ea24 */ /* 0x001fc800078e0233 */
[----:B------:R-:W-:-:S06]  /*2e50*/  @!P6 IMAD.WIDE.U32 R18, R19, 0x8, R26 ;  /* 0x000000081312e825 */ /* 0x000fcc00078e001a */
[----:B------:R-:W2:Y:S01]  /*2e60*/  @!P6 LDG.E.64 R18, [R18.64] ;  /* 0x0000000c1212e981 */ /* 0x000ea2000c1e1b00 */
[C---:B------:R-:W-:Y:S02]  /*2e70*/  IADD3 R21, R24.reuse, 0x1, RZ ;  /* 0x0000000118157810 */ /* 0x040fe40007ffe0ff */
[C---:B------:R-:W-:Y:S02]  /*2e80*/  IADD3 R23, R24.reuse, 0x2, RZ ;  /* 0x0000000218177810 */ /* 0x040fe40007ffe0ff */
[-C--:B------:R-:W-:Y:S02]  /*2e90*/  ISETP.EQ.OR P0, PT, R21, R52.reuse, P3 ;  /* 0x000000341500720c */ /* 0x080fe40001f02670 */
[----:B------:R-:W-:Y:S02]  /*2ea0*/  IADD3 R25, R24, 0x3, RZ ;  /* 0x0000000318197810 */ /* 0x000fe40007ffe0ff */
[----:B------:R-:W-:-:S09]  /*2eb0*/  ISETP.EQ.OR P5, PT, R23, R52, P3 ;  /* 0x000000341700720c */ /* 0x000fd20001fa2670 */
[----:B------:R-:W-:-:S04]  /*2ec0*/  @!P0 IMAD R21, R21, c[0x0][0x10], R51 ;  /* 0x0000040015158a24 */ /* 0x000fc800078e0233 */
[----:B------:R-:W-:Y:S02]  /*2ed0*/  @!P5 IMAD R23, R23, c[0x0][0x10], R51 ;  /* 0x000004001717da24 */ /* 0x000fe400078e0233 */
[----:B--2---:R-:W-:Y:S02]  /*2ee0*/  @!P6 FADD.FTZ R16, R16, R18 ;  /* 0x000000121010e221 */ /* 0x004fe40000010000 */
        /* <DEDUP_REMOVED lines=9> */
[----:B------:R-:W-:Y:S01]  /*2f80*/  UIADD3 UR4, UR4, -0x4, URZ ;  /* 0xfffffffc04047890 */ /* 0x000fe2000fffe03f */
[----:B------:R-:W-:Y:S01]  /*2f90*/  IADD3 R24, R24, 0x4, RZ ;  /* 0x0000000418187810 */ /* 0x000fe20007ffe0ff */
[----:B--2---:R-:W-:Y:S02]  /*2fa0*/  @!P0 FADD.FTZ R16, R16, R18 ;  /* 0x0000001210108221 */ /* 0x004fe40000010000 */
[----:B------:R-:W-:Y:S02]  /*2fb0*/  @!P0 FADD.FTZ R17, R17, R19 ;  /* 0x0000001311118221 */ /* 0x000fe40000010000 */
[----:B------:R-:W-:Y:S01]  /*2fc0*/  ISETP.NE.AND P0, PT, RZ, UR4, PT ;  /* 0x00000004ff007c0c */ /* 0x000fe2000bf05270 */
[----:B---3--:R-:W-:Y:S02]  /*2fd0*/  @!P5 FADD.FTZ R16, R16, R20 ;  /* 0x000000141010d221 */ /* 0x008fe40000010000 */
[----:B------:R-:W-:-:S02]  /*2fe0*/  @!P5 FADD.FTZ R17, R17, R21 ;  /* 0x000000151111d221 */ /* 0x000fc40000010000 */
[----:B----4-:R-:W-:Y:S02]  /*2ff0*/  @!P6 FADD.FTZ R16, R16, R22 ;  /* 0x000000161010e221 */ /* 0x010fe40000010000 */
[----:B------:R-:W-:-:S06]  /*3000*/  @!P6 FADD.FTZ R17, R17, R23 ;  /* 0x000000171111e221 */ /* 0x000fcc0000010000 */
[----:B------:R-:W-:Y:S05]  /*3010*/  @P0 BRA `(.L_x_2082) ;  /* 0xfffffe1000000947 */ /* 0x000fea000383ffff */
.L_x_2081:
[----:B------:R-:W-:-:S04]  /*3020*/  MOV R20, c[0x0][0xc] ;  /* 0x0000030000147a02 */ /* 0x000fc80000000f00 */
[----:B------:R-:W-:-:S13]  /*3030*/  LOP3.LUT P0, R20, R20, 0x3, RZ, 0xc0, !PT ;  /* 0x0000000314147812 */ /* 0x000fda000780c0ff */
[----:B------:R-:W-:Y:S05]  /*3040*/  @!P0 BRA `(.L_x_2078) ;  /* 0x000001a000008947 */ /* 0x000fea0003800000 */
[----:B------:R-:W-:Y:S01]  /*3050*/  ISETP.EQ.OR P0, PT, R24, R52, P3 ;  /* 0x000000341800720c */ /* 0x000fe20001f02670 */
[----:B------:R-:W-:Y:S01]  /*3060*/  BSSY B0, `(.L_x_2086) ;  /* 0x0000008000007945 */ /* 0x000fe20003800000 */
[----:B------:R-:W-:-:S11]  /*3070*/  ISETP.NE.AND P5, PT, R20, 0x1, PT ;  /* 0x000000011400780c */ /* 0x000fd60003fa5270 */
[----:B------:R-:W-:Y:S05]  /*3080*/  @P0 BRA `(.L_x_2087) ;  /* 0x0000005000000947 */ /* 0x000fea0003800000 */
[----:B0-----:R-:W-:-:S04]  /*3090*/  IMAD R19, R24, c[0x0][0x10], R51 ;  /* 0x0000040018137a24 */ /* 0x001fc800078e0233 */
[----:B------:R-:W-:-:S06]  /*30a0*/  IMAD.WIDE.U32 R18, R19, 0x8, R26 ;  /* 0x0000000813127825 */ /* 0x000fcc00078e001a */
[----:B------:R-:W2:Y:S02]  /*30b0*/  LDG.E.64 R18, [R18.64] ;  /* 0x0000000c12127981 */ /* 0x000ea4000c1e1b00 */
[----:B--2---:R-:W-:Y:S02]  /*30c0*/  FADD.FTZ R16, R16, R18 ;  /* 0x0000001210107221 */ /* 0x004fe40000010000 */
[----:B------:R-:W-:Y:S02]  /*30d0*/  FADD.FTZ R17, R17, R19 ;  /* 0x0000001311117221 */ /* 0x000fe40000010000 */
.L_x_2087:
[----:B------:R-:W-:Y:S05]  /*30e0*/  BSYNC B0 ;  /* 0x0000000000007941 */ /* 0x000fea0003800000 */
.L_x_2086:
[----:B------:R-:W-:Y:S05]  /*30f0*/  @!P5 BRA `(.L_x_2078) ;  /* 0x000000f00000d947 */ /* 0x000fea0003800000 */
[C---:B0-----:R-:W-:Y:S02]  /*3100*/  IADD3 R21, R24.reuse, 0x2, RZ ;  /* 0x0000000218157810 */ /* 0x041fe40007ffe0ff */
        /* <DEDUP_REMOVED lines=10> */
[----:B--2---:R-:W-:Y:S02]  /*31b0*/  @!P5 FADD.FTZ R16, R16, R18 ;  /* 0x000000121010d221 */ /* 0x004fe40000010000 */
[----:B------:R-:W-:Y:S02]  /*31c0*/  @!P5 FADD.FTZ R17, R17, R19 ;  /* 0x000000131111d221 */ /* 0x000fe40000010000 */
[----:B---3--:R-:W-:-:S02]  /*31d0*/  @!P0 FADD.FTZ R16, R16, R20 ;  /* 0x0000001410108221 */ /* 0x008fc40000010000 */
[----:B------:R-:W-:-:S05]  /*31e0*/  @!P0 FADD.FTZ R17, R17, R21 ;  /* 0x0000001511118221 */ /* 0x000fca0000010000 */
.L_x_2078:
[----:B------:R-:W-:Y:S04]  /*31f0*/  @!P3 STS.64 [0x98], R16 ;  /* 0x00009810ff00b388 */ /* 0x000fe80000000a00 */
[----:B------:R-:W-:Y:S01]  /*3200*/  BAR.SYNC.DEFER_BLOCKING 0x0 ;  /* 0x0000000000007b1d */ /* 0x000fe20000010000 */
[----:B------:R-:W-:Y:S02]  /*3210*/  ISETP.GE.U32.AND P0, PT, R45, c[0x0][0x1e0], PT ;  /* 0x000078002d007a0c */ /* 0x000fe40003f06070 */
[----:B------:R-:W-:Y:S02]  /*3220*/  ISETP.GE.U32.AND P3, PT, R43, c[0x0][0x1e0], PT ;  /* 0x000078002b007a0c */ /* 0x000fe40003f66070 */
[----:B------:R-:W-:Y:S02]  /*3230*/  ISETP.GE.AND.EX P0, PT, R44, c[0x0][0x1e4], PT, P0 ;  /* 0x000079002c007a0c */ /* 0x000fe40003f06300 */
[----:B------:R-:W-:-:S02]  /*3240*/  ISETP.GE.AND.EX P3, PT, R42, c[0x0][0x1e4], PT, P3 ;  /* 0x000079002a007a0c */ /* 0x000fc40003f66330 */
[C---:B------:R-:W-:Y:S02]  /*3250*/  ISETP.LT.U32.AND P0, PT, R54.reuse, 0x200, !P0 ;  /* 0x000002003600780c */ /* 0x040fe40004701070 */
[----:B------:R-:W-:Y:S01]  /*3260*/  ISETP.LT.U32.AND P3, PT, R54, 0x200, !P3 ;  /* 0x000002003600780c */ /* 0x000fe20005f61070 */
[----:B01----:R-:W0:Y:S02]  /*3270*/  LDS.64 R18, [0x98] ;  /* 0x00009800ff127984 */ /* 0x003e240000000a00 */
[----:B0-----:R-:W-:Y:S02]  /*3280*/  FMUL.FTZ R20, R18, c[0x0][0x20c] ;  /* 0x0000830012147a20 */ /* 0x001fe40000410000 */
[----:B------:R-:W-:Y:S01]  /*3290*/  FMUL.FTZ R21, R19, c[0x0][0x20c] ;  /* 0x0000830013157a20 */ /* 0x000fe20000410000 */
        /* <DEDUP_REMOVED lines=19> */
.L_x_2088:
[----:B------:R-:W-:Y:S01]  /*33d0*/  BSSY B0, `(.L_x_2089) ;  /* 0x0000011000007945 */ /* 0x000fe20003800000 */
[----:B------:R-:W-:Y:S05]  /*33e0*/  @!P1 BRA `(.L_x_2090) ;  /* 0x000000f000009947 */ /* 0x000fea0003800000 */
[----:B------:R-:W-:Y:S01]  /*33f0*/  MOV R16, R58 ;  /* 0x0000003a00107202 */ /* 0x000fe20000000f00 */
[----:B------:R-:W-:Y:S01]  /*3400*/  IMAD R18, R48, c[0x0][0x1d8], RZ ;  /* 0x0000760030127a24 */ /* 0x000fe200078e02ff */
[----:B------:R-:W-:Y:S01]  /*3410*/  MOV R17, R61 ;  /* 0x0000003d00117202 */ /* 0x000fe20000000f00 */
[----:B------:R-:W-:Y:S02]  /*3420*/  FFMA.FTZ R41, R41, R20, R21 ;  /* 0x0000001429297223 */ /* 0x000fe40000010015 */
[C---:B------:R-:W-:Y:S02]  /*3430*/  IMAD R19, R49.reuse, c[0x0][0x1dc], R18 ;  /* 0x0000770031137a24 */ /* 0x040fe400078e0212 */
[----:B------:R-:W-:-:S04]  /*3440*/  IMAD.WIDE.U32 R16, R49, c[0x0][0x1d8], R16 ;  /* 0x0000760031107a25 */ /* 0x000fc800078e0010 */
[----:B------:R-:W-:Y:S01]  /*3450*/  FFMA.FTZ R38, R38, R20, R21 ;  /* 0x0000001426267223 */ /* 0x000fe20000010015 */
[----:B------:R-:W-:Y:S01]  /*3460*/  IADD3 R17, R17, R19, RZ ;  /* 0x0000001311117210 */ /* 0x000fe20007ffe0ff */
[----:B------:R-:W-:Y:S01]  /*3470*/  FFMA.FTZ R18, R12, R4, -R41 ;  /* 0x000000040c127223 */ /* 0x000fe20000010829 */
[----:B------:R-:W-:Y:S01]  /*3480*/  LEA R4, P5, R16, c[0x0][0x160], 0x2 ;  /* 0x0000580010047a11 */ /* 0x000fe200078a10ff */
[----:B------:R-:W-:Y:S02]  /*3490*/  FFMA.FTZ R19, R13, R5, -R38 ;  /* 0x000000050d137223 */ /* 0x000fe40000010826 */
[----:B------:R-:W-:Y:S01]  /*34a0*/  FMUL.FTZ R18, R18, UR11 ;  /* 0x0000000b12127c20 */ /* 0x000fe20008410000 */
[----:B------:R-:W-:Y:S01]  /*34b0*/  LEA.HI.X R5, R16, c[0x0][0x164], R17, 0x2, P5 ;  /* 0x0000590010057a11 */ /* 0x000fe200028f1411 */
[----:B------:R-:W-:-:S05]  /*34c0*/  FMUL.FTZ R19, R19, UR11 ;  /* 0x0000000b13137c20 */ /* 0x000fca0008410000 */
[----:B------:R0:W-:Y:S03]  /*34d0*/  STG.E.64 [R4.64], R18 ;  /* 0x0000001204007986 */ /* 0x0001e6000c101b0c */
.L_x_2090:
[----:B------:R-:W-:Y:S05]  /*34e0*/  BSYNC B0 ;  /* 0x0000000000007941 */ /* 0x000fea0003800000 */
.L_x_2089:
        /* <DEDUP_REMOVED lines=19> */
.L_x_2091:
[----:B------:R-:W-:Y:S01]  /*3620*/  BSSY B0, `(.L_x_2092) ;  /* 0x0000011000007945 */ /* 0x000fe20003800000 */
[----:B------:R-:W-:Y:S05]  /*3630*/  @!P2 BRA `(.L_x_2093) ;  /* 0x000000f00000a947 */ /* 0x000fea0003800000 */
[----:B0-----:R-:W-:Y:S01]  /*3640*/  MOV R4, R58 ;  /* 0x0000003a00047202 */ /* 0x001fe20000000f00 */
        /* <DEDUP_REMOVED lines=14> */
.L_x_2093:
[----:B------:R-:W-:Y:S05]  /*3730*/  BSYNC B0 ;  /* 0x0000000000007941 */ /* 0x000fea0003800000 */
.L_x_2092:
        /* <DEDUP_REMOVED lines=19> */
.L_x_2094:
        /* <DEDUP_REMOVED lines=11> */
[C---:B------:R-:W-:Y:S01]  /*3920*/  LEA R6, P0, R4.reuse, c[0x0][0x160], 0x2 ;  /* 0x0000580004067a11 */ /* 0x040fe200078010ff */
[----:B------:R-:W-:Y:S02]  /*3930*/  FFMA.FTZ R9, R13, R9, -R0 ;  /* 0x000000090d097223 */ /* 0x000fe40000010800 */
[----:B------:R-:W-:Y:S01]  /*3940*/  FMUL.FTZ R8, R37, UR11 ;  /* 0x0000000b25087c20 */ /* 0x000fe20008410000 */
[----:B------:R-:W-:Y:S01]  /*3950*/  LEA.HI.X R7, R4, c[0x0][0x164], R7, 0x2, P0 ;  /* 0x0000590004077a11 */ /* 0x000fe200000f1407 */
[----:B------:R-:W-:-:S05]  /*3960*/  FMUL.FTZ R9, R9, UR11 ;  /* 0x0000000b09097c20 */ /* 0x000fca0008410000 */
[----:B------:R0:W-:Y:S03]  /*3970*/  STG.E.64 [R6.64], R8 ;  /* 0x0000000806007986 */ /* 0x0001e6000c101b0c */
.L_x_2096:
[----:B------:R-:W-:Y:S05]  /*3980*/  BSYNC B0 ;  /* 0x0000000000007941 */ /* 0x000fea0003800000 */
.L_x_2095:
        /* <DEDUP_REMOVED lines=19> */
.L_x_2097:
[----:B------:R-:W-:Y:S01]  /*3ac0*/  BSSY B0, `(.L_x_2098) ;  /* 0x0000010000007945 */ /* 0x000fe20003800000 */
[----:B------:R-:W-:Y:S05]  /*3ad0*/  @!P3 BRA `(.L_x_2099) ;  /* 0x000000e00000b947 */ /* 0x000fea0003800000 */
[----:B------:R-:W-:Y:S01]  /*3ae0*/  MOV R59, R61 ;  /* 0x0000003d003b7202 */ /* 0x000fe20000000f00 */
[----:B------:R-:W-:Y:S02]  /*3af0*/  IMAD R0, R42, c[0x0][0x1d8], RZ ;  /* 0x000076002a007a24 */ /* 0x000fe400078e02ff */
[----:B0-----:R-:W-:Y:S02]  /*3b00*/  FFMA.FTZ R5, R2, R20, R21 ;  /* 0x0000001402057223 */ /* 0x001fe40000010015 */
[----:B------:R-:W-:-:S04]  /*3b10*/  IMAD.WIDE.U32 R58, R43, c[0x0][0x1d8], R58 ;  /* 0x000076002b3a7a25 */ /* 0x000fc800078e003a */
[----:B------:R-:W-:Y:S01]  /*3b20*/  IMAD R7, R43, c[0x0][0x1dc], R0 ;  /* 0x000077002b077a24 */ /* 0x000fe200078e0200 */
[----:B------:R-:W-:Y:S01]  /*3b30*/  LEA R2, P0, R58, c[0x0][0x160], 0x2 ;  /* 0x000058003a027a11 */ /* 0x000fe200078010ff */
[----:B------:R-:W-:Y:S02]  /*3b40*/  FFMA.FTZ R20, R3, R20, R21 ;  /* 0x0000001403147223 */ /* 0x000fe40000010015 */
[----:B------:R-:W-:Y:S01]  /*3b50*/  FFMA.FTZ R5, R12, R10, -R5 ;  /* 0x0000000a0c057223 */ /* 0x000fe20000010805 */
[----:B------:R-:W-:Y:S01]  /*3b60*/  IADD3 R7, R59, R7, RZ ;  /* 0x000000073b077210 */ /* 0x000fe20007ffe0ff */
[----:B------:R-:W-:Y:S02]  /*3b70*/  FFMA.FTZ R20, R13, R11, -R20 ;  /* 0x0000000b0d147223 */ /* 0x000fe40000010814 */
[----:B------:R-:W-:Y:S01]  /*3b80*/  FMUL.FTZ R4, R5, UR11 ;  /* 0x0000000b05047c20 */ /* 0x000fe20008410000 */
[----:B------:R-:W-:Y:S01]  /*3b90*/  LEA.HI.X R3, R58, c[0x0][0x164], R7, 0x2, P0 ;  /* 0x000059003a037a11 */ /* 0x000fe200000f1407 */
[----:B------:R-:W-:-:S05]  /*3ba0*/  FMUL.FTZ R5, R20, UR11 ;  /* 0x0000000b14057c20 */ /* 0x000fca0008410000 */
[----:B------:R0:W-:Y:S02]  /*3bb0*/  STG.E.64 [R2.64], R4 ;  /* 0x0000000402007986 */ /* 0x0001e4000c101b0c */
.L_x_2099:
[----:B------:R-:W-:Y:S05]  /*3bc0*/  BSYNC B0 ;  /* 0x0000000000007941 */ /* 0x000fea0003800000 */
.L_x_2098:
[----:B------:R-:W-:Y:S01]  /*3bd0*/  ULDC UR4, c[0x0][0x10] ;  /* 0x0000040000047ab9 */ /* 0x000fe20000000800 */
[----:B------:R-:W-:Y:S01]  /*3be0*/  IADD3 R53, R53, 0x1, RZ ;  /* 0x0000000135357810 */ /* 0x000fe20007ffe0ff */
[----:B------:R-:W-:-:S04]  /*3bf0*/  UIADD3 UR14, UR14, UR4, URZ ;  /* 0x000000040e0e7290 */ /* 0x000fc8000fffe03f */
[----:B------:R-:W-:-:S06]  /*3c00*/  UISETP.GE.AND UP0, UPT, UR14, UR6, UPT ;  /* 0x000000060e00728c */ /* 0x000fcc000bf06270 */
[----:B------:R-:W-:-:S13]  /*3c10*/  PLOP3.LUT P0, PT, PT, PT, UP0, 0x80, 0x0 ;  /* 0x000000000000781c */ /* 0x000fda0003f0f008 */
[----:B------:R-:W-:Y:S01]  /*3c20*/  @P0 CALL.REL.NOINC `(.L_x_2065) ;  /* 0x0000001000000944 */ /* 0x000fe20003c00000 */
[----:B------:R-:W-:Y:S05]  /*3c30*/  BRA `(.L_x_2100) ;  /* 0xffffc6b000007947 */ /* 0x000fea000383ffff */
.L_x_2065:
        /* <DEDUP_REMOVED lines=22> */
.L_x_2102:
[----:B------:R-:W-:Y:S05]  /*3da0*/  BSYNC B0 ;  /* 0x0000000000007941 */ /* 0x000fea0003800000 */
.L_x_2101:
[----:B------:R-:W-:Y:S05]  /*3db0*/  @P0 EXIT ;  /* 0x000000000000094d */ /* 0x000fea0003800000 */
[----:B------:R-:W-:Y:S05]  /*3dc0*/  @P2 BRA `(.L_x_2103) ;  /* 0x0000008000002947 */ /* 0x000fea0003800000 */
[----:B------:R-:W-:-:S05]  /*3dd0*/  IMAD R0, R4, c[0x0][0x10], RZ ;  /* 0x0000040004007a24 */ /* 0x000fca00078e02ff */
[----:B------:R-:W-:-:S13]  /*3de0*/  ISETP.NE.AND P0, PT, R0, -0x1, PT ;  /* 0xffffffff0000780c */ /* 0x000fda0003f05270 */
[----:B------:R-:W-:Y:S05]  /*3df0*/  @!P0 BRA `(.L_x_2103) ;  /* 0x0000005000008947 */ /* 0x000fea0003800000 */
.L_x_2104:
[----:B0-----:R-:W2:Y:S01]  /*3e00*/  LDG.E.STRONG.GPU R5, [R2.64] ;  /* 0x0000000c02057981 */ /* 0x001ea2000c1ef900 */
[----:B------:R-:W-:Y:S01]  /*3e10*/  YIELD ;  /* 0x0000000000007946 */ /* 0x000fe20003800000 */
[----:B--2---:R-:W-:Y:S01]  /*3e20*/  ISETP.NE.AND P0, PT, R5, R0, PT ;  /* 0x000000000500720c */ /* 0x004fe20003f05270 */
[----:B------:R-:W-:-:S12]  /*3e30*/  CCTL.IVALL ;  /* 0x00000000ff00798f */ /* 0x000fd80002000000 */
[----:B------:R-:W-:Y:S05]  /*3e40*/  @P0 BRA `(.L_x_2104) ;  /* 0xffffffb000000947 */ /* 0x000fea000383ffff */
.L_x_2103:
        /* <DEDUP_REMOVED lines=25> */
.L_x_2105:
        /* <DEDUP_REMOVED lines=23> */
.L_x_2106:
        /* <DEDUP_REMOVED lines=11> */
.L_x_5276:


//--------------------- .text._Z35group_norm_nhwc_bwd_one_pass_kernelI11Fp32IOFp32WLi128ELi64ELi512EEv26Group_norm_nhwc_bwd_params --------------------------
	.section	.text._Z35group_norm_nhwc_bwd_one_pass_kernelI11Fp32IOFp32WLi128ELi64ELi512EEv26Group_norm_nhwc_bwd_params,"ax",@progbits
	.sectioninfo	@"SHI_REGISTERS=97"
	.align	128
        .global         _Z35group_norm_nhwc_bwd_one_pass_kernelI11Fp32IOFp32WLi128ELi64ELi512EEv26Group_norm_nhwc_bwd_params
        .type           _Z35group_norm_nhwc_bwd_one_pass_kernelI11Fp32IOFp32WLi128ELi64ELi512EEv26Group_norm_nhwc_bwd_params,@function
        .size           _Z35group_norm_nhwc_bwd_one_pass_kernelI11Fp32IOFp32WLi128ELi64ELi512EEv26Group_norm_nhwc_bwd_params,(.L_x_5277 - _Z35group_norm_nhwc_bwd_one_pass_kernelI11Fp32IOFp32WLi128ELi64ELi512EEv26Group_norm_nhwc_bwd_params)
        .other          _Z35group_norm_nhwc_bwd_one_pass_kernelI11Fp32IOFp32WLi128ELi64ELi512EEv26Group_norm_nhwc_bwd_params,@"STO_CUDA_ENTRY STV_DEFAULT"
_Z35group_norm_nhwc_bwd_one_pass_kernelI11Fp32IOFp32WLi128ELi64ELi512EEv26Group_norm_nhwc_bwd_params:
.text._Z35group_norm_nhwc_bwd_one_pass_kernelI11Fp32IOFp32WLi128ELi64ELi512EEv26Group_norm_nhwc_bwd_params:
[----:B------:R-:W-:Y:S02]  /*0000*/  MOV R1, c[0x0][0x28] ;  /* 0x00000a0000017a02 */ /* 0x000fe40000000f00 */
[----:B------:R-:W0:Y:S01]  /*0010*/  S2R R85, SR_CTAID.Y ;  /* 0x0000000000557919 */ /* 0x000e220000002600 */
[----:B------:R-:W-:Y:S02]  /*0020*/  ULDC UR4, c[0x0][0x1f0] ;  /* 0x00007c0000047ab9 */ /* 0x000fe40000000800 */
[----:B------:R-:W-:Y:S01]  /*0030*/  ULDC UR5, c[0x0][0x1c0] ;  /* 0x0000700000057ab9 */ /* 0x000fe20000000800 */
[----:B------:R-:W1:Y:S01]  /*0040*/  S2R R86, SR_TID.X ;  /* 0x0000000000567919 */ /* 0x000e620000002100 */
[----:B------:R-:W-:Y:S02]  /*0050*/  UIMAD UR4, UR4, UR5, URZ ;  /* 0x00000005040472a4 */ /* 0x000fe4000f8e023f */
[----:B------:R-:W-:-:S04]  /*0060*/  ULDC.64 UR6, c[0x0][0x118] ;  /* 0x0000460000067ab9 */ /* 0x000fc80000000a00 */
[----:B0-----:R-:W-:-:S13]  /*0070*/  ISETP.GE.AND P0, PT, R85, UR4, PT ;  /* 0x0000000455007c0c */ /* 0x001fda000bf06270 */
[----:B------:R-:W-:Y:S05]  /*0080*/  @P0 BRA `(.L_x_2107) ;  /* 0x0000532000000947 */ /* 0x000fea0003800000 */
[----:B-1----:R-:W-:Y:S01]  /*0090*/  HFMA2.MMA R2, -RZ, RZ, 0, 1.78813934326171875e-07 ;  /* 0x00000003ff027435 */ /* 0x002fe200000001ff */
[----:B------:R-:W0:Y:S01]  /*00a0*/  S2R R82, SR_LANEID ;  /* 0x0000000000527919 */ /* 0x000e220000000000 */
[----:B------:R-:W-:Y:S01]  /*00b0*/  MOV R77, c[0x0][0x1dc] ;  /* 0x00007700004d7a02 */ /* 0x000fe20000000f00 */
[----:B------:R-:W-:Y:S01]  /*00c0*/  HFMA2.MMA R84, -RZ, RZ, 0, 0 ;  /* 0x00000000ff547435 */ /* 0x000fe200000001ff */
[----:B------:R-:W-:Y:S02]  /*00d0*/  ULDC.U8 UR9, c[0x0][0x1f4] ;  /* 0x00007d0000097ab9 */ /* 0x000fe40000000000 */
[----:B------:R-:W-:-:S04]  /*00e0*/  LEA.HI R77, P0, R77, c[0x0][0x1d8], RZ, 0x1 ;  /* 0x000076004d4d7a11 */ /* 0x000fc800078108ff */
[C---:B------:R-:W-:Y:S01]  /*00f0*/  IMAD R5, R2.reuse, c[0x0][0x1dc], RZ ;  /* 0x0000770002057a24 */ /* 0x040fe200078e02ff */
[----:B------:R-:W-:Y:S01]  /*0100*/  IADD3.X R0, RZ, c[0x0][0x1dc], RZ, P0, !PT ;  /* 0x00007700ff007a10 */ /* 0x000fe200007fe4ff */
[----:B------:R-:W-:-:S03]  /*0110*/  IMAD.WIDE.U32 R2, R2, c[0x0][0x1d8], RZ ;  /* 0x0000760002027a25 */ /* 0x000fc600078e00ff */
[----:B------:R-:W-:Y:S02]  /*0120*/  SHF.R.S64 R77, R77, 0x1, R0 ;  /* 0x000000014d4d7819 */ /* 0x000fe40000001000 */
[----:B------:R-:W-:Y:S02]  /*0130*/  IADD3 R5, R3, R5, RZ ;  /* 0x0000000503057210 */ /* 0x000fe40007ffe0ff */
[----:B------:R-:W-:Y:S02]  /*0140*/  SHF.R.S32.HI R3, RZ, 0x1f, R86 ;  /* 0x0000001fff037819 */ /* 0x000fe40000011456 */
[----:B------:R-:W-:Y:S02]  /*0150*/  LEA.HI R78, P1, R5, R2, RZ, 0x1 ;  /* 0x00000002054e7211 */ /* 0x000fe400078308ff */
[----:B------:R-:W-:Y:S02]  /*0160*/  LEA.HI R3, R3, R86, RZ, 0x5 ;  /* 0x0000005603037211 */ /* 0x000fe400078f28ff */
[----:B------:R-:W-:-:S02]  /*0170*/  IADD3.X R5, RZ, R5, RZ, P1, !PT ;  /* 0x00000005ff057210 */ /* 0x000fc40000ffe4ff */
[----:B------:R-:W-:Y:S02]  /*0180*/  SHF.R.S32.HI R0, RZ, 0x1, R0 ;  /* 0x00000001ff007819 */ /* 0x000fe40000011400 */
[--C-:B------:R-:W-:Y:S02]  /*0190*/  SHF.R.S64 R78, R78, 0x1, R5.reuse ;  /* 0x000000014e4e7819 */ /* 0x100fe40000001005 */
[----:B------:R-:W-:Y:S02]  /*01a0*/  SHF.R.S32.HI R5, RZ, 0x1, R5 ;  /* 0x00000001ff057819 */ /* 0x000fe40000011405 */
[----:B------:R-:W-:Y:S02]  /*01b0*/  SHF.R.S32.HI R76, RZ, 0x5, R3 ;  /* 0x00000005ff4c7819 */ /* 0x000fe40000011403 */
[----:B------:R-:W-:Y:S02]  /*01c0*/  SHF.L.U64.HI R79, R77, 0x2, R0 ;  /* 0x000000024d4f7819 */ /* 0x000fe40000010200 */
[----:B0-----:R-:W-:-:S02]  /*01d0*/  SHF.L.U64.HI R80, R78, 0x2, R5 ;  /* 0x000000024e507819 */ /* 0x001fc40000010205 */
.L_x_2159:
[----:B------:R-:W-:-:S05]  /*01e0*/  MOV R36, 0x8 ;  /* 0x0000000800247802 */ /* 0x000fca0000000f00 */
[----:B------:R-:W-:-:S06]  /*01f0*/  IMAD.WIDE R36, R85, R36, c[0x0][0x198] ;  /* 0x0000660055247625 */ /* 0x000fcc00078e0224 */
[----:B------:R-:W2:Y:S01]  /*0200*/  LDG.E.64 R36, [R36.64] ;  /* 0x0000000624247981 */ /* 0x000ea2000c1e1b00 */
[----:B------:R-:W-:Y:S01]  /*0210*/  IABS R5, c[0x0][0x1f0] ;  /* 0x00007c0000057a13 */ /* 0x000fe20000000000 */
[----:B------:R-:W-:Y:S01]  /*0220*/  CS2R R14, SRZ ;  /* 0x00000000000e7805 */ /* 0x000fe2000001ff00 */
[----:B------:R-:W-:Y:S01]  /*0230*/  ISETP.GE.AND P2, PT, R85, RZ, PT ;  /* 0x000000ff5500720c */ /* 0x000fe20003f46270 */
[----:B0-----:R-:W0:Y:S01]  /*0240*/  S2R R81, SR_CTAID.X ;  /* 0x0000000000517919 */ /* 0x001e220000002500 */
[----:B------:R-:W1:Y:S01]  /*0250*/  I2F.RP R0, R5 ;  /* 0x0000000500007306 */ /* 0x000e620000209400 */
[----:B------:R-:W-:Y:S01]  /*0260*/  SHF.R.U32.HI R74, RZ, 0x5, R86 ;  /* 0x00000005ff4a7819 */ /* 0x000fe20000011656 */
[----:B------:R-:W-:Y:S01]  /*0270*/  CS2R R16, SRZ ;  /* 0x0000000000107805 */ /* 0x000fe2000001ff00 */
[----:B------:R-:W-:-:S05]  /*0280*/  LOP3.LUT R87, R87, 0xfffffffd, RZ, 0xc0, !PT ;  /* 0xfffffffd57577812 */ /* 0x000fca00078ec0ff */
[----:B-1----:R-:W1:Y:S01]  /*0290*/  MUFU.RCP R0, R0 ;  /* 0x0000000000007308 */ /* 0x002e620000001000 */
[----:B0-----:R-:W-:-:S05]  /*02a0*/  IMAD R74, R81, c[0x0][0x1fc], R74 ;  /* 0x00007f00514a7a24 */ /* 0x001fca00078e024a */
[----:B------:R-:W-:Y:S02]  /*02b0*/  IADD3 R60, R74, 0x70, RZ ;  /* 0x000000704a3c7810 */ /* 0x000fe40007ffe0ff */
[----:B------:R-:W-:Y:S02]  /*02c0*/  SHF.R.S32.HI R73, RZ, 0x1f, R74 ;  /* 0x0000001fff497819 */ /* 0x000fe4000001144a */
[----:B-1----:R-:W-:Y:S02]  /*02d0*/  IADD3 R2, R0, 0xffffffe, RZ ;  /* 0x0ffffffe00027810 */ /* 0x002fe40007ffe0ff */
[----:B------:R-:W-:Y:S02]  /*02e0*/  IADD3 R62, R74, 0x60, RZ ;  /* 0x000000604a3e7810 */ /* 0x000fe40007ffe0ff */
[----:B------:R0:W1:Y:S01]  /*02f0*/  F2I.FTZ.U32.TRUNC.NTZ R3, R2 ;  /* 0x0000000200037305 */ /* 0x000062000021f000 */
[----:B------:R-:W-:Y:S02]  /*0300*/  SHF.R.S32.HI R58, RZ, 0x1f, R60 ;  /* 0x0000001fff3a7819 */ /* 0x000fe4000001143c */
[----:B------:R-:W-:-:S02]  /*0310*/  SHF.R.S32.HI R61, RZ, 0x1f, R62 ;  /* 0x0000001fff3d7819 */ /* 0x000fc4000001143e */
[----:B------:R-:W-:Y:S02]  /*0320*/  IADD3 R72, R74, 0x10, RZ ;  /* 0x000000104a487810 */ /* 0x000fe40007ffe0ff */
[----:B0-----:R-:W-:Y:S02]  /*0330*/  MOV R2, RZ ;  /* 0x000000ff00027202 */ /* 0x001fe40000000f00 */
[----:B------:R-:W-:Y:S02]  /*0340*/  ISETP.GE.U32.AND P5, PT, R72, c[0x0][0x1e0], PT ;  /* 0x0000780048007a0c */ /* 0x000fe40003fa6070 */
[----:B------:R-:W-:Y:S02]  /*0350*/  SHF.R.S32.HI R71, RZ, 0x1f, R72 ;  /* 0x0000001fff477819 */ /* 0x000fe40000011448 */
        /* <DEDUP_REMOVED lines=8> */
[----:B------:R-:W-:-:S05]  /*03e0*/  IMAD R0, R5, R0, R4 ;  /* 0x0000000005007224 */ /* 0x000fca00078e0204 */
[----:B------:R-:W-:-:S13]  /*03f0*/  ISETP.GT.U32.AND P1, PT, R5, R0, PT ;  /* 0x000000000500720c */ /* 0x000fda0003f24070 */
[-C--:B------:R-:W-:Y:S02]  /*0400*/  @!P1 IADD3 R0, R0, -R5.reuse, RZ ;  /* 0x8000000500009210 */ /* 0x080fe40007ffe0ff */
[----:B------:R-:W-:Y:S02]  /*0410*/  @!P1 IADD3 R3, R3, 0x1, RZ ;  /* 0x0000000103039810 */ /* 0x000fe40007ffe0ff */
[CC--:B------:R-:W-:Y:S02]  /*0420*/  ISETP.GE.U32.AND P0, PT, R0.reuse, R5.reuse, PT ;  /* 0x000000050000720c */ /* 0x0c0fe40003f06070 */
[----:B------:R-:W-:Y:S02]  /*0430*/  ISETP.GT.U32.AND P1, PT, R5, R0, PT ;  /* 0x000000000500720c */ /* 0x000fe40003f24070 */
[----:B------:R-:W-:-:S04]  /*0440*/  IADD3 R5, R0, -R5, RZ ;  /* 0x8000000500057210 */ /* 0x000fc80007ffe0ff */
[----:B------:R-:W-:Y:S02]  /*0450*/  SEL R0, R5, R0, !P1 ;  /* 0x0000000005007207 */ /* 0x000fe40004800000 */
[----:B------:R-:W-:Y:S02]  /*0460*/  ISETP.GE.U32.AND P1, PT, R74, c[0x0][0x1e0], PT ;  /* 0x000078004a007a0c */ /* 0x000fe40003f26070 */
[----:B------:R-:W-:Y:S02]  /*0470*/  @!P2 IADD3 R0, -R0, RZ, RZ ;  /* 0x000000ff0000a210 */ /* 0x000fe40007ffe1ff */
[----:B------:R-:W-:Y:S02]  /*0480*/  @P0 IADD3 R3, R3, 0x1, RZ ;  /* 0x0000000103030810 */ /* 0x000fe40007ffe0ff */
[----:B------:R-:W-:Y:S02]  /*0490*/  ISETP.NE.AND P0, PT, RZ, c[0x0][0x1f0], PT ;  /* 0x00007c00ff007a0c */ /* 0x000fe40003f05270 */
[----:B------:R-:W-:-:S02]  /*04a0*/  MOV R2, R3 ;  /* 0x0000000300027202 */ /* 0x000fc40000000f00 */
[----:B------:R-:W-:Y:S02]  /*04b0*/  LOP3.LUT R3, RZ, c[0x0][0x1f0], RZ, 0x33, !PT ;  /* 0x00007c00ff037a12 */ /* 0x000fe400078e33ff */
[----:B------:R-:W-:Y:S02]  /*04c0*/  @!P3 IADD3 R2, -R2, RZ, RZ ;  /* 0x000000ff0202b210 */ /* 0x000fe40007ffe1ff */
[C---:B------:R-:W-:Y:S02]  /*04d0*/  SEL R75, R3.reuse, R0, !P0 ;  /* 0x00000000034b7207 */ /* 0x040fe40004000000 */
[----:B------:R-:W-:Y:S02]  /*04e0*/  SHF.L.U32 R0, R86, 0x1, RZ ;  /* 0x0000000156007819 */ /* 0x000fe400000006ff */
[----:B------:R-:W-:Y:S02]  /*04f0*/  SEL R93, R3, R2, !P0 ;  /* 0x00000002035d7207 */ /* 0x000fe40004000000 */
[----:B------:R-:W-:-:S02]  /*0500*/  LOP3.LUT R0, R0, 0x3e, RZ, 0xc0, !PT ;  /* 0x0000003e00007812 */ /* 0x000fc400078ec0ff */
[----:B------:R-:W-:Y:S02]  /*0510*/  ISETP.GT.U32.AND P0, PT, R86, 0x1ff, PT ;  /* 0x000001ff5600780c */ /* 0x000fe40003f04070 */
[----:B------:R-:W-:Y:S02]  /*0520*/  ISETP.GE.U32.AND P3, PT, R60, c[0x0][0x1e0], PT ;  /* 0x000078003c007a0c */ /* 0x000fe40003f66070 */
[----:B------:R-:W-:Y:S02]  /*0530*/  LEA R2, R75, R0, 0x6 ;  /* 0x000000004b027211 */ /* 0x000fe400078e30ff */
[----:B------:R-:W-:Y:S02]  /*0540*/  SHF.R.S32.HI R0, RZ, 0x1f, R93 ;  /* 0x0000001fff007819 */ /* 0x000fe4000001145d */
[----:B------:R-:W-:Y:S02]  /*0550*/  ISETP.GE.OR.EX P6, PT, R73, c[0x0][0x1e4], P0, P1 ;  /* 0x0000790049007a0c */ /* 0x000fe400007c6710 */
[----:B------:R-:W-:Y:S01]  /*0560*/  ISETP.GE.U32.AND P2, PT, R62, c[0x0][0x1e0], PT ;  /* 0x000078003e007a0c */ /* 0x000fe20003f46070 */
[----:B------:R-:W-:Y:S01]  /*0570*/  IMAD R0, R0, c[0x0][0x1e8], RZ ;  /* 0x00007a0000007a24 */ /* 0x000fe200078e02ff */
[----:B------:R-:W-:-:S02]  /*0580*/  ISETP.GE.AND.EX P1, PT, R58, c[0x0][0x1e4], PT, P3 ;  /* 0x000079003a007a0c */ /* 0x000fc40003f26330 */
[----:B------:R-:W-:Y:S01]  /*0590*/  SHF.R.S32.HI R3, RZ, 0x1f, R2 ;  /* 0x0000001fff037819 */ /* 0x000fe20000011402 */
[----:B------:R-:W-:Y:S01]  /*05a0*/  IMAD R91, R93, c[0x0][0x1ec], R0 ;  /* 0x00007b005d5b7a24 */ /* 0x000fe200078e0200 */
[----:B------:R-:W-:Y:S02]  /*05b0*/  ISETP.GE.AND.EX P2, PT, R61, c[0x0][0x1e4], PT, P2 ;  /* 0x000079003d007a0c */ /* 0x000fe40003f46320 */
[C---:B------:R-:W-:Y:S01]  /*05c0*/  ISETP.GT.U32.OR P1, PT, R86.reuse, 0x1ff, P1 ;  /* 0x000001ff5600780c */ /* 0x040fe20000f24470 */
[----:B------:R-:W-:Y:S01]  /*05d0*/  IMAD.WIDE.U32 R92, R93, c[0x0][0x1e8], R2 ;  /* 0x00007a005d5c7a25 */ /* 0x000fe200078e0002 */
[----:B------:R-:W-:Y:S02]  /*05e0*/  ISETP.GT.U32.OR P2, PT, R86, 0x1ff, P2 ;  /* 0x000001ff5600780c */ /* 0x000fe40001744470 */
[----:B------:R-:W-:Y:S01]  /*05f0*/  ISETP.GE.OR.EX P5, PT, R71, c[0x0][0x1e4], P0, P5 ;  /* 0x0000790047007a0c */ /* 0x000fe200007a6750 */
[----:B------:R-:W-:Y:S01]  /*0600*/  @!P6 IMAD R5, R73, c[0x0][0x1d8], RZ ;  /* 0x000076004905ea24 */ /* 0x000fe200078e02ff */
[----:B------:R-:W-:-:S02]  /*0610*/  IADD3 R91, R93, R91, RZ ;  /* 0x0000005b5d5b7210 */ /* 0x000fc40007ffe0ff */
[-C--:B------:R-:W-:Y:S01]  /*0620*/  @!P6 MOV R4, R92.reuse ;  /* 0x0000005c0004e202 */ /* 0x080fe20000000f00 */
[C---:B------:R-:W-:Y:S01]  /*0630*/  @!P6 IMAD R21, R74.reuse, c[0x0][0x1dc], R5 ;  /* 0x000077004a15ea24 */ /* 0x040fe200078e0205 */
[-C--:B------:R-:W-:Y:S02]  /*0640*/  @!P6 MOV R5, R91.reuse ;  /* 0x0000005b0005e202 */ /* 0x080fe40000000f00 */
[----:B------:R-:W-:Y:S01]  /*0650*/  IADD3 R70, R74, 0x20, RZ ;  /* 0x000000204a467810 */ /* 0x000fe20007ffe0ff */
[----:B------:R-:W-:Y:S01]  /*0660*/  @!P1 IMAD R9, R58, c[0x0][0x1d8], RZ ;  /* 0x000076003a099a24 */ /* 0x000fe200078e02ff */
[-C--:B------:R-:W-:Y:S01]  /*0670*/  @!P1 MOV R8, R92.reuse ;  /* 0x0000005c00089202 */ /* 0x080fe20000000f00 */
[----:B------:R-:W-:Y:S01]  /*0680*/  @!P2 IMAD R7, R61, c[0x0][0x1d8], RZ ;  /* 0x000076003d07aa24 */ /* 0x000fe200078e02ff */
[----:B------:R-:W-:Y:S01]  /*0690*/  @!P2 MOV R90, R92 ;  /* 0x0000005c005aa202 */ /* 0x000fe20000000f00 */
[----:B------:R-:W-:Y:S01]  /*06a0*/  @!P1 IMAD R13, R60, c[0x0][0x1dc], R9 ;  /* 0x000077003c0d9a24 */ /* 0x000fe200078e0209 */
[----:B------:R-:W-:Y:S01]  /*06b0*/  @!P1 MOV R9, R91 ;  /* 0x0000005b00099202 */ /* 0x000fe20000000f00 */
[C---:B------:R-:W-:Y:S01]  /*06c0*/  @!P6 IMAD.WIDE.U32 R4, R74.reuse, c[0x0][0x1d8], R4 ;  /* 0x000076004a04ea25 */ /* 0x040fe200078e0004 */
[C---:B------:R-:W-:Y:S01]  /*06d0*/  IADD3 R68, R74.reuse, 0x30, RZ ;  /* 0x000000304a447810 */ /* 0x040fe20007ffe0ff */
[----:B------:R-:W-:Y:S01]  /*06e0*/  CS2R R18, SRZ ;  /* 0x0000000000127805 */ /* 0x000fe2000001ff00 */
[----:B------:R-:W-:Y:S01]  /*06f0*/  IADD3 R66, R74, 0x40, RZ ;  /* 0x000000404a427810 */ /* 0x000fe20007ffe0ff */
[C---:B------:R-:W-:Y:S01]  /*0700*/  @!P2 IMAD R11, R62.reuse, c[0x0][0x1dc], R7 ;  /* 0x000077003e0baa24 */ /* 0x040fe200078e0207 */
[----:B------:R-:W-:Y:S01]  /*0710*/  @!P6 IADD3 R21, R5, R21, RZ ;  /* 0x000000150515e210 */ /* 0x000fe20007ffe0ff */
[----:B------:R-:W-:Y:S01]  /*0720*/  @!P2 IMAD.WIDE.U32 R6, R62, c[0x0][0x1d8], R90 ;  /* 0x000076003e06aa25 */ /* 0x000fe200078e005a */
[----:B------:R-:W-:-:S02]  /*0730*/  @!P6 SHF.L.U32 R20, R4, 0x2, RZ ;  /* 0x000000020414e819 */ /* 0x000fc400000006ff */
[----:B------:R-:W-:Y:S01]  /*0740*/  @!P6 SHF.L.U64.HI R21, R4, 0x2, R21 ;  /* 0x000000020415e819 */ /* 0x000fe20000010215 */
[----:B------:R-:W-:Y:S01]  /*0750*/  @!P1 IMAD.WIDE.U32 R8, R60, c[0x0][0x1d8], R8 ;  /* 0x000076003c089a25 */ /* 0x000fe200078e0008 */
[----:B------:R-:W-:Y:S02]  /*0760*/  @!P2 IADD3 R11, R7, R11, RZ ;  /* 0x0000000b070ba210 */ /* 0x000fe40007ffe0ff */
[----:B------:R-:W-:Y:S01]  /*0770*/  @!P5 MOV R4, R92 ;  /* 0x0000005c0004d202 */ /* 0x000fe20000000f00 */
[----:B------:R-:W-:Y:S01]  /*0780*/  @!P5 IMAD R5, R71, c[0x0][0x1d8], RZ ;  /* 0x000076004705da24 */ /* 0x000fe200078e02ff */
[----:B------:R-:W-:Y:S02]  /*0790*/  @!P1 IADD3 R7, R9, R13, RZ ;  /* 0x0000000d09079210 */ /* 0x000fe40007ffe0ff */
[----:B------:R-:W-:Y:S01]  /*07a0*/  @!P2 SHF.L.U32 R9, R6, 0x2, RZ ;  /* 0x000000020609a819 */ /* 0x000fe200000006ff */
[----:B------:R-:W-:Y:S01]  /*07b0*/  @!P5 IMAD R23, R72, c[0x0][0x1dc], R5 ;  /* 0x000077004817da24 */ /* 0x000fe200078e0205 */
[----:B------:R-:W-:-:S02]  /*07c0*/  @!P5 MOV R5, R91 ;  /* 0x0000005b0005d202 */ /* 0x000fc40000000f00 */
[----:B------:R-:W-:Y:S02]  /*07d0*/  @!P2 SHF.L.U64.HI R11, R6, 0x2, R11 ;  /* 0x00000002060ba819 */ /* 0x000fe4000001020b */
[----:B------:R-:W-:Y:S01]  /*07e0*/  @!P1 SHF.L.U32 R10, R8, 0x2, RZ ;  /* 0x00000002080a9819 */ /* 0x000fe200000006ff */
[----:B------:R-:W-:Y:S01]  /*07f0*/  @!P5 IMAD.WIDE.U32 R4, R72, c[0x0][0x1d8], R4 ;  /* 0x000076004804da25 */ /* 0x000fe200078e0004 */
[----:B------:R-:W-:Y:S02]  /*0800*/  @!P1 SHF.L.U64.HI R0, R8, 0x2, R7 ;  /* 0x0000000208009819 */ /* 0x000fe40000010207 */
[C---:B------:R-:W-:Y:S02]  /*0810*/  @!P2 IADD3 R6, P3, R9.reuse, c[0x0][0x180], RZ ;  /* 0x000060000906aa10 */ /* 0x040fe40007f7e0ff */
[----:B------:R-:W-:Y:S02]  /*0820*/  @!P2 IADD3 R8, P4, R9, c[0x0][0x178], RZ ;  /* 0x00005e000908aa10 */ /* 0x000fe40007f9e0ff */
[----:B------:R-:W-:-:S02]  /*0830*/  @!P2 IADD3.X R7, R11, c[0x0][0x184], RZ, P3, !PT ;  /* 0x000061000b07aa10 */ /* 0x000fc40001ffe4ff */
[----:B------:R-:W-:Y:S02]  /*0840*/  @!P2 IADD3.X R9, R11, c[0x0][0x17c], RZ, P4, !PT ;  /* 0x00005f000b09aa10 */ /* 0x000fe400027fe4ff */
[----:B------:R-:W-:Y:S01]  /*0850*/  @!P5 IADD3 R23, R5, R23, RZ ;  /* 0x000000170517d210 */ /* 0x000fe20007ffe0ff */
[----:B------:R0:W5:Y:S01]  /*0860*/  @!P2 LDG.E.64 R14, [R6.64] ;  /* 0x00000006060ea981 */ /* 0x000162000c1e1b00 */
[C---:B------:R-:W-:Y:S02]  /*0870*/  @!P5 SHF.L.U32 R22, R4.reuse, 0x2, RZ ;  /* 0x000000020416d819 */ /* 0x040fe400000006ff */
[----:B------:R-:W-:Y:S01]  /*0880*/  @!P5 SHF.L.U64.HI R23, R4, 0x2, R23 ;  /* 0x000000020417d819 */ /* 0x000fe20000010217 */
[----:B------:R1:W5:Y:S01]  /*0890*/  @!P2 LDG.E.64 R16, [R8.64] ;  /* 0x000000060810a981 */ /* 0x000362000c1e1b00 */
[----:B------:R-:W-:Y:S02]  /*08a0*/  @!P1 IADD3 R4, P2, R10, c[0x0][0x180], RZ ;  /* 0x000060000a049a10 */ /* 0x000fe40007f5e0ff */
[----:B------:R-:W-:-:S02]  /*08b0*/  ISETP.GE.U32.AND P4, PT, R70, c[0x0][0x1e0], PT ;  /* 0x0000780046007a0c */ /* 0x000fc40003f86070 */
[----:B------:R-:W-:Y:S02]  /*08c0*/  SHF.R.S32.HI R69, RZ, 0x1f, R70 ;  /* 0x0000001fff457819 */ /* 0x000fe40000011446 */
[----:B------:R-:W-:Y:S02]  /*08d0*/  @!P1 IADD3.X R5, R0, c[0x0][0x184], RZ, P2, !PT ;  /* 0x0000610000059a10 */ /* 0x000fe400017fe4ff */
[----:B------:R-:W-:Y:S02]  /*08e0*/  @!P1 IADD3 R10, P2, R10, c[0x0][0x178], RZ ;  /* 0x00005e000a0a9a10 */ /* 0x000fe40007f5e0ff */
[----:B------:R-:W-:Y:S01]  /*08f0*/  ISETP.GE.OR.EX P4, PT, R69, c[0x0][0x1e4], P0, P4 ;  /* 0x0000790045007a0c */ /* 0x000fe20000786740 */
[----:B------:R-:W-:Y:S01]  /*0900*/  CS2R R12, SRZ ;  /* 0x00000000000c7805 */ /* 0x000fe2000001ff00 */
[----:B------:R-:W-:Y:S02]  /*0910*/  ISETP.GE.U32.AND P3, PT, R68, c[0x0][0x1e0], PT ;  /* 0x0000780044007a0c */ /* 0x000fe40003f66070 */
[----:B------:R-:W-:-:S02]  /*0920*/  SHF.R.S32.HI R67, RZ, 0x1f, R68 ;  /* 0x0000001fff437819 */ /* 0x000fc40000011444 */
[----:B------:R-:W-:Y:S01]  /*0930*/  @!P1 IADD3.X R11, R0, c[0x0][0x17c], RZ, P2, !PT ;  /* 0x00005f00000b9a10 */ /* 0x000fe200017fe4ff */
[----:B------:R3:W5:Y:S01]  /*0940*/  @!P1 LDG.E.64 R12, [R4.64] ;  /* 0x00000006040c9981 */ /* 0x000762000c1e1b00 */
[----:B------:R-:W-:Y:S02]  /*0950*/  ISETP.GE.OR.EX P3, PT, R67, c[0x0][0x1e4], P0, P3 ;  /* 0x0000790043007a0c */ /* 0x000fe40000766730 */
[----:B------:R-:W-:Y:S01]  /*0960*/  MOV R83, 0x3f800000 ;  /* 0x3f80000000537802 */ /* 0x000fe20000000f00 */
[----:B------:R4:W5:Y:S01]  /*0970*/  @!P1 LDG.E.64 R18, [R10.64] ;  /* 0x000000060a129981 */ /* 0x000962000c1e1b00 */
[----:B-1----:R-:W-:Y:S01]  /*0980*/  @!P6 IADD3 R8, P1, R20, c[0x0][0x180], RZ ;  /* 0x000060001408ea10 */ /* 0x002fe20007f3e0ff */
[----:B0-----:R-:W-:Y:S01]  /*0990*/  @!P4 IMAD R7, R69, c[0x0][0x1d8], RZ ;  /* 0x000076004507ca24 */ /* 0x001fe200078e02ff */
[----:B------:R-:W-:Y:S02]  /*09a0*/  IADD3 R64, R74, 0x50, RZ ;  /* 0x000000504a407810 */ /* 0x000fe40007ffe0ff */
[----:B------:R-:W-:-:S02]  /*09b0*/  @!P6 IADD3.X R9, R21, c[0x0][0x184], RZ, P1, !PT ;  /* 0x000061001509ea10 */ /* 0x000fc40000ffe4ff */
[----:B------:R-:W-:Y:S02]  /*09c0*/  @!P6 IADD3 R6, P1, R20, c[0x0][0x178], RZ ;  /* 0x00005e001406ea10 */ /* 0x000fe40007f3e0ff */
[----:B---3--:R-:W-:Y:S02]  /*09d0*/  @!P4 MOV R4, R92 ;  /* 0x0000005c0004c202 */ /* 0x008fe40000000f00 */
[----:B------:R-:W-:Y:S01]  /*09e0*/  @!P4 MOV R5, R91 ;  /* 0x0000005b0005c202 */ /* 0x000fe20000000f00 */
[----:B------:R-:W-:Y:S01]  /*09f0*/  @!P4 IMAD R25, R70, c[0x0][0x1dc], R7 ;  /* 0x000077004619ca24 */ /* 0x000fe200078e0207 */
[----:B------:R-:W-:Y:S01]  /*0a00*/  ISETP.GE.U32.AND P2, PT, R66, c[0x0][0x1e0], PT ;  /* 0x0000780042007a0c */ /* 0x000fe20003f46070 */
[----:B------:R-:W-:Y:S01]  /*0a10*/  @!P3 IMAD R27, R67, c[0x0][0x1d8], RZ ;  /* 0x00007600431bba24 */ /* 0x000fe200078e02ff */
[----:B------:R-:W-:Y:S02]  /*0a20*/  SHF.R.S32.HI R65, RZ, 0x1f, R66 ;  /* 0x0000001fff417819 */ /* 0x000fe40000011442 */
[----:B------:R-:W-:Y:S01]  /*0a30*/  @!P6 IADD3.X R7, R21, c[0x0][0x17c], RZ, P1, !PT ;  /* 0x00005f001507ea10 */ /* 0x000fe20000ffe4ff */
[----:B------:R-:W-:Y:S01]  /*0a40*/  @!P4 IMAD.WIDE.U32 R4, R70, c[0x0][0x1d8], R4 ;  /* 0x000076004604ca25 */ /* 0x000fe200078e0004 */
[----:B------:R-:W-:-:S02]  /*0a50*/  @!P5 IADD3 R26, P1, R22, c[0x0][0x180], RZ ;  /* 0x00006000161ada10 */ /* 0x000fc40007f3e0ff */
[----:B------:R-:W-:Y:S02]  /*0a60*/  @!P3 MOV R20, R92 ;  /* 0x0000005c0014b202 */ /* 0x000fe40000000f00 */
[----:B------:R-:W-:Y:S01]  /*0a70*/  @!P3 MOV R21, R91 ;  /* 0x0000005b0015b202 */ /* 0x000fe20000000f00 */
[C---:B------:R-:W-:Y:S01]  /*0a80*/  @!P3 IMAD R29, R68.reuse, c[0x0][0x1dc], R27 ;  /* 0x00007700441dba24 */ /* 0x040fe200078e021b */
[----:B------:R-:W-:Y:S02]  /*0a90*/  ISETP.GE.OR.EX P2, PT, R65, c[0x0][0x1e4], P0, P2 ;  /* 0x0000790041007a0c */ /* 0x000fe40000746720 */
[----:B------:R-:W-:Y:S01]  /*0aa0*/  @!P5 IADD3.X R27, R23, c[0x0][0x184], RZ, P1, !PT ;  /* 0x00006100171bda10 */ /* 0x000fe20000ffe4ff */
[----:B------:R-:W-:Y:S01]  /*0ab0*/  @!P3 IMAD.WIDE.U32 R20, R68, c[0x0][0x1d8], R20 ;  /* 0x000076004414ba25 */ /* 0x000fe200078e0014 */
[----:B----4-:R-:W-:Y:S02]  /*0ac0*/  @!P5 IADD3 R10, P1, R22, c[0x0][0x178], RZ ;  /* 0x00005e00160ada10 */ /* 0x010fe40007f3e0ff */
[----:B------:R-:W-:-:S02]  /*0ad0*/  @!P4 IADD3 R5, R5, R25, RZ ;  /* 0x000000190505c210 */ /* 0x000fc40007ffe0ff */
[C---:B------:R-:W-:Y:S02]  /*0ae0*/  @!P4 SHF.L.U32 R30, R4.reuse, 0x2, RZ ;  /* 0x00000002041ec819 */ /* 0x040fe400000006ff */
[----:B------:R-:W-:Y:S02]  /*0af0*/  @!P5 IADD3.X R11, R23, c[0x0][0x17c], RZ, P1, !PT ;  /* 0x00005f00170bda10 */ /* 0x000fe40000ffe4ff */
[----:B------:R-:W-:Y:S02]  /*0b00*/  @!P4 SHF.L.U64.HI R0, R4, 0x2, R5 ;  /* 0x000000020400c819 */ /* 0x000fe40000010205 */
[----:B------:R-:W-:Y:S02]  /*0b10*/  @!P4 IADD3 R28, P1, R30, c[0x0][0x180], RZ ;  /* 0x000060001e1cca10 */ /* 0x000fe40007f3e0ff */
[----:B------:R-:W-:Y:S02]  /*0b20*/  @!P3 IADD3 R5, R21, R29, RZ ;  /* 0x0000001d1505b210 */ /* 0x000fe40007ffe0ff */
[----:B------:R-:W-:-:S02]  /*0b30*/  @!P3 SHF.L.U32 R32, R20, 0x2, RZ ;  /* 0x000000021420b819 */ /* 0x000fc400000006ff */
[----:B------:R-:W-:Y:S02]  /*0b40*/  @!P4 IADD3.X R29, R0, c[0x0][0x184], RZ, P1, !PT ;  /* 0x00006100001dca10 */ /* 0x000fe40000ffe4ff */
[----:B------:R-:W-:Y:S02]  /*0b50*/  @!P3 SHF.L.U64.HI R20, R20, 0x2, R5 ;  /* 0x000000021414b819 */ /* 0x000fe40000010205 */
[----:B------:R-:W-:Y:S01]  /*0b60*/  @!P4 IADD3 R30, P1, R30, c[0x0][0x178], RZ ;  /* 0x00005e001e1eca10 */ /* 0x000fe20007f3e0ff */
[----:B------:R-:W-:Y:S01]  /*0b70*/  @!P2 IMAD R21, R65, c[0x0][0x1d8], RZ ;  /* 0x000076004115aa24 */ /* 0x000fe200078e02ff */
[----:B------:R-:W-:Y:S02]  /*0b80*/  @!P2 MOV R4, R92 ;  /* 0x0000005c0004a202 */ /* 0x000fe40000000f00 */
[----:B------:R-:W-:Y:S02]  /*0b90*/  @!P2 MOV R5, R91 ;  /* 0x0000005b0005a202 */ /* 0x000fe40000000f00 */
[----:B------:R-:W-:Y:S01]  /*0ba0*/  @!P4 IADD3.X R31, R0, c[0x0][0x17c], RZ, P1, !PT ;  /* 0x00005f00001fca10 */ /* 0x000fe20000ffe4ff */
[----:B------:R-:W-:Y:S01]  /*0bb0*/  @!P2 IMAD R21, R66, c[0x0][0x1dc], R21 ;  /* 0x000077004215aa24 */ /* 0x000fe200078e0215 */
[----:B------:R-:W-:Y:S01]  /*0bc0*/  @!P3 IADD3 R34, P1, R32, c[0x0][0x180], RZ ;  /* 0x000060002022ba10 */ /* 0x000fe20007f3e0ff */
[----:B------:R-:W-:Y:S01]  /*0bd0*/  @!P2 IMAD.WIDE.U32 R4, R66, c[0x0][0x1d8], R4 ;  /* 0x000076004204aa25 */ /* 0x000fe200078e0004 */
[----:B------:R-:W-:-:S02]  /*0be0*/  @P6 LOP3.LUT R87, R87, 0x2, RZ, 0xfc, !PT ;  /* 0x0000000257576812 */ /* 0x000fc400078efcff */
[----:B------:R-:W-:Y:S02]  /*0bf0*/  @!P3 IADD3.X R35, R20, c[0x0][0x184], RZ, P1, !PT ;  /* 0x000061001423ba10 */ /* 0x000fe40000ffe4ff */
[----:B------:R-:W-:Y:S02]  /*0c00*/  @!P3 IADD3 R32, P1, R32, c[0x0][0x178], RZ ;  /* 0x00005e002020ba10 */ /* 0x000fe40007f3e0ff */
[----:B------:R-:W-:Y:S02]  /*0c10*/  @!P2 IADD3 R5, R5, R21, RZ ;  /* 0x000000150505a210 */ /* 0x000fe40007ffe0ff */
[----:B------:R-:W-:Y:S02]  /*0c20*/  @!P2 SHF.L.U32 R42, R4, 0x2, RZ ;  /* 0x00000002042aa819 */ /* 0x000fe400000006ff */
[----:B------:R-:W-:Y:S02]  /*0c30*/  @!P3 IADD3.X R33, R20, c[0x0][0x17c], RZ, P1, !PT ;  /* 0x00005f001421ba10 */ /* 0x000fe40000ffe4ff */
[----:B------:R-:W-:-:S02]  /*0c40*/  @!P2 SHF.L.U64.HI R4, R4, 0x2, R5 ;  /* 0x000000020404a819 */ /* 0x000fc40000010205 */
[----:B------:R-:W-:Y:S01]  /*0c50*/  @!P2 IADD3 R44, P1, R42, c[0x0][0x180], RZ ;  /* 0x000060002a2caa10 */ /* 0x000fe20007f3e0ff */
[----:B--2---:R-:W-:-:S03]  /*0c60*/  FFMA.FTZ R37, -R36, R36, R37 ;  /* 0x0000002424257223 */ /* 0x004fc60000010125 */
[----:B------:R-:W-:Y:S02]  /*0c70*/  @!P2 IADD3.X R45, R4, c[0x0][0x184], RZ, P1, !PT ;  /* 0x00006100042daa10 */ /* 0x000fe40000ffe4ff */
[----:B------:R-:W-:-:S04]  /*0c80*/  @!P2 IADD3 R42, P1, R42, c[0x0][0x178], RZ ;  /* 0x00005e002a2aaa10 */ /* 0x000fc80007f3e0ff */
[----:B------:R-:W-:Y:S02]  /*0c90*/  @!P2 IADD3.X R43, R4, c[0x0][0x17c], RZ, P1, !PT ;  /* 0x00005f00042baa10 */ /* 0x000fe40000ffe4ff */
[----:B------:R-:W-:Y:S02]  /*0ca0*/  FSETP.GTU.FTZ.AND P1, PT, R37, RZ, PT ;  /* 0x000000ff2500720b */ /* 0x000fe40003f3c000 */
[----:B------:R-:W-:-:S11]  /*0cb0*/  SHF.R.S32.HI R63, RZ, 0x1f, R64 ;  /* 0x0000001fff3f7819 */ /* 0x000fd60000011440 */
[----:B------:R-:W-:-:S04]  /*0cc0*/  @P1 FADD.FTZ R0, R37, c[0x0][0x1a0] ;  /* 0x0000680025001621 */ /* 0x000fc80000010000 */
[----:B------:R0:W1:Y:S01]  /*0cd0*/  @P1 MUFU.RSQ R83, R0 ;  /* 0x0000000000531308 */ /* 0x0000620000001400 */
        /* <DEDUP_REMOVED lines=14> */
[----:B------:R-:W-:Y:S01]  /*0dc0*/  LOP3.LUT P6, RZ, R87, 0x2, RZ, 0xc0, !PT ;  /* 0x0000000257ff7812 */ /* 0x000fe200078cc0ff */
[----:B------:R-:W-:Y:S01]  /*0dd0*/  CS2R R40, SRZ ;  /* 0x0000000000287805 */ /* 0x000fe2000001ff00 */
[----:B------:R-:W-:Y:S01]  /*0de0*/  CS2R R22, SRZ ;  /* 0x0000000000167805 */ /* 0x000fe2000001ff00 */
[----:B------:R-:W-:Y:S01]  /*0df0*/  CS2R R4, SRZ ;  /* 0x0000000000047805 */ /* 0x000fe2000001ff00 */
[----:B------:R-:W-:-:S04]  /*0e00*/  CS2R R24, SRZ ;  /* 0x0000000000187805 */ /* 0x000fc8000001ff00 */
[----:B------:R2:W5:Y:S04]  /*0e10*/  @!P5 LDG.E.64 R22, [R10.64] ;  /* 0x000000060a16d981 */ /* 0x000568000c1e1b00 */
[----:B------:R3:W5:Y:S04]  /*0e20*/  @!P4 LDG.E.64 R4, [R28.64] ;  /* 0x000000061c04c981 */ /* 0x000768000c1e1b00 */
[----:B------:R4:W5:Y:S01]  /*0e30*/  @!P6 LDG.E.64 R40, [R8.64] ;  /* 0x000000060828e981 */ /* 0x000962000c1e1b00 */
[----:B--2---:R-:W-:-:S03]  /*0e40*/  CS2R R10, SRZ ;  /* 0x00000000000a7805 */ /* 0x004fc6000001ff00 */
[----:B------:R2:W5:Y:S01]  /*0e50*/  @!P4 LDG.E.64 R24, [R30.64] ;  /* 0x000000061e18c981 */ /* 0x000562000c1e1b00 */
[----:B---3--:R-:W-:-:S03]  /*0e60*/  CS2R R28, SRZ ;  /* 0x00000000001c7805 */ /* 0x008fc6000001ff00 */
[----:B------:R0:W5:Y:S01]  /*0e70*/  @!P1 LDG.E.64 R10, [R46.64] ;  /* 0x000000062e0a9981 */ /* 0x000162000c1e1b00 */
[----:B----4-:R-:W-:-:S03]  /*0e80*/  CS2R R8, SRZ ;  /* 0x0000000000087805 */ /* 0x010fc6000001ff00 */
[----:B------:R0:W5:Y:S01]  /*0e90*/  @!P2 LDG.E.64 R28, [R42.64] ;  /* 0x000000062a1ca981 */ /* 0x000162000c1e1b00 */
[----:B--2---:R-:W-:-:S03]  /*0ea0*/  CS2R R30, SRZ ;  /* 0x00000000001e7805 */ /* 0x004fc6000001ff00 */
[----:B------:R0:W5:Y:S04]  /*0eb0*/  @!P2 LDG.E.64 R8, [R44.64] ;  /* 0x000000062c08a981 */ /* 0x000168000c1e1b00 */
[----:B------:R0:W5:Y:S01]  /*0ec0*/  @!P1 LDG.E.64 R30, [R48.64] ;  /* 0x00000006301e9981 */ /* 0x000162000c1e1b00 */
[----:B------:R-:W-:Y:S01]  /*0ed0*/  CS2R R20, SRZ ;  /* 0x0000000000147805 */ /* 0x000fe2000001ff00 */
[----:B------:R-:W-:-:S05]  /*0ee0*/  CS2R R38, SRZ ;  /* 0x0000000000267805 */ /* 0x000fca000001ff00 */
[----:B------:R2:W5:Y:S04]  /*0ef0*/  @!P6 LDG.E.64 R20, [R6.64] ;  /* 0x000000060614e981 */ /* 0x000568000c1e1b00 */
[----:B------:R3:W5:Y:S01]  /*0f00*/  @!P5 LDG.E.64 R38, [R26.64] ;  /* 0x000000061a26d981 */ /* 0x000762000c1e1b00 */
[----:B------:R-:W-:Y:S01]  /*0f10*/  BSSY B0, `(.L_x_2108) ;  /* 0x0000011000007945 */ /* 0x000fe20003800000 */
[----:B--2---:R-:W-:Y:S01]  /*0f20*/  CS2R R6, SRZ ;  /* 0x0000000000067805 */ /* 0x004fe2000001ff00 */
[----:B---3--:R-:W-:-:S05]  /*0f30*/  CS2R R26, SRZ ;  /* 0x00000000001a7805 */ /* 0x008fca000001ff00 */
[----:B------:R2:W5:Y:S04]  /*0f40*/  @!P3 LDG.E.64 R6, [R34.64] ;  /* 0x000000062206b981 */ /* 0x000568000c1e1b00 */
[----:B------:R3:W5:Y:S01]  /*0f50*/  @!P3 LDG.E.64 R26, [R32.64] ;  /* 0x00000006201ab981 */ /* 0x000762000c1e1b00 */
[----:B--2---:R-:W-:Y:S01]  /*0f60*/  CS2R R34, SRZ ;  /* 0x0000000000227805 */ /* 0x004fe2000001ff00 */
[----:B---3--:R-:W-:Y:S01]  /*0f70*/  CS2R R32, SRZ ;  /* 0x0000000000207805 */ /* 0x008fe2000001ff00 */
[----:B------:R-:W-:Y:S05]  /*0f80*/  @P0 BRA `(.L_x_2109) ;  /* 0x0000009000000947 */ /* 0x000fea0003800000 */
[C---:B01----:R-:W-:Y:S02]  /*0f90*/  SHF.L.U32 R0, R2.reuse, 0x2, RZ ;  /* 0x0000000202007819 */ /* 0x043fe400000006ff */
[----:B------:R-:W-:Y:S02]  /*0fa0*/  SHF.L.U64.HI R3, R2, 0x2, R3 ;  /* 0x0000000202037819 */ /* 0x000fe40000010203 */
[----:B------:R-:W-:-:S04]  /*0fb0*/  IADD3 R32, P0, R0, c[0x0][0x188], RZ ;  /* 0x0000620000207a10 */ /* 0x000fc80007f1e0ff */
[----:B------:R-:W-:Y:S02]  /*0fc0*/  IADD3.X R33, R3, c[0x0][0x18c], RZ, P0, !PT ;  /* 0x0000630003217a10 */ /* 0x000fe400007fe4ff */
[----:B------:R-:W-:-:S04]  /*0fd0*/  ISETP.NE.AND P0, PT, RZ, UR9, PT ;  /* 0x00000009ff007c0c */ /* 0x000fc8000bf05270 */
[----:B------:R-:W5:Y:S09]  /*0fe0*/  LDG.E.64 R32, [R32.64] ;  /* 0x0000000620207981 */ /* 0x000f72000c1e1b00 */
[----:B------:R-:W-:-:S04]  /*0ff0*/  @P0 IADD3 R2, P6, R0, c[0x0][0x190], RZ ;  /* 0x0000640000020a10 */ /* 0x000fc80007fde0ff */
[----:B------:R-:W-:-:S05]  /*1000*/  @P0 IADD3.X R3, R3, c[0x0][0x194], RZ, P6, !PT ;  /* 0x0000650003030a10 */ /* 0x000fca00037fe4ff */
[----:B------:R0:W5:Y:S04]  /*1010*/  @P0 LDG.E.64 R34, [R2.64] ;  /* 0x0000000602220981 */ /* 0x000168000c1e1b00 */
.L_x_2109:
[----:B01----:R-:W-:Y:S05]  /*1020*/  BSYNC B0 ;  /* 0x0000000000007941 */ /* 0x003fea0003800000 */
.L_x_2108:
[----:B------:R-:W-:Y:S01]  /*1030*/  ISETP.NE.AND P0, PT, RZ, UR9, PT ;  /* 0x00000009ff007c0c */ /* 0x000fe2000bf05270 */
[C---:B-----5:R-:W-:Y:S01]  /*1040*/  FADD.FTZ R40, -R36.reuse, R40 ;  /* 0x0000002824287221 */ /* 0x060fe20000010100 */
[----:B------:R-:W-:Y:S01]  /*1050*/  LOP3.LUT R87, R87, 0xfffffffb, RZ, 0xc0, !PT ;  /* 0xfffffffb57577812 */ /* 0x000fe200078ec0ff */
[C---:B------:R-:W-:Y:S01]  /*1060*/  FADD.FTZ R0, -R36.reuse, R41 ;  /* 0x0000002924007221 */ /* 0x040fe20000010100 */
[----:B------:R-:W-:Y:S01]  /*1070*/  MOV R37, R22 ;  /* 0x0000001600257202 */ /* 0x000fe20000000f00 */
[C---:B------:R-:W-:Y:S01]  /*1080*/  FADD.FTZ R46, -R36.reuse, R38 ;  /* 0x00000026242e7221 */ /* 0x040fe20000010100 */
[----:B------:R-:W-:Y:S01]  /*1090*/  MOV R38, R20 ;  /* 0x0000001400267202 */ /* 0x000fe20000000f00 */
[----:B------:R-:W-:Y:S01]  /*10a0*/  FADD.FTZ R48, -R36, R39 ;  /* 0x0000002724307221 */ /* 0x000fe20000010100 */
[----:B------:R-:W-:Y:S01]  /*10b0*/  MOV R39, R21 ;  /* 0x0000001500277202 */ /* 0x000fe20000000f00 */
[-C--:B------:R-:W-:Y:S02]  /*10c0*/  FMUL.FTZ R59, R40, R83.reuse ;  /* 0x00000053283b7220 */ /* 0x080fe40000410000 */
[----:B------:R-:W-:-:S02]  /*10d0*/  FMUL.FTZ R0, R0, R83 ;  /* 0x0000005300007220 */ /* 0x000fc40000410000 */
        /* <DEDUP_REMOVED lines=17> */
[----:B------:R-:W-:-:S04]  /*11f0*/  FFMA.FTZ R2, R2, R43, 1 ;  /* 0x3f80000002027423 */ /* 0x000fc8000001002b */
[----:B------:R-:W-:Y:S02]  /*1200*/  FMUL.FTZ R38, R39, R2 ;  /* 0x0000000227267220 */ /* 0x000fe40000410000 */
[----:B------:R-:W-:Y:S02]  /*1210*/  FMUL.FTZ R39, R3, R44 ;  /* 0x0000002c03277220 */ /* 0x000fe40000410000 */
.L_x_2110:
[----:B------:R-:W-:Y:S01]  /*1220*/  FMUL.FTZ R42, R38, R32 ;  /* 0x00000020262a7220 */ /* 0x000fe20000410000 */
[----:B------:R-:W-:Y:S01]  /*1230*/  MOV R40, R23 ;  /* 0x0000001700287202 */ /* 0x000fe20000000f00 */
[----:B------:R-:W-:Y:S02]  /*1240*/  FMUL.FTZ R2, R46, R83 ;  /* 0x000000532e027220 */ /* 0x000fe40000410000 */
[----:B------:R-:W-:Y:S02]  /*1250*/  FFMA.FTZ R41, R59, R42, RZ ;  /* 0x0000002a3b297223 */ /* 0x000fe400000100ff */
[----:B------:R-:W-:Y:S02]  /*1260*/  FMUL.FTZ R43, R39, R33 ;  /* 0x00000021272b7220 */ /* 0x000fe40000410000 */
[----:B------:R-:W-:-:S02]  /*1270*/  FADD.FTZ R42, RZ, R42 ;  /* 0x0000002aff2a7221 */ /* 0x000fc40000010000 */
        /* <DEDUP_REMOVED lines=18> */
[----:B------:R-:W-:-:S04]  /*13a0*/  FMUL.FTZ R40, R23, R48 ;  /* 0x0000003017287220 */ /* 0x000fc80000410000 */
[----:B------:R-:W-:Y:S02]  /*13b0*/  FMUL.FTZ R40, R40, R51 ;  /* 0x0000003328287220 */ /* 0x000fe40000410000 */
.L_x_2111:
[----:B------:R-:W-:Y:S02]  /*13c0*/  FFMA.FTZ R44, R0, R43, R41 ;  /* 0x0000002b002c7223 */ /* 0x000fe40000010029 */
[----:B------:R-:W-:Y:S02]  /*13d0*/  FMUL.FTZ R41, R37, R32 ;  /* 0x0000002025297220 */ /* 0x000fe40000410000 */
[----:B------:R-:W-:Y:S02]  /*13e0*/  FADD.FTZ R42, R43, R42 ;  /* 0x0000002a2b2a7221 */ /* 0x000fe40000010000 */
[C---:B------:R-:W-:Y:S02]  /*13f0*/  FADD.FTZ R4, -R36.reuse, R4 ;  /* 0x0000000424047221 */ /* 0x040fe40000010100 */
[----:B------:R-:W-:Y:S02]  /*1400*/  FADD.FTZ R48, -R36, R5 ;  /* 0x0000000524307221 */ /* 0x000fe40000010100 */
[----:B------:R-:W-:-:S02]  /*1410*/  FFMA.FTZ R44, R2, R41, R44 ;  /* 0x00000029022c7223 */ /* 0x000fc4000001002c */
[----:B------:R-:W-:Y:S01]  /*1420*/  FADD.FTZ R46, R42, R41 ;  /* 0x000000292a2e7221 */ /* 0x000fe20000010000 */
[----:B------:R-:W-:Y:S01]  /*1430*/  MOV R41, R24 ;  /* 0x0000001800297202 */ /* 0x000fe20000000f00 */
[----:B------:R-:W-:Y:S01]  /*1440*/  FMUL.FTZ R4, R4, R83 ;  /* 0x0000005304047220 */ /* 0x000fe20000410000 */
[----:B------:R-:W-:Y:S01]  /*1450*/  MOV R42, R25 ;  /* 0x00000019002a7202 */ /* 0x000fe20000000f00 */
        /* <DEDUP_REMOVED lines=21> */
.L_x_2112:
[----:B------:R-:W-:Y:S02]  /*15b0*/  FFMA.FTZ R44, R3, R43, R44 ;  /* 0x0000002b032c7223 */ /* 0x000fe4000001002c */
[----:B------:R-:W-:Y:S02]  /*15c0*/  FMUL.FTZ R45, R41, R32 ;  /* 0x00000020292d7220 */ /* 0x000fe40000410000 */
[----:B------:R-:W-:Y:S01]  /*15d0*/  FADD.FTZ R48, R43, R46 ;  /* 0x0000002e2b307221 */ /* 0x000fe20000010000 */
[----:B------:R-:W-:Y:S01]  /*15e0*/  MOV R43, R26 ;  /* 0x0000001a002b7202 */ /* 0x000fe20000000f00 */
[C---:B------:R-:W-:Y:S02]  /*15f0*/  FADD.FTZ R6, -R36.reuse, R6 ;  /* 0x0000000624067221 */ /* 0x040fe40000010100 */
[----:B------:R-:W-:Y:S02]  /*1600*/  FADD.FTZ R50, -R36, R7 ;  /* 0x0000000724327221 */ /* 0x000fe40000010100 */
[----:B------:R-:W-:Y:S01]  /*1610*/  FFMA.FTZ R46, R4, R45, R44 ;  /* 0x0000002d042e7223 */ /* 0x000fe2000001002c */
[----:B------:R-:W-:Y:S01]  /*1620*/  MOV R44, R27 ;  /* 0x0000001b002c7202 */ /* 0x000fe20000000f00 */
        /* <DEDUP_REMOVED lines=23> */
.L_x_2113:
        /* <DEDUP_REMOVED lines=29> */
[----:B------:R-:W-:-:S04]  /*1970*/  FMUL.FTZ R46, R29, R54 ;  /* 0x000000361d2e7220 */ /* 0x000fc80000410000 */
[----:B------:R-:W-:Y:S02]  /*1980*/  FMUL.FTZ R46, R46, R55 ;  /* 0x000000372e2e7220 */ /* 0x000fe40000410000 */
.L_x_2114:
[----:B------:R-:W-:Y:S02]  /*1990*/  FMUL.FTZ R49, R45, R32 ;  /* 0x000000202d317220 */ /* 0x000fe40000410000 */
[----:B------:R-:W-:Y:S02]  /*19a0*/  FADD.FTZ R50, R47, R50 ;  /* 0x000000322f327221 */ /* 0x000fe40000010000 */
[----:B------:R-:W-:Y:S02]  /*19b0*/  FFMA.FTZ R48, R7, R47, R48 ;  /* 0x0000002f07307223 */ /* 0x000fe40000010030 */
[----:B------:R-:W-:Y:S02]  /*19c0*/  FMUL.FTZ R47, R46, R33 ;  /* 0x000000212e2f7220 */ /* 0x000fe40000410000 */
[----:B------:R-:W-:Y:S02]  /*19d0*/  FADD.FTZ R50, R50, R49 ;  /* 0x0000003132327221 */ /* 0x000fe40000010000 */
[----:B------:R-:W-:-:S02]  /*19e0*/  FFMA.FTZ R48, R8, R49, R48 ;  /* 0x0000003108307223 */ /* 0x000fc40000010030 */
[----:B------:R-:W-:Y:S02]  /*19f0*/  FADD.FTZ R88, R47, R50 ;  /* 0x000000322f587221 */ /* 0x000fe40000010000 */
[C---:B------:R-:W-:Y:S02]  /*1a00*/  FADD.FTZ R10, -R36.reuse, R10 ;  /* 0x0000000a240a7221 */ /* 0x040fe40000010100 */
[----:B------:R-:W-:Y:S02]  /*1a10*/  FADD.FTZ R50, -R36, R11 ;  /* 0x0000000b24327221 */ /* 0x000fe40000010100 */
[----:B------:R-:W-:Y:S01]  /*1a20*/  FFMA.FTZ R57, R9, R47, R48 ;  /* 0x0000002f09397223 */ /* 0x000fe20000010030 */
[----:B------:R-:W-:Y:S01]  /*1a30*/  MOV R47, R30 ;  /* 0x0000001e002f7202 */ /* 0x000fe20000000f00 */
[----:B------:R-:W-:Y:S01]  /*1a40*/  FMUL.FTZ R10, R10, R83 ;  /* 0x000000530a0a7220 */ /* 0x000fe20000410000 */
[----:B------:R-:W-:Y:S01]  /*1a50*/  MOV R48, R31 ;  /* 0x0000001f00307202 */ /* 0x000fe20000000f00 */
        /* <DEDUP_REMOVED lines=14> */
[----:B-1----:R-:W-:-:S04]  /*1b40*/  FADD.FTZ R47, -R54, 1 ;  /* 0x3f800000362f7421 */ /* 0x002fc80000010100 */
[----:B------:R-:W-:Y:S02]  /*1b50*/  FFMA.FTZ R55, R48, R47, 1 ;  /* 0x3f80000030377423 */ /* 0x000fe4000001002f */
[----:B------:R-:W-:Y:S02]  /*1b60*/  FMUL.FTZ R47, R30, R51 ;  /* 0x000000331e2f7220 */ /* 0x000fe40000410000 */
[----:B------:R-:W-:Y:S02]  /*1b70*/  FMUL.FTZ R48, R31, R54 ;  /* 0x000000361f307220 */ /* 0x000fe40000410000 */
[----:B------:R-:W-:Y:S02]  /*1b80*/  FMUL.FTZ R47, R47, R56 ;  /* 0x000000382f2f7220 */ /* 0x000fe40000410000 */
[----:B------:R-:W-:Y:S02]  /*1b90*/  FMUL.FTZ R48, R48, R55 ;  /* 0x0000003730307220 */ /* 0x000fe40000410000 */
.L_x_2115:
[----:B------:R-:W-:Y:S02]  /*1ba0*/  FMUL.FTZ R49, R47, R32 ;  /* 0x000000202f317220 */ /* 0x000fe40000410000 */
[----:B------:R-:W-:-:S02]  /*1bb0*/  FADD.FTZ R52, -R36, R14 ;  /* 0x0000000e24347221 */ /* 0x000fc40000010100 */
[----:B------:R-:W-:Y:S02]  /*1bc0*/  FFMA.FTZ R50, R10, R49, R57 ;  /* 0x000000310a327223 */ /* 0x000fe40000010039 */
[----:B------:R-:W-:Y:S02]  /*1bd0*/  FADD.FTZ R49, R88, R49 ;  /* 0x0000003158317221 */ /* 0x000fe40000010000 */
[----:B------:R-:W-:Y:S02]  /*1be0*/  FMUL.FTZ R14, R48, R33 ;  /* 0x00000021300e7220 */ /* 0x000fe40000410000 */
[C---:B------:R-:W-:Y:S02]  /*1bf0*/  FADD.FTZ R54, -R36.reuse, R15 ;  /* 0x0000000f24367221 */ /* 0x040fe40000010100 */
[C---:B------:R-:W-:Y:S02]  /*1c00*/  FADD.FTZ R56, -R36.reuse, R12 ;  /* 0x0000000c24387221 */ /* 0x040fe40000010100 */
[----:B------:R-:W-:Y:S01]  /*1c10*/  FADD.FTZ R88, -R36, R13 ;  /* 0x0000000d24587221 */ /* 0x000fe20000010100 */
[----:B------:R-:W-:Y:S01]  /*1c20*/  MOV R36, R17 ;  /* 0x0000001100247202 */ /* 0x000fe20000000f00 */
[----:B------:R-:W-:Y:S01]  /*1c30*/  FADD.FTZ R94, R14, R49 ;  /* 0x000000310e5e7221 */ /* 0x000fe20000010000 */
[----:B------:R-:W-:Y:S01]  /*1c40*/  MOV R49, R16 ;  /* 0x0000001000317202 */ /* 0x000fe20000000f00 */
        /* <DEDUP_REMOVED lines=22> */
.L_x_2116:
[----:B------:R-:W-:Y:S01]  /*1db0*/  FMUL.FTZ R15, R49, R32 ;  /* 0x00000020310f7220 */ /* 0x000fe20000410000 */
[----:B------:R-:W-:-:S03]  /*1dc0*/  MOV R51, R18 ;  /* 0x0000001200337202 */ /* 0x000fc60000000f00 */
[----:B------:R-:W-:Y:S02]  /*1dd0*/  FFMA.FTZ R14, R12, R15, R55 ;  /* 0x0000000f0c0e7223 */ /* 0x000fe40000010037 */
[----:B------:R-:W-:Y:S02]  /*1de0*/  FADD.FTZ R50, R94, R15 ;  /* 0x0000000f5e327221 */ /* 0x000fe40000010000 */
[----:B------:R-:W-:-:S04]  /*1df0*/  FMUL.FTZ R15, R36, R33 ;  /* 0x00000021240f7220 */ /* 0x000fc80000410000 */
[----:B------:R-:W-:Y:S02]  /*1e00*/  FFMA.FTZ R89, R13, R15, R14 ;  /* 0x0000000f0d597223 */ /* 0x000fe4000001000e */
[----:B------:R-:W-:Y:S01]  /*1e10*/  FADD.FTZ R94, R15, R50 ;  /* 0x000000320f5e7221 */ /* 0x000fe20000010000 */
[----:B------:R-:W-:Y:S01]  /*1e20*/  MOV R50, R19 ;  /* 0x0000001300327202 */ /* 0x000fe20000000f00 */
        /* <DEDUP_REMOVED lines=15> */
[----:B-1----:R-:W-:Y:S02]  /*1f20*/  FADD.FTZ R88, -R56, 1 ;  /* 0x3f80000038587421 */ /* 0x002fe40000010100 */
[----:B------:R-:W-:Y:S02]  /*1f30*/  FMUL.FTZ R56, R19, R56 ;  /* 0x0000003813387220 */ /* 0x000fe40000410000 */
[----:B------:R-:W-:Y:S02]  /*1f40*/  FFMA.FTZ R57, R51, R88, 1 ;  /* 0x3f80000033397423 */ /* 0x000fe40000010058 */
[----:B------:R-:W-:-:S04]  /*1f50*/  FMUL.FTZ R51, R18, R53 ;  /* 0x0000003512337220 */ /* 0x000fc80000410000 */
[----:B------:R-:W-:Y:S02]  /*1f60*/  FMUL.FTZ R51, R51, R50 ;  /* 0x0000003233337220 */ /* 0x000fe40000410000 */
[----:B------:R-:W-:Y:S02]  /*1f70*/  FMUL.FTZ R50, R56, R57 ;  /* 0x0000003938327220 */ /* 0x000fe40000410000 */
.L_x_2117:
[----:B------:R-:W-:Y:S01]  /*1f80*/  FMUL.FTZ R53, R51, R32 ;  /* 0x0000002033357220 */ /* 0x000fe20000410000 */
[----:B------:R-:W-:Y:S01]  /*1f90*/  ISETP.GT.AND P0, PT, R82, 0x1e, PT ;  /* 0x0000001e5200780c */ /* 0x000fe20003f04270 */
[----:B------:R-:W-:Y:S01]  /*1fa0*/  FMUL.FTZ R57, R50, R33 ;  /* 0x0000002132397220 */ /* 0x000fe20000410000 */
[----:B------:R-:W-:Y:S01]  /*1fb0*/  BSSY B0, `(.L_x_2118) ;  /* 0x000006a000007945 */ /* 0x000fe20003800000 */
[----:B------:R-:W-:Y:S01]  /*1fc0*/  FFMA.FTZ R56, R14, R53, R89 ;  /* 0x000000350e387223 */ /* 0x000fe20000010059 */
[----:B------:R-:W-:Y:S01]  /*1fd0*/  SHF.L.U32 R88, R86, 0x4, RZ ;  /* 0x0000000456587819 */ /* 0x000fe200000006ff */
[----:B------:R-:W-:Y:S02]  /*1fe0*/  FADD.FTZ R52, R94, R53 ;  /* 0x000000355e347221 */ /* 0x000fe40000010000 */
[----:B------:R-:W-:-:S02]  /*1ff0*/  FFMA.FTZ R56, R15, R57, R56 ;  /* 0x000000390f387223 */ /* 0x000fc40000010038 */
[----:B------:R-:W-:-:S03]  /*2000*/  FADD.FTZ R57, R57, R52 ;  /* 0x0000003439397221 */ /* 0x000fc60000010000 */
[----:B------:R-:W0:Y:S04]  /*2010*/  SHFL.DOWN PT, R53, R56, 0x1, 0x1f ;  /* 0x08201f0038357f89 */ /* 0x000e2800000e0000 */
[----:B------:R-:W1:Y:S01]  /*2020*/  SHFL.DOWN PT, R52, R57, 0x1, 0x1f ;  /* 0x08201f0039347f89 */ /* 0x000e6200000e0000 */
[----:B0-----:R-:W-:Y:S02]  /*2030*/  @!P0 FADD.FTZ R56, R56, R53 ;  /* 0x0000003538388221 */ /* 0x001fe40000010000 */
        /* <DEDUP_REMOVED lines=22> */
[----:B------:R-:W-:Y:S02]  /*21a0*/  FFMA.FTZ R52, R59, R38, RZ ;  /* 0x000000263b347223 */ /* 0x000fe400000100ff */
[----:B------:R-:W-:Y:S02]  /*21b0*/  FADD.FTZ R38, RZ, R38 ;  /* 0x00000026ff267221 */ /* 0x000fe40000010000 */
[----:B------:R-:W-:Y:S02]  /*21c0*/  FFMA.FTZ R53, R2, R37, R52 ;  /* 0x0000002502357223 */ /* 0x000fe40000010034 */
[----:B------:R-:W-:Y:S02]  /*21d0*/  FADD.FTZ R52, R38, R37 ;  /* 0x0000002526347221 */ /* 0x000fe40000010000 */
[----:B------:R-:W-:-:S02]  /*21e0*/  FFMA.FTZ R38, R0, R39, RZ ;  /* 0x0000002700267223 */ /* 0x000fc400000100ff */
[----:B------:R-:W-:Y:S02]  /*21f0*/  FADD.FTZ R37, RZ, R39 ;  /* 0x00000027ff257221 */ /* 0x000fe40000010000 */
[----:B------:R-:W-:Y:S02]  /*2200*/  FFMA.FTZ R38, R3, R40, R38 ;  /* 0x0000002803267223 */ /* 0x000fe40000010026 */
[----:B------:R-:W-:Y:S02]  /*2210*/  FADD.FTZ R37, R37, R40 ;  /* 0x0000002825257221 */ /* 0x000fe40000010000 */
[----:B------:R-:W-:Y:S02]  /*2220*/  FFMA.FTZ R53, R4, R41, R53 ;  /* 0x0000002904357223 */ /* 0x000fe40000010035 */
[----:B------:R-:W-:Y:S02]  /*2230*/  FADD.FTZ R52, R52, R41 ;  /* 0x0000002934347221 */ /* 0x000fe40000010000 */
[----:B------:R-:W-:-:S02]  /*2240*/  FFMA.FTZ R38, R5, R42, R38 ;  /* 0x0000002a05267223 */ /* 0x000fc40000010026 */
[----:B------:R-:W-:Y:S02]  /*2250*/  FADD.FTZ R37, R37, R42 ;  /* 0x0000002a25257221 */ /* 0x000fe40000010000 */
        /* <DEDUP_REMOVED lines=27> */
[----:B------:R-:W2:Y:S04]  /*2410*/  LDS.128 R48, [0x30] ;  /* 0x00003000ff307984 */ /* 0x000ea80000000c00 */
[----:B------:R-:W3:Y:S01]  /*2420*/  LDS.128 R44, [0x40] ;  /* 0x00004000ff2c7984 */ /* 0x000ee20000000c00 */
[----:B0-----:R-:W-:-:S02]  /*2430*/  FADD.FTZ R55, R56, R52 ;  /* 0x0000003438377221 */ /* 0x001fc40000010000 */
[----:B------:R-:W-:Y:S02]  /*2440*/  FADD.FTZ R52, R57, R53 ;  /* 0x0000003539347221 */ /* 0x000fe40000010000 */
[----:B-1----:R-:W-:Y:S02]  /*2450*/  FADD.FTZ R57, R55, R40 ;  /* 0x0000002837397221 */ /* 0x002fe40000010000 */
[----:B------:R-:W-:Y:S02]  /*2460*/  FADD.FTZ R40, R52, R41 ;  /* 0x0000002934287221 */ /* 0x000fe40000010000 */
[----:B------:R-:W-:Y:S01]  /*2470*/  FADD.FTZ R57, R57, R42 ;  /* 0x0000002a39397221 */ /* 0x000fe20000010000 */
[----:B------:R-:W0:Y:S01]  /*2480*/  LDS.128 R52, [0x50] ;  /* 0x00005000ff347984 */ /* 0x000e220000000c00 */
[----:B------:R-:W-:Y:S02]  /*2490*/  FADD.FTZ R40, R40, R43 ;  /* 0x0000002b28287221 */ /* 0x000fe40000010000 */
[----:B--2---:R-:W-:-:S02]  /*24a0*/  FADD.FTZ R57, R57, R48 ;  /* 0x0000003039397221 */ /* 0x004fc40000010000 */
[----:B------:R-:W-:Y:S02]  /*24b0*/  FADD.FTZ R40, R40, R49 ;  /* 0x0000003128287221 */ /* 0x000fe40000010000 */
[----:B------:R-:W-:Y:S02]  /*24c0*/  FADD.FTZ R57, R57, R50 ;  /* 0x0000003239397221 */ /* 0x000fe40000010000 */
[----:B------:R-:W-:Y:S02]  /*24d0*/  FADD.FTZ R40, R40, R51 ;  /* 0x0000003328287221 */ /* 0x000fe40000010000 */
[----:B---3--:R-:W-:Y:S01]  /*24e0*/  FADD.FTZ R57, R57, R44 ;  /* 0x0000002c39397221 */ /* 0x008fe20000010000 */
[----:B------:R-:W-:Y:S01]  /*24f0*/  LDS.128 R48, [0x80] ;  /* 0x00008000ff307984 */ /* 0x000fe20000000c00 */
[----:B------:R-:W-:Y:S02]  /*2500*/  FADD.FTZ R44, R40, R45 ;  /* 0x0000002d282c7221 */ /* 0x000fe40000010000 */
[----:B------:R-:W-:Y:S01]  /*2510*/  FADD.FTZ R57, R57, R46 ;  /* 0x0000002e39397221 */ /* 0x000fe20000010000 */
[----:B------:R-:W1:Y:S01]  /*2520*/  LDS.128 R40, [0x60] ;  /* 0x00006000ff287984 */ /* 0x000e620000000c00 */
[----:B------:R-:W-:-:S03]  /*2530*/  FADD.FTZ R56, R44, R47 ;  /* 0x0000002f2c387221 */ /* 0x000fc60000010000 */
        /* <DEDUP_REMOVED lines=17> */
.L_x_2119:
[----:B0-----:R-:W-:Y:S05]  /*2650*/  BSYNC B0 ;  /* 0x0000000000007941 */ /* 0x001fea0003800000 */
.L_x_2118:
        /* <DEDUP_REMOVED lines=8> */
[----:B------:R-:W2:Y:S04]  /*26e0*/  LDS.128 R48, [R88+0x6a0] ;  /* 0x0006a00058307984 */ /* 0x000ea80000000c00 */
[----:B------:R-:W3:Y:S01]  /*26f0*/  LDS.128 R52, [R88+0x8a0] ;  /* 0x0008a00058347984 */ /* 0x000ee20000000c00 */
[----:B0-----:R-:W-:-:S02]  /*2700*/  FADD.FTZ R89, R36, R40 ;  /* 0x0000002824597221 */ /* 0x001fc40000010000 */
[----:B------:R-:W-:Y:S02]  /*2710*/  FADD.FTZ R40, R37, R41 ;  /* 0x0000002925287221 */ /* 0x000fe40000010000 */
[----:B------:R-:W-:Y:S02]  /*2720*/  FADD.FTZ R41, R38, R42 ;  /* 0x0000002a26297221 */ /* 0x000fe40000010000 */
[----:B------:R-:W-:Y:S02]  /*2730*/  FADD.FTZ R42, R39, R43 ;  /* 0x0000002b272a7221 */ /* 0x000fe40000010000 */
[----:B-1----:R-:W-:Y:S01]  /*2740*/  FADD.FTZ R89, R89, R44 ;  /* 0x0000002c59597221 */ /* 0x002fe20000010000 */
[----:B------:R-:W0:Y:S01]  /*2750*/  LDS.128 R36, [R88+0xaa0] ;  /* 0x000aa00058247984 */ /* 0x000e220000000c00 */
[----:B------:R-:W-:Y:S02]  /*2760*/  FADD.FTZ R40, R40, R45 ;  /* 0x0000002d28287221 */ /* 0x000fe40000010000 */
[----:B------:R-:W-:-:S02]  /*2770*/  FADD.FTZ R41, R41, R46 ;  /* 0x0000002e29297221 */ /* 0x000fc40000010000 */
[----:B------:R-:W-:Y:S02]  /*2780*/  FADD.FTZ R42, R42, R47 ;  /* 0x0000002f2a2a7221 */ /* 0x000fe40000010000 */
[----:B--2---:R-:W-:Y:S02]  /*2790*/  FADD.FTZ R89, R89, R48 ;  /* 0x0000003059597221 */ /* 0x004fe40000010000 */
[----:B------:R-:W-:Y:S02]  /*27a0*/  FADD.FTZ R40, R40, R49 ;  /* 0x0000003128287221 */ /* 0x000fe40000010000 */
[----:B------:R-:W-:Y:S02]  /*27b0*/  FADD.FTZ R45, R41, R50 ;  /* 0x00000032292d7221 */ /* 0x000fe40000010000 */
[----:B------:R-:W-:Y:S02]  /*27c0*/  FADD.FTZ R44, R42, R51 ;  /* 0x000000332a2c7221 */ /* 0x000fe40000010000 */
[----:B---3--:R-:W-:Y:S01]  /*27d0*/  FADD.FTZ R89, R89, R52 ;  /* 0x0000003459597221 */ /* 0x008fe20000010000 */
[----:B------:R-:W-:Y:S01]  /*27e0*/  LDS.128 R48, [R88+0x10a0] ;  /* 0x0010a00058307984 */ /* 0x000fe20000000c00 */
[----:B------:R-:W-:-:S02]  /*27f0*/  FADD.FTZ R52, R40, R53 ;  /* 0x0000003528347221 */ /* 0x000fc40000010000 */
[----:B------:R-:W-:Y:S01]  /*2800*/  FADD.FTZ R53, R45, R54 ;  /* 0x000000362d357221 */ /* 0x000fe20000010000 */
[----:B------:R-:W1:Y:S01]  /*2810*/  LDS.128 R40, [R88+0xca0] ;  /* 0x000ca00058287984 */ /* 0x000e620000000c00 */
[----:B------:R-:W-:-:S03]  /*2820*/  FADD.FTZ R54, R44, R55 ;  /* 0x000000372c367221 */ /* 0x000fc60000010000 */
[----:B------:R-:W2:Y:S01]  /*2830*/  LDS.128 R44, [R88+0xea0] ;  /* 0x000ea000582c7984 */ /* 0x000ea20000000c00 */
        /* <DEDUP_REMOVED lines=8> */
[----:B------:R-:W-:Y:S02]  /*28c0*/  FADD.FTZ R54, R54, R43 ;  /* 0x0000002b36367221 */ /* 0x000fe40000010000 */
[----:B------:R-:W1:Y:S01]  /*28d0*/  LDS.128 R40, [R88+0x14a0] ;  /* 0x0014a00058287984 */ /* 0x000e620000000c00 */
[----:B--2---:R-:W-:Y:S02]  /*28e0*/  FADD.FTZ R89, R89, R44 ;  /* 0x0000002c59597221 */ /* 0x004fe40000010000 */
[----:B------:R-:W-:Y:S02]  /*28f0*/  FADD.FTZ R52, R52, R45 ;  /* 0x0000002d34347221 */ /* 0x000fe40000010000 */
[----:B------:R-:W-:-:S02]  /*2900*/  FADD.FTZ R53, R53, R46 ;  /* 0x0000002e35357221 */ /* 0x000fc40000010000 */
[----:B------:R-:W-:Y:S02]  /*2910*/  FADD.FTZ R54, R54, R47 ;  /* 0x0000002f36367221 */ /* 0x000fe40000010000 */
[----:B------:R-:W2:Y:S01]  /*2920*/  LDS.128 R44, [R88+0x16a0] ;  /* 0x0016a000582c7984 */ /* 0x000ea20000000c00 */
[----:B------:R-:W-:Y:S02]  /*2930*/  FADD.FTZ R89, R89, R48 ;  /* 0x0000003059597221 */ /* 0x000fe40000010000 */
[----:B------:R-:W-:Y:S02]  /*2940*/  FADD.FTZ R52, R52, R49 ;  /* 0x0000003134347221 */ /* 0x000fe40000010000 */
[----:B------:R-:W-:Y:S02]  /*2950*/  FADD.FTZ R53, R53, R50 ;  /* 0x0000003235357221 */ /* 0x000fe40000010000 */
[----:B------:R-:W-:Y:S02]  /*2960*/  FADD.FTZ R54, R54, R51 ;  /* 0x0000003336367221 */ /* 0x000fe40000010000 */
[----:B------:R-:W-:Y:S01]  /*2970*/  LDS.128 R48, [R88+0x1ea0] ;  /* 0x001ea00058307984 */ /* 0x000fe20000000c00 */
        /* <DEDUP_REMOVED lines=23> */
[----:B--2---:R-:W-:Y:S02]  /*2af0*/  FADD.FTZ R89, R89, R44 ;  /* 0x0000002c59597221 */ /* 0x004fe40000010000 */
[----:B------:R-:W-:Y:S02]  /*2b00*/  FADD.FTZ R52, R52, R45 ;  /* 0x0000002d34347221 */ /* 0x000fe40000010000 */
[----:B------:R-:W-:Y:S02]  /*2b10*/  FADD.FTZ R53, R53, R46 ;  /* 0x0000002e35357221 */ /* 0x000fe40000010000 */
[----:B------:R-:W-:Y:S02]  /*2b20*/  FADD.FTZ R54, R54, R47 ;  /* 0x0000002f36367221 */ /* 0x000fe40000010000 */
[----:B------:R-:W-:-:S02]  /*2b30*/  FADD.FTZ R36, R89, R48 ;  /* 0x0000003059247221 */ /* 0x000fc40000010000 */
[----:B------:R-:W-:Y:S02]  /*2b40*/  FADD.FTZ R37, R52, R49 ;  /* 0x0000003134257221 */ /* 0x000fe40000010000 */
[----:B------:R-:W-:Y:S02]  /*2b50*/  FADD.FTZ R38, R53, R50 ;  /* 0x0000003235267221 */ /* 0x000fe40000010000 */
[----:B------:R-:W-:Y:S02]  /*2b60*/  FADD.FTZ R39, R54, R51 ;  /* 0x0000003336277221 */ /* 0x000fe40000010000 */
.L_x_2121:
[----:B------:R-:W-:Y:S05]  /*2b70*/  BSYNC B0 ;  /* 0x0000000000007941 */ /* 0x000fea0003800000 */
.L_x_2120:
[----:B------:R-:W-:Y:S01]  /*2b80*/  BSSY B0, `(.L_x_2122) ;  /* 0x0000012000007945 */ /* 0x000fe20003800000 */
[----:B------:R-:W-:Y:S01]  /*2b90*/  HFMA2.MMA R49, -RZ, RZ, 0, 2.384185791015625e-07 ;  /* 0x00000004ff317435 */ /* 0x000fe200000001ff */
[----:B------:R-:W-:Y:S02]  /*2ba0*/  MOV R48, c[0x0][0xc] ;  /* 0x0000030000307a02 */ /* 0x000fe40000000f00 */
[----:B------:R-:W-:Y:S01]  /*2bb0*/  LEA R40, R75, R86, 0x5 ;  /* 0x000000564b287211 */ /* 0x000fe200078e28ff */
[----:B------:R-:W-:Y:S06]  /*2bc0*/  @P6 BRA `(.L_x_2123) ;  /* 0x000000d000006947 */ /* 0x000fec0003800000 */
[----:B------:R-:W-:Y:S01]  /*2bd0*/  IMAD.WIDE R40, R40, R49, c[0x0][0x1b8] ;  /* 0x00006e0028287625 */ /* 0x000fe200078e0231 */
[----:B------:R-:W-:-:S02]  /*2be0*/  MOV R43, c[0x0][0x1d8] ;  /* 0x00007600002b7a02 */ /* 0x000fc40000000f00 */
[----:B------:R-:W-:Y:S02]  /*2bf0*/  MOV R44, c[0x0][0x1dc] ;  /* 0x00007700002c7a02 */ /* 0x000fe40000000f00 */
        /* <DEDUP_REMOVED lines=10> */
.L_x_2123:
[----:B------:R-:W-:Y:S05]  /*2ca0*/  BSYNC B0 ;  /* 0x0000000000007941 */ /* 0x000fea0003800000 */
.L_x_2122:
[----:B------:R-:W-:-:S13]  /*2cb0*/  ISETP.GE.U32.AND P6, PT, R48, 0x2, PT ;  /* 0x000000023000780c */ /* 0x000fda0003fc6070 */
[----:B------:R-:W-:Y:S05]  /*2cc0*/  @!P6 BRA `(.L_x_2124) ;  /* 0x000012e00000e947 */ /* 0x000fea0003800000 */
[----:B0-----:R-:W0:Y:S01]  /*2cd0*/  S2R R36, SR_CTAID.Y ;  /* 0x0000000000247919 */ /* 0x001e220000002600 */
[----:B------:R-:W-:-:S05]  /*2ce0*/  LOP3.LUT R37, R84, 0x1, RZ, 0xc0, !PT ;  /* 0x0000000154257812 */ /* 0x000fca00078ec0ff */
[----:B------:R-:W-:-:S04]  /*2cf0*/  IMAD R37, R37, c[0x0][0x10], RZ ;  /* 0x0000040025257a24 */ /* 0x000fc800078e02ff */
[----:B------:R-:W-:-:S05]  /*2d00*/  IMAD R39, R37, c[0x0][0xc], RZ ;  /* 0x0000030025277a24 */ /* 0x000fca00078e02ff */
[----:B------:R-:W-:-:S05]  /*2d10*/  SHF.L.U32 R40, R39, 0x1, RZ ;  /* 0x0000000127287819 */ /* 0x000fca00000006ff */
[----:B------:R-:W-:Y:S01]  /*2d20*/  IMAD.WIDE R40, R40, R49, c[0x0][0x1b0] ;  /* 0x00006c0028287625 */ /* 0x000fe200078e0231 */
[----:B0-----:R-:W-:-:S05]  /*2d30*/  IADD3 R38, R37, R36, RZ ;  /* 0x0000002425267210 */ /* 0x001fca0007ffe0ff */
[----:B------:R-:W-:Y:S01]  /*2d40*/  IMAD.WIDE.U32 R38, R38, R49, c[0x0][0x1a8] ;  /* 0x00006a0026267625 */ /* 0x000fe200078e0031 */
[----:B------:R-:W-:Y:S05]  /*2d50*/  @P0 BRA `(.L_x_2125) ;  /* 0x0000019000000947 */ /* 0x000fea0003800000 */
[----:B------:R-:W-:Y:S01]  /*2d60*/  IMAD R43, R81, c[0x0][0x10], R36 ;  /* 0x00000400512b7a24 */ /* 0x000fe200078e0224 */
[----:B------:R-:W0:Y:S03]  /*2d70*/  S2R R82, SR_LANEID ;  /* 0x0000000000527919 */ /* 0x000e260000000000 */
[----:B------:R-:W-:-:S05]  /*2d80*/  IMAD.WIDE.U32 R42, R43, 0x8, R40 ;  /* 0x000000082b2a7825 */ /* 0x000fca00078e0028 */
[----:B------:R1:W-:Y:S01]  /*2d90*/  STG.E.64 [R42.64], R56 ;  /* 0x000000382a007986 */ /* 0x0003e2000c101b06 */
[----:B------:R-:W-:Y:S06]  /*2da0*/  MEMBAR.ALL.GPU ;  /* 0x0000000000007992 */ /* 0x000fec000000a000 */
[----:B------:R-:W-:Y:S01]  /*2db0*/  VOTEU.ANY UR5, UPT, PT ;  /* 0x0000000000057886 */ /* 0x000fe200038e0100 */
[----:B------:R-:W-:Y:S01]  /*2dc0*/  HFMA2.MMA R37, -RZ, RZ, 0, 5.9604644775390625e-08 ;  /* 0x00000001ff257435 */ /* 0x000fe200000001ff */
[----:B------:R-:W-:Y:S01]  /*2dd0*/  UPOPC UR8, UR5 ;  /* 0x00000005000872bf */ /* 0x000fe20008000000 */
[----:B-1----:R-:W-:Y:S01]  /*2de0*/  P2R R42, PR, RZ, 0x1 ;  /* 0x00000001ff2a7803 */ /* 0x002fe20000000000 */
[----:B------:R-:W-:Y:S01]  /*2df0*/  UFLO.U32 UR5, UR5 ;  /* 0x00000005000572bd */ /* 0x000fe200080e0000 */
[----:B------:R-:W-:Y:S01]  /*2e00*/  LOP3.LUT P6, RZ, R84, 0x2, RZ, 0xc0, !PT ;  /* 0x0000000254ff7812 */ /* 0x000fe200078cc0ff */
[----:B------:R-:W-:-:S00]  /*2e10*/  ERRBAR ;  /* 0x00000000000079ab */ /* 0x000fc00000000000 */
[----:B0-----:R-:W-:Y:S02]  /*2e20*/  ISETP.EQ.U32.AND P0, PT, R82, UR5, PT ;  /* 0x0000000552007c0c */ /* 0x001fe4000bf02070 */
[----:B------:R-:W-:-:S05]  /*2e30*/  SEL R37, R37, 0xffffffff, !P6 ;  /* 0xffffffff25257807 */ /* 0x000fca0007000000 */
[----:B------:R-:W-:-:S06]  /*2e40*/  IMAD R37, R37, UR8, RZ ;  /* 0x0000000825257c24 */ /* 0x000fcc000f8e02ff */
[----:B------:R0:W-:Y:S01]  /*2e50*/  @P0 RED.E.ADD.S32.STRONG.GPU [R38.64], R37 ;  /* 0x000000252600098e */ /* 0x0001e2000c10e386 */
[----:B------:R-:W-:Y:S02]  /*2e60*/  ISETP.NE.AND P0, PT, R42, RZ, PT ;  /* 0x000000ff2a00720c */ /* 0x000fe40003f05270 */
[----:B------:R-:W-:-:S04]  /*2e70*/  SEL R42, RZ, c[0x0][0xc], P6 ;  /* 0x00000300ff2a7a07 */ /* 0x000fc80003000000 */
[----:B------:R-:W-:-:S13]  /*2e80*/  ISETP.NE.AND P6, PT, R42, -0x1, PT ;  /* 0xffffffff2a00780c */ /* 0x000fda0003fc5270 */
[----:B0-----:R-:W-:Y:S05]  /*2e90*/  @!P6 BRA `(.L_x_2125) ;  /* 0x000000500000e947 */ /* 0x001fea0003800000 */
.L_x_2126:
[----:B------:R-:W2:Y:S01]  /*2ea0*/  LDG.E.STRONG.GPU R37, [R38.64] ;  /* 0x0000000626257981 */ /* 0x000ea2000c1ef900 */
[----:B------:R-:W-:Y:S01]  /*2eb0*/  YIELD ;  /* 0x0000000000007946 */ /* 0x000fe20003800000 */
[----:B--2---:R-:W-:Y:S01]  /*2ec0*/  ISETP.NE.AND P6, PT, R37, R42, PT ;  /* 0x0000002a2500720c */ /* 0x004fe20003fc5270 */
[----:B------:R-:W-:-:S12]  /*2ed0*/  CCTL.IVALL ;  /* 0x00000000ff00798f */ /* 0x000fd80002000000 */
[----:B------:R-:W-:Y:S05]  /*2ee0*/  @P6 BRA `(.L_x_2126) ;  /* 0xffffffb000006947 */ /* 0x000fea000383ffff */
.L_x_2125:
        /* <DEDUP_REMOVED lines=20> */
[----:B------:R-:W0:Y:S01]  /*3030*/  S2R R37, SR_CTAID.X ;  /* 0x0000000000257919 */ /* 0x000e220000002500 */
[----:B------:R-:W-:Y:S02]  /*3040*/  PLOP3.LUT P6, PT, PT, PT, PT, 0x8, 0x0 ;  /* 0x000000000000781c */ /* 0x000fe40003fce170 */
[----:B------:R-:W-:-:S11]  /*3050*/  LOP3.LUT R87, R87, 0xfffffffe, RZ, 0xc0, !PT ;  /* 0xfffffffe57577812 */ /* 0x000fd600078ec0ff */
[----:B------:R-:W-:Y:S02]  /*3060*/  @P6 LOP3.LUT R87, R87, 0x1, RZ, 0xfc, !PT ;  /* 0x0000000157576812 */ /* 0x000fe400078efcff */
.L_x_2130:
[----:B------:R-:W-:-:S13]  /*3070*/  ISETP.EQ.OR P6, PT, R38, R81, P0 ;  /* 0x000000512600720c */ /* 0x000fda00007c2670 */
[----:B------:R-:W-:-:S04]  /*3080*/  @!P6 IMAD R45, R38, c[0x0][0x10], R36 ;  /* 0x00000400262dea24 */ /* 0x000fc800078e0224 */
[----:B------:R-:W-:-:S06]  /*3090*/  @!P6 IMAD.WIDE.U32 R44, R45, 0x8, R40 ;  /* 0x000000082d2ce825 */ /* 0x000fcc00078e0028 */
[----:B------:R-:W2:Y:S01]  /*30a0*/  @!P6 LDG.E.64 R44, [R44.64] ;  /* 0x000000062c2ce981 */ /* 0x000ea2000c1e1b00 */
[----:B------:R-:W-:Y:S02]  /*30b0*/  IADD3 R47, R38, 0x1, RZ ;  /* 0x00000001262f7810 */ /* 0x000fe40007ffe0ff */
[----:B0-----:R-:W-:Y:S01]  /*30c0*/  MOV R81, R37 ;  /* 0x0000002500517202 */ /* 0x001fe20000000f00 */
        /* <DEDUP_REMOVED lines=110> */
.L_x_2129:
        /* <DEDUP_REMOVED lines=63> */
.L_x_2131:
[----:B------:R-:W-:-:S04]  /*3ba0*/  LOP3.LUT P6, RZ, R87, 0x1, RZ, 0xc0, !PT ;  /* 0x0000000157ff7812 */ /* 0x000fc800078cc0ff */
[----:B------:R-:W-:-:S13]  /*3bb0*/  ISETP.NE.OR P6, PT, R39, RZ, P6 ;  /* 0x000000ff2700720c */ /* 0x000fda00037c5670 */
[----:B------:R-:W-:Y:S05]  /*3bc0*/  @!P6 BRA `(.L_x_2127) ;  /* 0x000002100000e947 */ /* 0x000fea0003800000 */
.L_x_2128:
[----:B------:R-:W0:Y:S02]  /*3bd0*/  S2R R46, SR_CTAID.X ;  /* 0x00000000002e7919 */ /* 0x000e240000002500 */
.L_x_2132:
        /* <DEDUP_REMOVED lines=32> */
.L_x_2127:
        /* <DEDUP_REMOVED lines=11> */
.L_x_2134:
[----:B------:R-:W-:Y:S05]  /*3e90*/  BSYNC B0 ;  /* 0x0000000000007941 */ /* 0x000fea0003800000 */
.L_x_2133:
        /* <DEDUP_REMOVED lines=17> */
.L_x_2124:
[----:B------:R-:W-:Y:S04]  /*3fb0*/  @!P0 STS.64 [0x98], R56 ;  /* 0x00009838ff008388 */ /* 0x000fe80000000a00 */
[----:B------:R-:W-:Y:S01]  /*3fc0*/  BAR.SYNC.DEFER_BLOCKING 0x0 ;  /* 0x0000000000007b1d */ /* 0x000fe20000010000 */
[----:B------:R-:W-:Y:S02]  /*3fd0*/  ISETP.NE.AND P6, PT, RZ, UR9, PT ;  /* 0x00000009ff007c0c */ /* 0x000fe4000bfc5270 */
[----:B0-----:R-:W-:-:S05]  /*3fe0*/  SHF.R.U32.HI R38, RZ, 0x5, R86 ;  /* 0x00000005ff267819 */ /* 0x001fca0000011656 */
[----:B------:R-:W-:-:S05]  /*3ff0*/  IMAD R81, R81, c[0x0][0x1fc], R38 ;  /* 0x00007f0051517a24 */ /* 0x000fca00078e0226 */
[----:B------:R-:W-:Y:S01]  /*4000*/  IADD3 R38, R81, 0x60, RZ ;  /* 0x0000006051267810 */ /* 0x000fe20007ffe0ff */
[----:B------:R-:W0:Y:S02]  /*4010*/  LDS.64 R36, [0x98] ;  /* 0x00009800ff247984 */ /* 0x000e240000000a00 */
[----:B0-----:R-:W-:Y:S02]  /*4020*/  FMUL.FTZ R36, R36, c[0x0][0x20c] ;  /* 0x0000830024247a20 */ /* 0x001fe40000410000 */
[----:B------:R-:W-:Y:S01]  /*4030*/  FMUL.FTZ R37, R37, c[0x0][0x20c] ;  /* 0x0000830025257a20 */ /* 0x000fe20000410000 */
        /* <DEDUP_REMOVED lines=19> */
.L_x_2135:
[----:B------:R-:W-:Y:S01]  /*4170*/  LOP3.LUT P0, RZ, R87, 0x2, RZ, 0xc0, !PT ;  /* 0x0000000257ff7812 */ /* 0x000fe2000780c0ff */
[----:B------:R-:W-:-:S12]  /*4180*/  BSSY B0, `(.L_x_2136) ;  /* 0x0000011000007945 */ /* 0x000fd80003800000 */
[----:B------:R-:W-:Y:S05]  /*4190*/  @P0 BRA `(.L_x_2137) ;  /* 0x000000f000000947 */ /* 0x000fea0003800000 */
[----:B------:R-:W-:Y:S01]  /*41a0*/  IMAD R73, R73, c[0x0][0x1d8], RZ ;  /* 0x0000760049497a24 */ /* 0x000fe200078e02ff */
[----:B------:R-:W-:Y:S01]  /*41b0*/  MOV R40, R92 ;  /* 0x0000005c00287202 */ /* 0x000fe20000000f00 */
[----:B------:R-:W-:Y:S01]  /*41c0*/  FFMA.FTZ R59, R59, R36, R37 ;  /* 0x000000243b3b7223 */ /* 0x000fe20000010025 */
[----:B------:R-:W-:Y:S01]  /*41d0*/  MOV R41, R91 ;  /* 0x0000005b00297202 */ /* 0x000fe20000000f00 */
[----:B------:R-:W-:-:S04]  /*41e0*/  IMAD R73, R74, c[0x0][0x1dc], R73 ;  /* 0x000077004a497a24 */ /* 0x000fc800078e0249 */
[----:B------:R-:W-:-:S04]  /*41f0*/  IMAD.WIDE.U32 R74, R74, c[0x0][0x1d8], R40 ;  /* 0x000076004a4a7a25 */ /* 0x000fc800078e0028 */
[----:B------:R-:W-:Y:S01]  /*4200*/  FFMA.FTZ R40, R0, R36, R37 ;  /* 0x0000002400287223 */ /* 0x000fe20000010025 */
[----:B------:R-:W-:Y:S01]  /*4210*/  IADD3 R73, R75, R73, RZ ;  /* 0x000000494b497210 */ /* 0x000fe20007ffe0ff */
[----:B------:R-:W-:Y:S01]  /*4220*/  FFMA.FTZ R0, R32, R20, -R59 ;  /* 0x0000001420007223 */ /* 0x000fe2000001083b */
[----:B------:R-:W-:Y:S01]  /*4230*/  LEA R20, P0, R74, c[0x0][0x160], 0x2 ;  /* 0x000058004a147a11 */ /* 0x000fe200078010ff */
[----:B------:R-:W-:Y:S02]  /*4240*/  FFMA.FTZ R42, R33, R21, -R40 ;  /* 0x00000015212a7223 */ /* 0x000fe40000010828 */
[-C--:B------:R-:W-:Y:S01]  /*4250*/  FMUL.FTZ R40, R0, R83.reuse ;  /* 0x0000005300287220 */ /* 0x080fe20000410000 */
[----:B------:R-:W-:Y:S01]  /*4260*/  LEA.HI.X R21, R74, c[0x0][0x164], R73, 0x2, P0 ;  /* 0x000059004a157a11 */ /* 0x000fe200000f1449 */
[----:B------:R-:W-:-:S05]  /*4270*/  FMUL.FTZ R41, R42, R83 ;  /* 0x000000532a297220 */ /* 0x000fca0000410000 */
[----:B------:R0:W-:Y:S03]  /*4280*/  STG.E.64 [R20.64], R40 ;  /* 0x0000002814007986 */ /* 0x0001e6000c101b06 */
.L_x_2137:
[----:B------:R-:W-:Y:S05]  /*4290*/  BSYNC B0 ;  /* 0x0000000000007941 */ /* 0x000fea0003800000 */
.L_x_2136:
[----:B------:R-:W-:Y:S02]  /*42a0*/  ISETP.NE.AND P6, PT, RZ, UR9, PT ;  /* 0x00000009ff007c0c */ /* 0x000fe4000bfc5270 */
[----:B------:R-:W-:Y:S02]  /*42b0*/  ISETP.GE.U32.AND P0, PT, R38, c[0x0][0x1e0], PT ;  /* 0x0000780026007a0c */ /* 0x000fe40003f06070 */
[----:B------:R-:W-:-:S09]  /*42c0*/  IADD3 R81, R81, 0x70, RZ ;  /* 0x0000007051517810 */ /* 0x000fd20007ffe0ff */
        /* <DEDUP_REMOVED lines=19> */
.L_x_2138:
[----:B------:R-:W-:Y:S01]  /*4400*/  BSSY B0, `(.L_x_2139) ;  /* 0x0000011000007945 */ /* 0x000fe20003800000 */
[----:B------:R-:W-:Y:S05]  /*4410*/  @P5 BRA `(.L_x_2140) ;  /* 0x000000f000005947 */ /* 0x000fea0003800000 */
        /* <DEDUP_REMOVED lines=15> */
.L_x_2140:
[----:B------:R-:W-:Y:S05]  /*4510*/  BSYNC B0 ;  /* 0x0000000000007941 */ /* 0x000fea0003800000 */
.L_x_2139:
[----:B------:R-:W-:Y:S02]  /*4520*/  SHF.R.S32.HI R38, RZ, 0x1f, R38 ;  /* 0x0000001fff267819 */ /* 0x000fe40000011426 */
[----:B------:R-:W-:Y:S02]  /*4530*/  ISETP.GE.U32.AND P5, PT, R81, c[0x0][0x1e0], PT ;  /* 0x0000780051007a0c */ /* 0x000fe40003fa6070 */
[----:B------:R-:W-:Y:S02]  /*4540*/  SHF.R.S32.HI R0, RZ, 0x1f, R81 ;  /* 0x0000001fff007819 */ /* 0x000fe40000011451 */
[----:B------:R-:W-:Y:S02]  /*4550*/  ISETP.GE.AND.EX P0, PT, R38, c[0x0][0x1e4], PT, P0 ;  /* 0x0000790026007a0c */ /* 0x000fe40003f06300 */
[----:B------:R-:W-:Y:S02]  /*4560*/  ISETP.GE.AND.EX P5, PT, R0, c[0x0][0x1e4], PT, P5 ;  /* 0x0000790000007a0c */ /* 0x000fe40003fa6350 */
[----:B------:R-:W-:-:S02]  /*4570*/  ISETP.GT.U32.OR P0, PT, R86, 0x1ff, P0 ;  /* 0x000001ff5600780c */ /* 0x000fc40000704470 */
[----:B------:R-:W-:Y:S01]  /*4580*/  ISETP.GT.U32.OR P5, PT, R86, 0x1ff, P5 ;  /* 0x000001ff5600780c */ /* 0x000fe20002fa4470 */
[----:B------:R-:W-:Y:S06]  /*4590*/  @!P6 BRA `(.L_x_2141) ;  /* 0x000001200000e947 */ /* 0x000fec0003800000 */
        /* <DEDUP_REMOVED lines=18> */
.L_x_2141:
[----:B------:R-:W-:Y:S01]  /*46c0*/  BSSY B0, `(.L_x_2142) ;  /* 0x0000011000007945 */ /* 0x000fe20003800000 */
[----:B------:R-:W-:Y:S05]  /*46d0*/  @P4 BRA `(.L_x_2143) ;  /* 0x000000f000004947 */ /* 0x000fea0003800000 */
[----:B------:R-:W-:Y:S01]  /*46e0*/  IMAD R69, R69, c[0x0][0x1d8], RZ ;  /* 0x0000760045457a24 */ /* 0x000fe200078e02ff */
[----:B0-----:R-:W-:Y:S01]  /*46f0*/  MOV R2, R92 ;  /* 0x0000005c00027202 */ /* 0x001fe20000000f00 */
[-C--:B------:R-:W-:Y:S01]  /*4700*/  FFMA.FTZ R21, R4, R36.reuse, R37 ;  /* 0x0000002404157223 */ /* 0x080fe20000010025 */
[----:B------:R-:W-:Y:S01]  /*4710*/  MOV R3, R91 ;  /* 0x0000005b00037202 */ /* 0x000fe20000000f00 */
[C---:B------:R-:W-:Y:S02]  /*4720*/  IMAD R69, R70.reuse, c[0x0][0x1dc], R69 ;  /* 0x0000770046457a24 */ /* 0x040fe400078e0245 */
[----:B------:R-:W-:Y:S02]  /*4730*/  FFMA.FTZ R0, R5, R36, R37 ;  /* 0x0000002405007223 */ /* 0x000fe40000010025 */
[----:B------:R-:W-:-:S04]  /*4740*/  IMAD.WIDE.U32 R70, R70, c[0x0][0x1d8], R2 ;  /* 0x0000760046467a25 */ /* 0x000fc800078e0002 */
[----:B------:R-:W-:Y:S01]  /*4750*/  FFMA.FTZ R24, R32, R24, -R21 ;  /* 0x0000001820187223 */ /* 0x000fe20000010815 */
[----:B------:R-:W-:Y:S01]  /*4760*/  IADD3 R69, R71, R69, RZ ;  /* 0x0000004547457210 */ /* 0x000fe20007ffe0ff */
[----:B------:R-:W-:Y:S01]  /*4770*/  FFMA.FTZ R0, R33, R25, -R0 ;  /* 0x0000001921007223 */ /* 0x000fe20000010800 */
[----:B------:R-:W-:Y:S01]  /*4780*/  LEA R2, P4, R70, c[0x0][0x160], 0x2 ;  /* 0x0000580046027a11 */ /* 0x000fe200078810ff */
[-C--:B------:R-:W-:Y:S02]  /*4790*/  FMUL.FTZ R24, R24, R83.reuse ;  /* 0x0000005318187220 */ /* 0x080fe40000410000 */
[----:B------:R-:W-:Y:S01]  /*47a0*/  FMUL.FTZ R25, R0, R83 ;  /* 0x0000005300197220 */ /* 0x000fe20000410000 */
[----:B------:R-:W-:-:S05]  /*47b0*/  LEA.HI.X R3, R70, c[0x0][0x164], R69, 0x2, P4 ;  /* 0x0000590046037a11 */ /* 0x000fca00020f1445 */
[----:B------:R0:W-:Y:S04]  /*47c0*/  STG.E.64 [R2.64], R24 ;  /* 0x0000001802007986 */ /* 0x0001e8000c101b06 */
.L_x_2143:
[----:B------:R-:W-:Y:S05]  /*47d0*/  BSYNC B0 ;  /* 0x0000000000007941 */ /* 0x000fea0003800000 */
.L_x_2142:
        /* <DEDUP_REMOVED lines=19> */
.L_x_2144:
        /* <DEDUP_REMOVED lines=17> */
.L_x_2146:
[----:B------:R-:W-:Y:S05]  /*4a20*/  BSYNC B0 ;  /* 0x0000000000007941 */ /* 0x000fea0003800000 */
.L_x_2145:
        /* <DEDUP_REMOVED lines=19> */
.L_x_2147:
        /* <DEDUP_REMOVED lines=17> */
.L_x_2149:
[----:B------:R-:W-:Y:S05]  /*4c70*/  BSYNC B0 ;  /* 0x0000000000007941 */ /* 0x000fea0003800000 */
.L_x_2148:
        /* <DEDUP_REMOVED lines=19> */
.L_x_2150:
        /* <DEDUP_REMOVED lines=17> */
.L_x_2152:
[----:B------:R-:W-:Y:S05]  /*4ec0*/  BSYNC B0 ;  /* 0x0000000000007941 */ /* 0x000fea0003800000 */
.L_x_2151:
        /* <DEDUP_REMOVED lines=19> */
.L_x_2153:
        /* <DEDUP_REMOVED lines=17> */
.L_x_2155:
[----:B------:R-:W-:Y:S05]  /*5110*/  BSYNC B0 ;  /* 0x0000000000007941 */ /* 0x000fea0003800000 */
.L_x_2154:
[----:B------:R-:W-:Y:S05]  /*5120*/  @!P6 BRA `(.L_x_2156) ;  /* 0x000001200000e947 */ /* 0x000fea0003800000 */
[----:B------:R-:W-:Y:S02]  /*5130*/  FFMA.FTZ R34, R14, R32, R34 ;  /* 0x000000200e227223 */ /* 0x000fe40000010022 */
[----:B------:R-:W-:Y:S02]  /*5140*/  FFMA.FTZ R35, R15, R33, R35 ;  /* 0x000000210f237223 */ /* 0x000fe40000010023 */
[----:B------:R-:W-:Y:S02]  /*5150*/  FMUL.FTZ R0, R34, -1.4426950216293334961 ;  /* 0xbfb8aa3b22007820 */ /* 0x000fe40000410000 */
[----:B------:R-:W-:-:S04]  /*5160*/  FMUL.FTZ R4, R35, -1.4426950216293334961 ;  /* 0xbfb8aa3b23047820 */ /* 0x000fc80000410000 */
[----:B------:R-:W1:Y:S08]  /*5170*/  MUFU.EX2 R0, R0 ;  /* 0x0000000000007308 */ /* 0x000e700000000800 */
[----:B------:R-:W2:Y:S01]  /*5180*/  MUFU.EX2 R4, R4 ;  /* 0x0000000400047308 */ /* 0x000ea20000000800 */
[----:B01----:R-:W-:-:S07]  /*5190*/  FADD.FTZ R2, R0, 1 ;  /* 0x3f80000000027421 */ /* 0x003fce0000010000 */
[----:B------:R-:W0:Y:S01]  /*51a0*/  MUFU.RCP R3, R2 ;  /* 0x0000000200037308 */ /* 0x000e220000001000 */
[----:B--2---:R-:W-:-:S07]  /*51b0*/  FADD.FTZ R5, R4, 1 ;  /* 0x3f80000004057421 */ /* 0x004fce0000010000 */
        /* <DEDUP_REMOVED lines=9> */
.L_x_2156:
[----:B------:R-:W-:Y:S01]  /*5250*/  BSSY B0, `(.L_x_2157) ;  /* 0x0000010000007945 */ /* 0x000fe20003800000 */
[----:B------:R-:W-:Y:S05]  /*5260*/  @P5 BRA `(.L_x_2158) ;  /* 0x000000e000005947 */ /* 0x000fea0003800000 */
        /* <DEDUP_REMOVED lines=10> */
[-C--:B------:R-:W-:Y:S01]  /*5310*/  FMUL.FTZ R18, R18, R83.reuse ;  /* 0x0000005312127220 */ /* 0x080fe20000410000 */
[----:B------:R-:W-:Y:S01]  /*5320*/  LEA.HI.X R3, R90, c[0x0][0x164], R5, 0x2, P0 ;  /* 0x000059005a037a11 */ /* 0x000fe200000f1405 */
[----:B------:R-:W-:-:S05]  /*5330*/  FMUL.FTZ R19, R36, R83 ;  /* 0x0000005324137220 */ /* 0x000fca0000410000 */
[----:B------:R0:W-:Y:S02]  /*5340*/  STG.E.64 [R2.64], R18 ;  /* 0x0000001202007986 */ /* 0x0001e4000c101b06 */
.L_x_2158:
[----:B------:R-:W-:Y:S05]  /*5350*/  BSYNC B0 ;  /* 0x0000000000007941 */ /* 0x000fea0003800000 */
.L_x_2157:
[----:B------:R-:W-:Y:S02]  /*5360*/  IADD3 R85, R85, c[0x0][0x10], RZ ;  /* 0x0000040055557a10 */ /* 0x000fe40007ffe0ff */
[----:B------:R-:W-:Y:S02]  /*5370*/  IADD3 R84, R84, 0x1, RZ ;  /* 0x0000000154547810 */ /* 0x000fe40007ffe0ff */
[----:B------:R-:W-:-:S13]  /*5380*/  ISETP.GE.AND P0, PT, R85, UR4, PT ;  /* 0x0000000455007c0c */ /* 0x000fda000bf06270 */
[----:B------:R-:W-:Y:S01]  /*5390*/  @P0 CALL.REL.NOINC `(.L_x_2107) ;  /* 0x0000001000000944 */ /* 0x000fe20003c00000 */
[----:B------:R-:W-:Y:S05]  /*53a0*/  BRA `(.L_x_2159) ;  /* 0xffffae3000007947 */ /* 0x000fea000383ffff */
.L_x_2107:
[----:B-1----:R-:W-:Y:S01]  /*53b0*/  ISETP.NE.AND P1, PT, R86, RZ, PT ;  /* 0x000000ff5600720c */ /* 0x002fe20003f25270 */
[----:B0-----:R-:W-:Y:S01]  /*53c0*/  HFMA2.MMA R25, -RZ, RZ, 0, 2.384185791015625e-07 ;  /* 0x00000004ff197435 */ /* 0x001fe200000001ff */
[----:B------:R-:W-:Y:S01]  /*53d0*/  MOV R6, c[0x0][0xc] ;  /* 0x0000030000067a02 */ /* 0x000fe20000000f00 */
[----:B------:R-:W-:Y:S01]  /*53e0*/  BSSY B0, `(.L_x_2160) ;  /* 0x000000f000007945 */ /* 0x000fe20003800000 */
[----:B------:R-:W-:Y:S02]  /*53f0*/  MOV R4, c[0x0][0x10] ;  /* 0x0000040000047a02 */ /* 0x000fe40000000f00 */
        /* <DEDUP_REMOVED lines=13> */
.L_x_2161:
[----:B------:R-:W-:Y:S05]  /*54d0*/  BSYNC B0 ;  /* 0x0000000000007941 */ /* 0x000fea0003800000 */
.L_x_2160:
[----:B------:R-:W1:Y:S01]  /*54e0*/  S2UR UR4, SR_CTAID.X ;  /* 0x00000000000479c3 */ /* 0x000e620000002500 */
[----:B0-----:R-:W-:Y:S02]  /*54f0*/  IADD3 R5, R6, -0x1, RZ ;  /* 0xffffffff06057810 */ /* 0x001fe40007ffe0ff */
[----:B------:R-:W-:-:S05]  /*5500*/  IADD3 R0, R4, -0x1, RZ ;  /* 0xffffffff04007810 */ /* 0x000fca0007ffe0ff */
[----:B------:R-:W0:Y:S01]  /*5510*/  S2UR UR5, SR_CTAID.Y ;  /* 0x00000000000579c3 */ /* 0x000e220000002600 */
[----:B-1----:R-:W-:-:S04]  /*5520*/  ISETP.NE.AND P0, PT, R5, UR4, PT ;  /* 0x0000000405007c0c */ /* 0x002fc8000bf05270 */
[----:B0-----:R-:W-:-:S13]  /*5530*/  ISETP.NE.OR P0, PT, R0, UR5, P0 ;  /* 0x0000000500007c0c */ /* 0x001fda0008705670 */
[----:B------:R-:W-:Y:S05]  /*5540*/  @P0 EXIT ;  /* 0x000000000000094d */ /* 0x000fea0003800000 */
[----:B------:R-:W-:Y:S05]  /*5550*/  @P1 BRA `(.L_x_2162) ;  /* 0x0000008000001947 */ /* 0x000fea0003800000 */
[----:B------:R-:W-:-:S05]  /*5560*/  IMAD R0, R6, c[0x0][0x10], RZ ;  /* 0x0000040006007a24 */ /* 0x000fca00078e02ff */
[----:B------:R-:W-:-:S13]  /*5570*/  ISETP.NE.AND P0, PT, R0, -0x1, PT ;  /* 0xffffffff0000780c */ /* 0x000fda0003f05270 */
[----:B------:R-:W-:Y:S05]  /*5580*/  @!P0 BRA `(.L_x_2162) ;  /* 0x0000005000008947 */ /* 0x000fea0003800000 */
.L_x_2163:
[----:B------:R-:W2:Y:S01]  /*5590*/  LDG.E.STRONG.GPU R5, [R2.64] ;  /* 0x0000000602057981 */ /* 0x000ea2000c1ef900 */
[----:B------:R-:W-:Y:S01]  /*55a0*/  YIELD ;  /* 0x0000000000007946 */ /* 0x000fe20003800000 */
[----:B--2---:R-:W-:Y:S01]  /*55b0*/  ISETP.NE.AND P0, PT, R5, R0, PT ;  /* 0x000000000500720c */ /* 0x004fe20003f05270 */
[----:B------:R-:W-:-:S12]  /*55c0*/  CCTL.IVALL ;  /* 0x00000000ff00798f */ /* 0x000fd80002000000 */
[----:B------:R-:W-:Y:S05]  /*55d0*/  @P0 BRA `(.L_x_2163) ;  /* 0xffffffb000000947 */ /* 0x000fea000383ffff */
.L_x_2162:
[----:B------:R-:W-:Y:S02]  /*55e0*/  WARPSYNC 0xffffffff ;  /* 0xffffffff00007948 */ /* 0x000fe40003800000 */
[----:B------:R-:W-:Y:S01]  /*55f0*/  MOV R19, c[0x0][0x1dc] ;  /* 0x0000770000137a02 */ /* 0x000fe20000000f00 */
[----:B------:R-:W-:Y:S03]  /*5600*/  BAR.SYNC.DEFER_BLOCKING 0x0 ;  /* 0x0000000000007b1d */ /* 0x000fe60000010000 */
[----:B------:R-:W-:-:S04]  /*5610*/  LEA.HI R0, P0, R19, c[0x0][0x1d8], RZ, 0x1 ;  /* 0x0000760013007a11 */ /* 0x000fc800078108ff */
[----:B------:R-:W-:-:S04]  /*5620*/  IADD3.X R3, RZ, c[0x0][0x1dc], RZ, P0, !PT ;  /* 0x00007700ff037a10 */ /* 0x000fc800007fe4ff */
        /* <DEDUP_REMOVED lines=20> */
.L_x_2164:
        /* <DEDUP_REMOVED lines=23> */
.L_x_2165:
        /* <DEDUP_REMOVED lines=10> */
.L_x_5277:


//--------------------- .text._Z35group_norm_nhwc_bwd_one_pass_kernelI11Fp32IOFp32WLi256ELi64ELi512EEv26Group_norm_nhwc_bwd_params --------------------------
	.section	.text._Z35group_norm_nhwc_bwd_one_pass_kernelI11Fp32IOFp32WLi256ELi64ELi512EEv26Group_norm_nhwc_bwd_params,"ax",@progbits
	.sectioninfo	@"SHI_REGISTERS=128"
	.align	128
        .global         _Z35group_norm_nhwc_bwd_one_pass_kernelI11Fp32IOFp32WLi256ELi64ELi512EEv26Group_norm_nhwc_bwd_params
        .type           _Z35group_norm_nhwc_bwd_one_pass_kernelI11Fp32IOFp32WLi256ELi64ELi512EEv26Group_norm_nhwc_bwd_params,@function
        .size           _Z35group_norm_nhwc_bwd_one_pass_kernelI11Fp32IOFp32WLi256ELi64ELi512EEv26Group_norm_nhwc_bwd_params,(.L_x_5278 - _Z35group_norm_nhwc_bwd_one_pass_kernelI11Fp32IOFp32WLi256ELi64ELi512EEv26Group_norm_nhwc_bwd_params)
        .other          _Z35group_norm_nhwc_bwd_one_pass_kernelI11Fp32IOFp32WLi256ELi64ELi512EEv26Group_norm_nhwc_bwd_params,@"STO_CUDA_ENTRY STV_DEFAULT"
_Z35group_norm_nhwc_bwd_one_pass_kernelI11Fp32IOFp32WLi256ELi64ELi512EEv26Group_norm_nhwc_bwd_params:
.text._Z35group_norm_nhwc_bwd_one_pass_kernelI11Fp32IOFp32WLi256ELi64ELi512EEv26Group_norm_nhwc_bwd_params:
        /* <DEDUP_REMOVED lines=11> */
[----:B------:R-:W-:Y:S01]  /*00b0*/  UMOV UR7, 0x3 ;  /* 0x0000000300077882 */ /* 0x000fe20000000000 */
[C---:B------:R-:W-:Y:S01]  /*00c0*/  ISETP.GE.U32.AND P1, PT, R3.reuse, 0x200, PT ;  /* 0x000002000300780c */ /* 0x040fe20003f26070 */
[----:B------:R-:W-:Y:S01]  /*00d0*/  ULDC.64 UR8, c[0x0][0x1d8] ;  /* 0x0000760000087ab9 */ /* 0x000fe20000000a00 */
[----:B------:R-:W-:Y:S01]  /*00e0*/  LOP3.LUT R6, R6, 0xffffff7f, RZ, 0xc0, !PT ;  /* 0xffffff7f06067812 */ /* 0x000fe200078ec0ff */
[----:B------:R-:W-:Y:S01]  /*00f0*/  IMAD R89, R2, c[0x0][0x1fc], R89 ;  /* 0x00007f0002597a24 */ /* 0x000fe200078e0259 */
[----:B------:R-:W-:Y:S01]  /*0100*/  ULEA.HI UR11, UP0, UR9, UR8, URZ, 0x1 ;  /* 0x00000008090b7291 */ /* 0x000fe2000f81083f */
[----:B------:R-:W-:Y:S01]  /*0110*/  SHF.R.S32.HI R8, RZ, 0x1f, R3 ;  /* 0x0000001fff087819 */ /* 0x000fe20000011403 */
[----:B------:R-:W-:Y:S01]  /*0120*/  UIMAD.WIDE.U32 UR4, UR7, UR8, URZ ;  /* 0x00000008070472a5 */ /* 0x000fe2000f8e003f */
[----:B------:R-:W-:Y:S01]  /*0130*/  SHF.L.U32 R123, R3, 0x1, RZ ;  /* 0x00000001037b7819 */ /* 0x000fe200000006ff */
[----:B------:R-:W-:Y:S01]  /*0140*/  UIMAD UR8, UR7, UR9, URZ ;  /* 0x00000009070872a4 */ /* 0x000fe2000f8e023f */
[C---:B------:R-:W-:Y:S01]  /*0150*/  ISETP.LT.U32.AND P0, PT, R89.reuse, c[0x0][0x1e0], PT ;  /* 0x0000780059007a0c */ /* 0x040fe20003f01070 */
[----:B------:R-:W-:Y:S01]  /*0160*/  ULDC UR10, c[0x0][0xc] ;  /* 0x00000300000a7ab9 */ /* 0x000fe20000000800 */
[----:B------:R-:W-:Y:S01]  /*0170*/  SHF.R.S32.HI R118, RZ, 0x1f, R89 ;  /* 0x0000001fff767819 */ /* 0x000fe20000011459 */
[----:B------:R-:W-:Y:S01]  /*0180*/  ULOP3.LUT UR7, UR7, UR10, URZ, 0xc0, !UPT ;  /* 0x0000000a07077292 */ /* 0x000fe2000f8ec03f */
[----:B------:R-:W-:Y:S01]  /*0190*/  IADD3 R103, R89, 0x10, RZ ;  /* 0x0000001059677810 */ /* 0x000fe20007ffe0ff */
[----:B------:R-:W-:Y:S01]  /*01a0*/  UIADD3 UR8, UR5, UR8, URZ ;  /* 0x0000000805087290 */ /* 0x000fe2000fffe03f */
[----:B------:R-:W-:Y:S01]  /*01b0*/  ISETP.LT.AND.EX P0, PT, R118, c[0x0][0x1e4], !P1, P0 ;  /* 0x0000790076007a0c */ /* 0x000fe20004f01300 */
[----:B------:R-:W-:Y:S01]  /*01c0*/  UIADD3.X UR9, URZ, UR9, URZ, UP0, !UPT ;  /* 0x000000093f097290 */ /* 0x000fe200087fe43f */
[----:B------:R-:W-:Y:S01]  /*01d0*/  ISETP.LT.U32.AND P5, PT, R103, c[0x0][0x1e0], PT ;  /* 0x0000780067007a0c */ /* 0x000fe20003fa1070 */
[----:B------:R-:W-:Y:S01]  /*01e0*/  UIADD3 UR5, -UR7, UR10, URZ ;  /* 0x0000000a07057290 */ /* 0x000fe2000fffe13f */
[----:B------:R-:W-:Y:S01]  /*01f0*/  SHF.R.S32.HI R117, RZ, 0x1f, R103 ;  /* 0x0000001fff757819 */ /* 0x000fe20000011467 */
[----:B------:R-:W-:Y:S01]  /*0200*/  ULEA.HI UR10, UP0, UR8, UR4, URZ, 0x1 ;  /* 0x00000004080a7291 */ /* 0x000fe2000f81083f */
[----:B------:R-:W-:Y:S01]  /*0210*/  IADD3 R101, R89, 0x20, RZ ;  /* 0x0000002059657810 */ /* 0x000fe20007ffe0ff */
[----:B------:R-:W-:Y:S01]  /*0220*/  HFMA2.MMA R91, -RZ, RZ, 0, 0 ;  /* 0x00000000ff5b7435 */ /* 0x000fe200000001ff */
[----:B------:R-:W-:Y:S01]  /*0230*/  ISETP.LT.AND.EX P6, PT, R117, c[0x0][0x1e4], !P1, P5 ;  /* 0x0000790075007a0c */ /* 0x000fe20004fc1350 */
[----:B------:R-:W-:Y:S01]  /*0240*/  UIADD3.X UR8, URZ, UR8, URZ, UP0, !UPT ;  /* 0x000000083f087290 */ /* 0x000fe200087fe43f */
[----:B------:R-:W-:Y:S01]  /*0250*/  ISETP.LT.U32.AND P4, PT, R101, c[0x0][0x1e0], PT ;  /* 0x0000780065007a0c */ /* 0x000fe20003f81070 */
[----:B------:R-:W-:Y:S01]  /*0260*/  USHF.R.S64 UR11, UR11, 0x1, UR9 ;  /* 0x000000010b0b7899 */ /* 0x000fe20008001009 */
[----:B------:R-:W-:Y:S01]  /*0270*/  SHF.R.S32.HI R116, RZ, 0x1f, R101 ;  /* 0x0000001fff747819 */ /* 0x000fe20000011465 */
[----:B------:R-:W-:Y:S01]  /*0280*/  USHF.R.S64 UR10, UR10, 0x1, UR8 ;  /* 0x000000010a0a7899 */ /* 0x000fe20008001008 */
[----:B------:R-:W-:Y:S01]  /*0290*/  @P0 LOP3.LUT R6, R6, 0x80, RZ, 0xfc, !PT ;  /* 0x0000008006060812 */ /* 0x000fe200078efcff */
[----:B------:R-:W-:Y:S01]  /*02a0*/  IMAD R5, R2, c[0x0][0x10], R0 ;  /* 0x0000040002057a24 */ /* 0x000fe200078e0200 */
[----:B------:R-:W-:Y:S01]  /*02b0*/  IADD3 R100, R89, 0x30, RZ ;  /* 0x0000003059647810 */ /* 0x000fe20007ffe0ff */
[----:B------:R-:W-:Y:S01]  /*02c0*/  USHF.R.S32.HI UR9, URZ, 0x1, UR9 ;  /* 0x000000013f097899 */ /* 0x000fe20008011409 */
[----:B------:R-:W-:Y:S01]  /*02d0*/  ISETP.LT.AND.EX P5, PT, R116, c[0x0][0x1e4], !P1, P4 ;  /* 0x0000790074007a0c */ /* 0x000fe20004fa1340 */
[----:B------:R-:W-:Y:S01]  /*02e0*/  USHF.R.S32.HI UR8, URZ, 0x1, UR8 ;  /* 0x000000013f087899 */ /* 0x000fe20008011408 */
[----:B------:R-:W-:Y:S01]  /*02f0*/  LOP3.LUT R6, R6, 0xffffffbf, RZ, 0xc0, !PT ;  /* 0xffffffbf06067812 */ /* 0x000fe200078ec0ff */
[----:B------:R-:W-:Y:S01]  /*0300*/  USHF.L.U64.HI UR9, UR11, 0x2, UR9 ;  /* 0x000000020b097899 */ /* 0x000fe20008010209 */
[----:B------:R-:W-:Y:S01]  /*0310*/  ISETP.LT.U32.AND P3, PT, R100, c[0x0][0x1e0], PT ;  /* 0x0000780064007a0c */ /* 0x000fe20003f61070 */
[----:B------:R-:W-:Y:S01]  /*0320*/  USHF.L.U64.HI UR8, UR10, 0x2, UR8 ;  /* 0x000000020a087899 */ /* 0x000fe20008010208 */
[----:B------:R-:W-:Y:S01]  /*0330*/  SHF.R.S32.HI R115, RZ, 0x1f, R100 ;  /* 0x0000001fff737819 */ /* 0x000fe20000011464 */
[----:B------:R-:W-:Y:S01]  /*0340*/  ULDC.U8 UR16, c[0x0][0x1f4] ;  /* 0x00007d0000107ab9 */ /* 0x000fe20000000000 */
        /* <DEDUP_REMOVED lines=37> */
[----:B------:R-:W-:Y:S02]  /*05a0*/  SHF.R.S32.HI R107, RZ, 0x1f, R92 ;  /* 0x0000001fff6b7819 */ /* 0x000fe4000001145c */
[----:B------:R-:W-:Y:S02]  /*05b0*/  ISETP.LT.U32.AND P0, PT, R92, c[0x0][0x1e0], PT ;  /* 0x000078005c007a0c */ /* 0x000fe40003f01070 */
[----:B------:R-:W-:Y:S02]  /*05c0*/  LEA.HI R8, R8, R3, RZ, 0x5 ;  /* 0x0000000308087211 */ /* 0x000fe400078f28ff */
[C---:B------:R-:W-:Y:S02]  /*05d0*/  IADD3 R90, R89.reuse, 0xc0, RZ ;  /* 0x000000c0595a7810 */ /* 0x040fe40007ffe0ff */
[C---:B------:R-:W-:Y:S02]  /*05e0*/  IADD3 R106, R89.reuse, 0xd0, RZ ;  /* 0x000000d0596a7810 */ /* 0x040fe40007ffe0ff */
[----:B------:R-:W-:-:S02]  /*05f0*/  IADD3 R105, R89, 0xe0, RZ ;  /* 0x000000e059697810 */ /* 0x000fc40007ffe0ff */
[----:B------:R-:W-:Y:S02]  /*0600*/  IADD3 R104, R89, 0xf0, RZ ;  /* 0x000000f059687810 */ /* 0x000fe40007ffe0ff */
[----:B------:R-:W-:Y:S02]  /*0610*/  ISETP.LT.AND.EX P5, PT, R111, c[0x0][0x1e4], !P1, P5 ;  /* 0x000079006f007a0c */ /* 0x000fe40004fa1350 */
[----:B------:R-:W-:Y:S02]  /*0620*/  ISETP.LT.AND.EX P4, PT, R110, c[0x0][0x1e4], !P1, P4 ;  /* 0x000079006e007a0c */ /* 0x000fe40004f81340 */
[----:B------:R-:W-:Y:S02]  /*0630*/  ISETP.LT.AND.EX P3, PT, R109, c[0x0][0x1e4], !P1, P3 ;  /* 0x000079006d007a0c */ /* 0x000fe40004f61330 */
[----:B------:R-:W-:Y:S02]  /*0640*/  ISETP.LT.AND.EX P2, PT, R108, c[0x0][0x1e4], !P1, P2 ;  /* 0x000079006c007a0c */ /* 0x000fe40004f41320 */
[----:B------:R-:W-:-:S02]  /*0650*/  ISETP.LT.AND.EX P1, PT, R107, c[0x0][0x1e4], !P1, P0 ;  /* 0x000079006b007a0c */ /* 0x000fc40004f21300 */
[----:B------:R-:W-:Y:S02]  /*0660*/  LEA R4, R3, 0xa0, 0x4 ;  /* 0x000000a003047811 */ /* 0x000fe400078e20ff */
[----:B------:R-:W-:Y:S02]  /*0670*/  MOV R5, R0 ;  /* 0x0000000000057202 */ /* 0x000fe40000000f00 */
[----:B------:R-:W-:Y:S02]  /*0680*/  LOP3.LUT R123, R123, 0x3e, RZ, 0xc0, !PT ;  /* 0x0000003e7b7b7812 */ /* 0x000fe400078ec0ff */
[----:B------:R-:W-:Y:S02]  /*0690*/  SHF.R.S32.HI R124, RZ, 0x5, R8 ;  /* 0x00000005ff7c7819 */ /* 0x000fe40000011408 */
[----:B------:R-:W-:Y:S02]  /*06a0*/  SHF.R.S32.HI R122, RZ, 0x1f, R90 ;  /* 0x0000001fff7a7819 */ /* 0x000fe4000001145a */
[----:B------:R-:W-:-:S02]  /*06b0*/  SHF.R.S32.HI R121, RZ, 0x1f, R106 ;  /* 0x0000001fff797819 */ /* 0x000fc4000001146a */
[----:B------:R-:W-:Y:S02]  /*06c0*/  SHF.R.S32.HI R120, RZ, 0x1f, R105 ;  /* 0x0000001fff787819 */ /* 0x000fe40000011469 */
[----:B------:R-:W-:Y:S02]  /*06d0*/  SHF.R.S32.HI R119, RZ, 0x1f, R104 ;  /* 0x0000001fff777819 */ /* 0x000fe40000011468 */
.L_x_2249:
[----:B0-----:R-:W-:Y:S02]  /*06e0*/  MOV R8, 0x8 ;  /* 0x0000000800087802 */ /* 0x001fe40000000f00 */
[----:B------:R-:W-:Y:S02]  /*06f0*/  P2R R30, PR, RZ, 0x8 ;  /* 0x00000008ff1e7803 */ /* 0x000fe40000000000 */
[----:B------:R-:W-:Y:S01]  /*0700*/  IABS R13, c[0x0][0x1f0] ;  /* 0x00007c00000d7a13 */ /* 0x000fe20000000000 */
[----:B------:R-:W-:Y:S01]  /*0710*/  IMAD.WIDE R8, R5, R8, c[0x0][0x198] ;  /* 0x0000660005087625 */ /* 0x000fe200078e0208 */
[----:B------:R-:W-:Y:S01]  /*0720*/  UMOV UR14, 0x3f800000 ;  /* 0x3f800000000e7882 */ /* 0x000fe20000000000 */
[----:B------:R-:W-:Y:S01]  /*0730*/  CS2R R52, SRZ ;  /* 0x0000000000347805 */ /* 0x000fe2000001ff00 */
[----:B------:R-:W-:Y:S01]  /*0740*/  CS2R R50, SRZ ;  /* 0x0000000000327805 */ /* 0x000fe2000001ff00 */
[----:B------:R-:W-:-:S02]  /*0750*/  LOP3.LUT P3, RZ, R6, 0x80, RZ, 0xc0, !PT ;  /* 0x0000008006ff7812 */ /* 0x000fc4000786c0ff */
[----:B------:R-:W2:Y:S01]  /*0760*/  LDG.E.64 R8, [R8.64] ;  /* 0x0000000c08087981 */ /* 0x000ea2000c1e1b00 */
[----:B------:R-:W-:Y:S02]  /*0770*/  P2R R32, PR, RZ, 0x4 ;  /* 0x00000004ff207803 */ /* 0x000fe40000000000 */
[C---:B------:R-:W-:Y:S02]  /*0780*/  LOP3.LUT P2, RZ, R6.reuse, 0x40, RZ, 0xc0, !PT ;  /* 0x0000004006ff7812 */ /* 0x040fe4000784c0ff */
[----:B------:R-:W-:Y:S01]  /*0790*/  P2R R7, PR, RZ, 0x2 ;  /* 0x00000002ff077803 */ /* 0x000fe20000000000 */
[----:B------:R-:W-:Y:S01]  /*07a0*/  CS2R R48, SRZ ;  /* 0x0000000000307805 */ /* 0x000fe2000001ff00 */
[----:B------:R-:W-:Y:S01]  /*07b0*/  LOP3.LUT P1, RZ, R6, 0x20, RZ, 0xc0, !PT ;  /* 0x0000002006ff7812 */ /* 0x000fe2000782c0ff */
[----:B-12---:R-:W0:Y:S02]  /*07c0*/  R2UR UR4, R8 ;  /* 0x00000000080473c2 */ /* 0x006e2400000e0000 */
[----:B0-----:R-:W-:-:S05]  /*07d0*/  MOV R10, UR4 ;  /* 0x00000004000a7c02 */ /* 0x001fca0008000f00 */
[----:B------:R-:W-:Y:S02]  /*07e0*/  FFMA.FTZ R11, -R10, UR4, R9 ;  /* 0x000000040a0b7c23 */ /* 0x000fe40008010109 */
[----:B------:R-:W0:Y:S03]  /*07f0*/  I2F.RP R10, R13 ;  /* 0x0000000d000a7306 */ /* 0x000e260000209400 */
[----:B------:R-:W-:-:S05]  /*0800*/  FSETP.GTU.FTZ.AND P0, PT, R11, RZ, PT ;  /* 0x000000ff0b00720b */ /* 0x000fca0003f1c000 */
[----:B0-----:R-:W0:Y:S08]  /*0810*/  MUFU.RCP R10, R10 ;  /* 0x0000000a000a7308 */ /* 0x001e300000001000 */
[----:B------:R-:W-:Y:S01]  /*0820*/  VOTEU.ANY UP0, P0 ;  /* 0x00000000003f7886 */ /* 0x000fe20000000100 */
[----:B------:R-:W-:Y:S02]  /*0830*/  PLOP3.LUT P0, PT, PT, PT, UP0, 0x80, 0x0 ;  /* 0x000000000000781c */ /* 0x000fe40003f0f008 */
[----:B0-----:R-:W-:-:S04]  /*0840*/  IADD3 R8, R10, 0xffffffe, RZ ;  /* 0x0ffffffe0a087810 */ /* 0x001fc80007ffe0ff */
[----:B------:R0:W1:Y:S07]  /*0850*/  F2I.FTZ.U32.TRUNC.NTZ R9, R8 ;  /* 0x0000000800097305 */ /* 0x00006e000021f000 */
[----:B------:R-:W-:Y:S01]  /*0860*/  @P0 FADD.FTZ R11, R11, c[0x0][0x1a0] ;  /* 0x000068000b0b0621 */ /* 0x000fe20000010000 */
[----:B------:R-:W-:Y:S02]  /*0870*/  PLOP3.LUT P0, PT, PT, PT, UP0, 0x80, 0x0 ;  /* 0x000000000000781c */ /* 0x000fe40003f0f008 */
[----:B0-----:R-:W-:-:S02]  /*0880*/  MOV R8, RZ ;  /* 0x000000ff00087202 */ /* 0x001fc40000000f00 */
[----:B-1----:R-:W-:-:S09]  /*0890*/  IADD3 R12, RZ, -R9, RZ ;  /* 0x80000009ff0c7210 */ /* 0x002fd20007ffe0ff */
[----:B------:R0:W1:Y:S02]  /*08a0*/  @P0 MUFU.RSQ R14, R11 ;  /* 0x0000000b000e0308 */ /* 0x0000640000001400 */
[----:B0-----:R-:W-:Y:S01]  /*08b0*/  IMAD R11, R12, R13, RZ ;  /* 0x0000000d0c0b7224 */ /* 0x001fe200078e02ff */
[----:B------:R-:W-:-:S03]  /*08c0*/  IABS R12, R5 ;  /* 0x00000005000c7213 */ /* 0x000fc60000000000 */
[----:B------:R-:W-:Y:S01]  /*08d0*/  IMAD.HI.U32 R9, R9, R11, R8 ;  /* 0x0000000b09097227 */ /* 0x000fe200078e0008 */
[----:B------:R-:W-:-:S05]  /*08e0*/  PLOP3.LUT P0, PT, PT, PT, UP0, 0x80, 0x0 ;  /* 0x000000000000781c */ /* 0x000fca0003f0f008 */
[----:B------:R-:W-:-:S05]  /*08f0*/  IMAD.HI.U32 R9, R9, R12, RZ ;  /* 0x0000000c09097227 */ /* 0x000fca00078e00ff */
[----:B------:R-:W-:-:S05]  /*0900*/  IADD3 R10, -R9, RZ, RZ ;  /* 0x000000ff090a7210 */ /* 0x000fca0007ffe1ff */
[C---:B------:R-:W-:Y:S01]  /*0910*/  IMAD R10, R13.reuse, R10, R12 ;  /* 0x0000000a0d0a7224 */ /* 0x040fe200078e020c */
[----:B-1----:R0:W1:Y:S04]  /*0920*/  @P0 R2UR UR14, R14 ;  /* 0x000000000e0e03c2 */ /* 0x00206800000e0000 */
[----:B------:R-:W-:-:S13]  /*0930*/  ISETP.GT.U32.AND P0, PT, R13, R10, PT ;  /* 0x0000000a0d00720c */ /* 0x000fda0003f04070 */
[-C--:B------:R-:W-:Y:S02]  /*0940*/  @!P0 IADD3 R10, R10, -R13.reuse, RZ ;  /* 0x8000000d0a0a8210 */ /* 0x080fe40007ffe0ff */
[----:B------:R-:W-:Y:S02]  /*0950*/  @!P0 IADD3 R9, R9, 0x1, RZ ;  /* 0x0000000109098810 */ /* 0x000fe40007ffe0ff */
[----:B------:R-:W-:Y:S02]  /*0960*/  IADD3 R11, R10, -R13, RZ ;  /* 0x8000000d0a0b7210 */ /* 0x000fe40007ffe0ff */
[----:B------:R-:W-:-:S04]  /*0970*/  ISETP.GT.U32.AND P0, PT, R13, R10, PT ;  /* 0x0000000a0d00720c */ /* 0x000fc80003f04070 */
[----:B------:R-:W-:Y:S02]  /*0980*/  SEL R11, R11, R10, !P0 ;  /* 0x0000000a0b0b7207 */ /* 0x000fe40004000000 */
[----:B------:R-:W-:Y:S02]  /*0990*/  ISETP.GE.U32.AND P0, PT, R10, R13, PT ;  /* 0x0000000d0a00720c */ /* 0x000fe40003f06070 */
[----:B------:R-:W-:-:S11]  /*09a0*/  LOP3.LUT R8, R5, c[0x0][0x1f0], RZ, 0x3c, !PT ;  /* 0x00007c0005087a12 */ /* 0x000fd600078e3cff */
[----:B------:R-:W-:Y:S02]  /*09b0*/  @P0 IADD3 R9, R9, 0x1, RZ ;  /* 0x0000000109090810 */ /* 0x000fe40007ffe0ff */
[----:B------:R-:W-:-:S13]  /*09c0*/  ISETP.GE.AND P0, PT, R5, RZ, PT ;  /* 0x000000ff0500720c */ /* 0x000fda0003f06270 */
[----:B------:R-:W-:Y:S02]  /*09d0*/  @!P0 IADD3 R11, -R11, RZ, RZ ;  /* 0x000000ff0b0b8210 */ /* 0x000fe40007ffe1ff */
[----:B------:R-:W-:Y:S02]  /*09e0*/  ISETP.GE.AND P0, PT, R8, RZ, PT ;  /* 0x000000ff0800720c */ /* 0x000fe40003f06270 */
[----:B------:R-:W-:-:S11]  /*09f0*/  LOP3.LUT R8, RZ, c[0x0][0x1f0], RZ, 0x33, !PT ;  /* 0x00007c00ff087a12 */ /* 0x000fd600078e33ff */
[----:B------:R-:W-:Y:S02]  /*0a00*/  @!P0 IADD3 R9, -R9, RZ, RZ ;  /* 0x000000ff09098210 */ /* 0x000fe40007ffe1ff */
[----:B------:R-:W-:-:S04]  /*0a10*/  ISETP.NE.AND P0, PT, RZ, c[0x0][0x1f0], PT ;  /* 0x00007c00ff007a0c */ /* 0x000fc80003f05270 */
[----:B------:R-:W-:Y:S02]  /*0a20*/  SEL R102, R8, R11, !P0 ;  /* 0x0000000b08667207 */ /* 0x000fe40004000000 */
[----:B------:R-:W-:-:S05]  /*0a30*/  SHF.R.U32.HI R11, RZ, 0x5, R3 ;  /* 0x00000005ff0b7819 */ /* 0x000fca0000011603 */
[----:B------:R-:W-:Y:S01]  /*0a40*/  IMAD R24, R2, c[0x0][0x1fc], R11 ;  /* 0x00007f0002187a24 */ /* 0x000fe200078e020b */
[----:B------:R-:W-:-:S04]  /*0a50*/  SEL R9, R8, R9, !P0 ;  /* 0x0000000908097207 */ /* 0x000fc80004000000 */
[----:B------:R-:W-:-:S04]  /*0a60*/  IADD3 R8, R24, 0xc0, RZ ;  /* 0x000000c018087810 */ /* 0x000fc80007ffe0ff */
[----:B------:R-:W-:Y:S02]  /*0a70*/  SHF.R.S32.HI R10, RZ, 0x1f, R8 ;  /* 0x0000001fff0a7819 */ /* 0x000fe40000011408 */
[----:B------:R-:W-:-:S04]  /*0a80*/  ISETP.GE.U32.AND P0, PT, R8, c[0x0][0x1e0], PT ;  /* 0x0000780008007a0c */ /* 0x000fc80003f06070 */
[----:B------:R-:W-:Y:S02]  /*0a90*/  ISETP.GE.AND.EX P0, PT, R10, c[0x0][0x1e4], PT, P0 ;  /* 0x000079000a007a0c */ /* 0x000fe40003f06300 */
[----:B------:R-:W-:Y:S02]  /*0aa0*/  LEA R80, R102, R123, 0x6 ;  /* 0x0000007b66507211 */ /* 0x000fe400078e30ff */
[----:B------:R-:W-:Y:S02]  /*0ab0*/  SHF.R.S32.HI R8, RZ, 0x1f, R9 ;  /* 0x0000001fff087819 */ /* 0x000fe40000011409 */
[----:B------:R-:W-:Y:S02]  /*0ac0*/  ISETP.LT.U32.AND P0, PT, R3, 0x200, !P0 ;  /* 0x000002000300780c */ /* 0x000fe40004701070 */
[----:B------:R-:W-:Y:S01]  /*0ad0*/  SHF.R.S32.HI R81, RZ, 0x1f, R80 ;  /* 0x0000001fff517819 */ /* 0x000fe20000011450 */
[----:B------:R-:W-:-:S04]  /*0ae0*/  IMAD R8, R8, c[0x0][0x1e8], RZ ;  /* 0x00007a0008087a24 */ /* 0x000fc800078e02ff */
[C---:B------:R-:W-:Y:S02]  /*0af0*/  IMAD R13, R9.reuse, c[0x0][0x1ec], R8 ;  /* 0x00007b00090d7a24 */ /* 0x040fe400078e0208 */
[----:B------:R-:W-:-:S04]  /*0b00*/  IMAD.WIDE.U32 R10, R9, c[0x0][0x1e8], R80 ;  /* 0x00007a00090a7a25 */ /* 0x000fc800078e0050 */
[----:B------:R-:W-:Y:S01]  /*0b10*/  @P0 IMAD R9, R122, c[0x0][0x1d8], RZ ;  /* 0x000076007a090a24 */ /* 0x000fe200078e02ff */
[----:B------:R-:W-:Y:S02]  /*0b20*/  IADD3 R13, R11, R13, RZ ;  /* 0x0000000d0b0d7210 */ /* 0x000fe40007ffe0ff */
[----:B------:R-:W-:Y:S01]  /*0b30*/  @P0 MOV R12, R10 ;  /* 0x0000000a000c0202 */ /* 0x000fe20000000f00 */
[----:B------:R-:W-:-:S04]  /*0b40*/  @P0 IMAD R15, R90, c[0x0][0x1dc], R9 ;  /* 0x000077005a0f0a24 */ /* 0x000fc800078e0209 */
[----:B------:R-:W-:-:S05]  /*0b50*/  @P0 IMAD.WIDE.U32 R8, R90, c[0x0][0x1d8], R12 ;  /* 0x000076005a080a25 */ /* 0x000fca00078e000c */
[----:B------:R-:W-:Y:S02]  /*0b60*/  @P0 IADD3 R9, R9, R15, RZ ;  /* 0x0000000f09090210 */ /* 0x000fe40007ffe0ff */
[C---:B------:R-:W-:Y:S02]  /*0b70*/  @P0 SHF.L.U32 R16, R8.reuse, 0x2, RZ ;  /* 0x0000000208100819 */ /* 0x040fe400000006ff */
[----:B0-----:R-:W-:Y:S02]  /*0b80*/  @P0 SHF.L.U64.HI R14, R8, 0x2, R9 ;  /* 0x00000002080e0819 */ /* 0x001fe40000010209 */
[----:B------:R-:W-:-:S04]  /*0b90*/  @P0 IADD3 R8, P6, R16, c[0x0][0x180], RZ ;  /* 0x0000600010080a10 */ /* 0x000fc80007fde0ff */
[----:B------:R-:W-:Y:S02]  /*0ba0*/  @P0 IADD3.X R9, R14, c[0x0][0x184], RZ, P6, !PT ;  /* 0x000061000e090a10 */ /* 0x000fe400037fe4ff */
[----:B------:R-:W-:Y:S02]  /*0bb0*/  @P0 IADD3 R16, P6, R16, c[0x0][0x178], RZ ;  /* 0x00005e0010100a10 */ /* 0x000fe40007fde0ff */
[----:B------:R-:W-:Y:S01]  /*0bc0*/  IADD3 R18, R24, 0xd0, RZ ;  /* 0x000000d018127810 */ /* 0x000fe20007ffe0ff */
[----:B------:R0:W5:Y:S01]  /*0bd0*/  @P0 LDG.E.64 R52, [R8.64] ;  /* 0x0000000c08340981 */ /* 0x000162000c1e1b00 */
[----:B------:R-:W-:Y:S02]  /*0be0*/  @P0 IADD3.X R17, R14, c[0x0][0x17c], RZ, P6, !PT ;  /* 0x00005f000e110a10 */ /* 0x000fe400037fe4ff */
[----:B------:R-:W-:Y:S01]  /*0bf0*/  CS2R R14, SRZ ;  /* 0x00000000000e7805 */ /* 0x000fe2000001ff00 */
[----:B------:R-:W-:-:S05]  /*0c00*/  SHF.R.S32.HI R19, RZ, 0x1f, R18 ;  /* 0x0000001fff137819 */ /* 0x000fca0000011412 */
[----:B------:R2:W5:Y:S01]  /*0c10*/  @P0 LDG.E.64 R14, [R16.64] ;  /* 0x0000000c100e0981 */ /* 0x000562000c1e1b00 */
        /* <DEDUP_REMOVED lines=10> */
[----:B--2---:R-:W-:Y:S02]  /*0cc0*/  @P0 SHF.L.U64.HI R16, R18, 0x2, R9 ;  /* 0x0000000212100819 */ /* 0x004fe40000010209 */
        /* <DEDUP_REMOVED lines=21> */
[----:B------:R-:W-:Y:S02]  /*0e20*/  @P0 IADD3.X R21, R8, c[0x0][0x184], RZ, P6, !PT ;  /* 0x0000610008150a10 */ /* 0x000fe400037fe4ff */
[----:B------:R-:W-:Y:S01]  /*0e30*/  @P0 IADD3 R22, P6, R22, c[0x0][0x178], RZ ;  /* 0x00005e0016160a10 */ /* 0x000fe20007fde0ff */
[----:B--2---:R-:W-:Y:S01]  /*0e40*/  CS2R R18, SRZ ;  /* 0x0000000000127805 */ /* 0x004fe2000001ff00 */
[----:B------:R-:W-:Y:S02]  /*0e50*/  MOV R9, RZ ;  /* 0x000000ff00097202 */ /* 0x000fe40000000f00 */
[----:B------:R-:W-:Y:S02]  /*0e60*/  @P0 IADD3.X R23, R8, c[0x0][0x17c], RZ, P6, !PT ;  /* 0x00005f0008170a10 */ /* 0x000fe400037fe4ff */
[----:B------:R-:W-:Y:S02]  /*0e70*/  MOV R8, RZ ;  /* 0x000000ff00087202 */ /* 0x000fe40000000f00 */
[----:B------:R-:W-:Y:S01]  /*0e80*/  IADD3 R24, R24, 0xf0, RZ ;  /* 0x000000f018187810 */ /* 0x000fe20007ffe0ff */
[----:B------:R0:W5:Y:S03]  /*0e90*/  @P0 LDG.E.64 R18, [R22.64] ;  /* 0x0000000c16120981 */ /* 0x000166000c1e1b00 */
[----:B------:R-:W-:Y:S01]  /*0ea0*/  SHF.R.S32.HI R25, RZ, 0x1f, R24 ;  /* 0x0000001fff197819 */ /* 0x000fe20000011418 */
        /* <DEDUP_REMOVED lines=9> */
[----:B--2---:R-:W-:Y:S02]  /*0f40*/  @P0 IADD3 R21, R25, R27, RZ ;  /* 0x0000001b19150210 */ /* 0x004fe40007ffe0ff */
[C---:B------:R-:W-:Y:S02]  /*0f50*/  @P0 SHF.L.U32 R26, R24.reuse, 0x2, RZ ;  /* 0x00000002181a0819 */ /* 0x040fe400000006ff */
[----:B------:R-:W-:Y:S02]  /*0f60*/  @P0 SHF.L.U64.HI R20, R24, 0x2, R21 ;  /* 0x0000000218140819 */ /* 0x000fe40000010215 */
[----:B------:R-:W-:Y:S01]  /*0f70*/  @P0 IADD3 R24, P6, R26, c[0x0][0x180], RZ ;  /* 0x000060001a180a10 */ /* 0x000fe20007fde0ff */
[----:B0-----:R-:W-:-:S03]  /*0f80*/  @P3 IMAD R22, R118, c[0x0][0x1d8], RZ ;  /* 0x0000760076163a24 */ /* 0x001fc600078e02ff */
[----:B------:R-:W-:Y:S02]  /*0f90*/  @P0 IADD3.X R25, R20, c[0x0][0x184], RZ, P6, !PT ;  /* 0x0000610014190a10 */ /* 0x000fe400037fe4ff */
[----:B------:R-:W-:Y:S01]  /*0fa0*/  @P0 IADD3 R26, P6, R26, c[0x0][0x178], RZ ;  /* 0x00005e001a1a0a10 */ /* 0x000fe20007fde0ff */
[C---:B------:R-:W-:Y:S01]  /*0fb0*/  @P3 IMAD R29, R89.reuse, c[0x0][0x1dc], R22 ;  /* 0x00007700591d3a24 */ /* 0x040fe200078e0216 */
[----:B------:R-:W-:Y:S01]  /*0fc0*/  @P3 MOV R22, R10 ;  /* 0x0000000a00163202 */ /* 0x000fe20000000f00 */
[----:B------:R0:W5:Y:S01]  /*0fd0*/  @P0 LDG.E.64 R48, [R24.64] ;  /* 0x0000000c18300981 */ /* 0x000162000c1e1b00 */
[----:B------:R-:W-:Y:S02]  /*0fe0*/  @P3 MOV R23, R13 ;  /* 0x0000000d00173202 */ /* 0x000fe40000000f00 */
[----:B------:R-:W-:Y:S02]  /*0ff0*/  @P0 IADD3.X R27, R20, c[0x0][0x17c], RZ, P6, !PT ;  /* 0x00005f00141b0a10 */ /* 0x000fe400037fe4ff */
[----:B------:R-:W-:Y:S01]  /*1000*/  CS2R R20, SRZ ;  /* 0x0000000000147805 */ /* 0x000fe2000001ff00 */
[----:B------:R-:W-:-:S04]  /*1010*/  @P3 IMAD.WIDE.U32 R22, R89, c[0x0][0x1d8], R22 ;  /* 0x0000760059163a25 */ /* 0x000fc800078e0016 */
[----:B0-----:R-:W-:Y:S01]  /*1020*/  @P2 IMAD R24, R117, c[0x0][0x1d8], RZ ;  /* 0x0000760075182a24 */ /* 0x001fe200078e02ff */
[----:B------:R0:W5:Y:S01]  /*1030*/  @P0 LDG.E.64 R20, [R26.64] ;  /* 0x0000000c1a140981 */ /* 0x000162000c1e1b00 */
[----:B------:R-:W-:Y:S02]  /*1040*/  @P3 IADD3 R23, R23, R29, RZ ;  /* 0x0000001d17173210 */ /* 0x000fe40007ffe0ff */
[----:B------:R-:W-:Y:S02]  /*1050*/  @P2 MOV R25, R13 ;  /* 0x0000000d00192202 */ /* 0x000fe40000000f00 */
[C---:B------:R-:W-:Y:S01]  /*1060*/  @P3 SHF.L.U32 R74, R22.reuse, 0x2, RZ ;  /* 0x00000002164a3819 */ /* 0x040fe200000006ff */
[----:B0-----:R-:W-:Y:S01]  /*1070*/  @P2 IMAD R27, R103, c[0x0][0x1dc], R24 ;  /* 0x00007700671b2a24 */ /* 0x001fe200078e0218 */
[----:B------:R-:W-:Y:S02]  /*1080*/  @P2 MOV R24, R10 ;  /* 0x0000000a00182202 */ /* 0x000fe40000000f00 */
[----:B------:R-:W-:-:S02]  /*1090*/  @P3 SHF.L.U64.HI R28, R22, 0x2, R23 ;  /* 0x00000002161c3819 */ /* 0x000fc40000010217 */
[----:B------:R-:W-:Y:S01]  /*10a0*/  @P3 IADD3 R22, P0, R74, c[0x0][0x180], RZ ;  /* 0x000060004a163a10 */ /* 0x000fe20007f1e0ff */
[----:B------:R-:W-:-:S03]  /*10b0*/  @P2 IMAD.WIDE.U32 R24, R103, c[0x0][0x1d8], R24 ;  /* 0x0000760067182a25 */ /* 0x000fc600078e0018 */
[----:B------:R-:W-:Y:S02]  /*10c0*/  @P3 IADD3.X R23, R28, c[0x0][0x184], RZ, P0, !PT ;  /* 0x000061001c173a10 */ /* 0x000fe400007fe4ff */
[----:B------:R-:W-:Y:S02]  /*10d0*/  @P3 IADD3 R74, P0, R74, c[0x0][0x178], RZ ;  /* 0x00005e004a4a3a10 */ /* 0x000fe40007f1e0ff */
[----:B------:R-:W-:Y:S02]  /*10e0*/  @P2 IADD3 R25, R25, R27, RZ ;  /* 0x0000001b19192210 */ /* 0x000fe40007ffe0ff */
[----:B------:R-:W-:Y:S02]  /*10f0*/  @P2 SHF.L.U32 R72, R24, 0x2, RZ ;  /* 0x0000000218482819 */ /* 0x000fe400000006ff */
[----:B------:R-:W-:Y:S02]  /*1100*/  @P3 IADD3.X R75, R28, c[0x0][0x17c], RZ, P0, !PT ;  /* 0x00005f001c4b3a10 */ /* 0x000fe400007fe4ff */
[----:B------:R-:W-:-:S02]  /*1110*/  @P2 SHF.L.U64.HI R26, R24, 0x2, R25 ;  /* 0x00000002181a2819 */ /* 0x000fc40000010219 */
        /* <DEDUP_REMOVED lines=29> */
[----:B------:R-:W-:Y:S02]  /*12f0*/  @P3 IADD3.X R69, R31, c[0x0][0x17c], RZ, P0, !PT ;  /* 0x00005f001f453a10 */ /* 0x000fe400007fe4ff */
[----:B------:R-:W-:Y:S01]  /*1300*/  ISETP.NE.AND P3, PT, R30, RZ, PT ;  /* 0x000000ff1e00720c */ /* 0x000fe20003f65270 */
[----:B------:R-:W-:Y:S01]  /*1310*/  @P2 IMAD R30, R114, c[0x0][0x1d8], RZ ;  /* 0x00007600721e2a24 */ /* 0x000fe200078e02ff */
[----:B------:R-:W-:-:S03]  /*1320*/  @P2 MOV R31, R13 ;  /* 0x0000000d001f2202 */ /* 0x000fc60000000f00 */
[----:B------:R-:W-:Y:S01]  /*1330*/  @P2 IMAD R33, R99, c[0x0][0x1dc], R30 ;  /* 0x0000770063212a24 */ /* 0x000fe200078e021e */
        /* <DEDUP_REMOVED lines=35> */
[----:B------:R-:W-:Y:S01]  /*1570*/  @P6 IADD3 R62, P0, R62, c[0x0][0x178], RZ ;  /* 0x00005e003e3e6a10 */ /* 0x000fe20007f1e0ff */
[----:B------:R-:W-:-:S03]  /*1580*/  @P5 IMAD R37, R111, c[0x0][0x1d8], RZ ;  /* 0x000076006f255a24 */ /* 0x000fc600078e02ff */
[----:B------:R-:W-:Y:S02]  /*1590*/  @P6 IADD3.X R63, R7, c[0x0][0x17c], RZ, P0, !PT ;  /* 0x00005f00073f6a10 */ /* 0x000fe400007fe4ff */
[----:B------:R-:W-:Y:S02]  /*15a0*/  P2R R7, PR, RZ, 0x40 ;  /* 0x00000040ff077803 */ /* 0x000fe40000000000 */
[----:B------:R-:W-:Y:S01]  /*15b0*/  LOP3.LUT P6, RZ, R6, 0x8, RZ, 0xc0, !PT ;  /* 0x0000000806ff7812 */ /* 0x000fe200078cc0ff */
[----:B------:R-:W-:Y:S01]  /*15c0*/  @P5 IMAD R39, R96, c[0x0][0x1dc], R37 ;  /* 0x0000770060275a24 */ /* 0x000fe200078e0225 */
[----:B------:R-:W-:Y:S02]  /*15d0*/  @P5 MOV R36, R10 ;  /* 0x0000000a00245202 */ /* 0x000fe40000000f00 */
[----:B------:R-:W-:Y:S02]  /*15e0*/  P2R R82, PR, RZ, 0x40 ;  /* 0x00000040ff527803 */ /* 0x000fe40000000000 */
[----:B------:R-:W-:-:S02]  /*15f0*/  @P5 MOV R37, R13 ;  /* 0x0000000d00255202 */ /* 0x000fc40000000f00 */
[----:B------:R-:W-:-:S03]  /*1600*/  LOP3.LUT P6, RZ, R6, 0x10, RZ, 0xc0, !PT ;  /* 0x0000001006ff7812 */ /* 0x000fc600078cc0ff */
[----:B------:R-:W-:Y:S01]  /*1610*/  @P5 IMAD.WIDE.U32 R36, R96, c[0x0][0x1d8], R36 ;  /* 0x0000760060245a25 */ /* 0x000fe200078e0024 */
[----:B------:R-:W-:Y:S02]  /*1620*/  P2R R83, PR, RZ, 0x40 ;  /* 0x00000040ff537803 */ /* 0x000fe40000000000 */
[C---:B------:R-:W-:Y:S02]  /*1630*/  LOP3.LUT P6, RZ, R6.reuse, 0x20, RZ, 0xc0, !PT ;  /* 0x0000002006ff7812 */ /* 0x040fe400078cc0ff */
[----:B------:R-:W-:Y:S02]  /*1640*/  @P5 IADD3 R37, R37, R39, RZ ;  /* 0x0000002725255210 */ /* 0x000fe40007ffe0ff */
[----:B------:R-:W-:Y:S02]  /*1650*/  P2R R84, PR, RZ, 0x40 ;  /* 0x00000040ff547803 */ /* 0x000fe40000000000 */
[----:B------:R-:W-:Y:S02]  /*1660*/  LOP3.LUT P6, RZ, R6, 0x40, RZ, 0xc0, !PT ;  /* 0x0000004006ff7812 */ /* 0x000fe400078cc0ff */
[----:B------:R-:W-:-:S02]  /*1670*/  @P5 SHF.L.U32 R60, R36, 0x2, RZ ;  /* 0x00000002243c5819 */ /* 0x000fc400000006ff */
[----:B------:R-:W-:Y:S02]  /*1680*/  @P5 SHF.L.U64.HI R38, R36, 0x2, R37 ;  /* 0x0000000224265819 */ /* 0x000fe40000010225 */
[----:B------:R-:W-:Y:S02]  /*1690*/  P2R R76, PR, RZ, 0x40 ;  /* 0x00000040ff4c7803 */ /* 0x000fe40000000000 */
[----:B------:R-:W-:Y:S02]  /*16a0*/  @P5 IADD3 R36, P0, R60, c[0x0][0x180], RZ ;  /* 0x000060003c245a10 */ /* 0x000fe40007f1e0ff */
[----:B------:R-:W-:Y:S02]  /*16b0*/  LOP3.LUT P6, RZ, R6, 0x80, RZ, 0xc0, !PT ;  /* 0x0000008006ff7812 */ /* 0x000fe400078cc0ff */
[----:B------:R-:W-:Y:S02]  /*16c0*/  @P5 IADD3.X R37, R38, c[0x0][0x184], RZ, P0, !PT ;  /* 0x0000610026255a10 */ /* 0x000fe400007fe4ff */
[----:B------:R-:W-:Y:S01]  /*16d0*/  @P5 IADD3 R60, P0, R60, c[0x0][0x178], RZ ;  /* 0x00005e003c3c5a10 */ /* 0x000fe20007f1e0ff */
[----:B------:R-:W-:-:S03]  /*16e0*/  CS2R R78, SRZ ;  /* 0x00000000004e7805 */ /* 0x000fc6000001ff00 */
[----:B------:R-:W-:Y:S01]  /*16f0*/  @P5 IADD3.X R61, R38, c[0x0][0x17c], RZ, P0, !PT ;  /* 0x00005f00263d5a10 */ /* 0x000fe200007fe4ff */
[----:B------:R-:W-:Y:S01]  /*1700*/  @P4 IMAD R38, R110, c[0x0][0x1d8], RZ ;  /* 0x000076006e264a24 */ /* 0x000fe200078e02ff */
[----:B------:R-:W-:-:S03]  /*1710*/  @P4 MOV R39, R13 ;  /* 0x0000000d00274202 */ /* 0x000fc60000000f00 */
[----:B------:R-:W-:Y:S01]  /*1720*/  @P4 IMAD R41, R95, c[0x0][0x1dc], R38 ;  /* 0x000077005f294a24 */ /* 0x000fe200078e0226 */
[----:B------:R0:W5:Y:S01]  /*1730*/  @P6 LDG.E.64 R78, [R22.64] ;  /* 0x0000000c164e6981 */ /* 0x000162000c1e1b00 */
[----:B------:R-:W-:Y:S01]  /*1740*/  @P4 MOV R38, R10 ;  /* 0x0000000a00264202 */ /* 0x000fe20000000f00 */
[----:B0-----:R-:W-:-:S04]  /*1750*/  CS2R R22, SRZ ;  /* 0x0000000000167805 */ /* 0x001fc8000001ff00 */
[----:B------:R-:W-:Y:S02]  /*1760*/  @P4 IMAD.WIDE.U32 R38, R95, c[0x0][0x1d8], R38 ;  /* 0x000076005f264a25 */ /* 0x000fe400078e0026 */
[----:B------:R0:W5:Y:S01]  /*1770*/  @P6 LDG.E.64 R22, [R74.64] ;  /* 0x0000000c4a166981 */ /* 0x000162000c1e1b00 */
[----:B------:R-:W-:Y:S02]  /*1780*/  ISETP.NE.AND P6, PT, R76, RZ, PT ;  /* 0x000000ff4c00720c */ /* 0x000fe40003fc5270 */
[----:B------:R-:W-:Y:S02]  /*1790*/  @P4 IADD3 R39, R39, R41, RZ ;  /* 0x0000002927274210 */ /* 0x000fe40007ffe0ff */
[C---:B------:R-:W-:Y:S01]  /*17a0*/  @P4 SHF.L.U32 R58, R38.reuse, 0x2, RZ ;  /* 0x00000002263a4819 */ /* 0x040fe200000006ff */
[----:B------:R-:W-:Y:S01]  /*17b0*/  CS2R R76, SRZ ;  /* 0x00000000004c7805 */ /* 0x000fe2000001ff00 */
[----:B------:R-:W-:Y:S02]  /*17c0*/  @P4 SHF.L.U64.HI R40, R38, 0x2, R39 ;  /* 0x0000000226284819 */ /* 0x000fe40000010227 */
[----:B------:R-:W-:Y:S01]  /*17d0*/  @P4 IADD3 R38, P0, R58, c[0x0][0x180], RZ ;  /* 0x000060003a264a10 */ /* 0x000fe20007f1e0ff */
[----:B------:R-:W-:-:S03]  /*17e0*/  @P3 IMAD R41, R109, c[0x0][0x1d8], RZ ;  /* 0x000076006d293a24 */ /* 0x000fc600078e02ff */
[----:B------:R-:W-:Y:S01]  /*17f0*/  @P4 IADD3.X R39, R40, c[0x0][0x184], RZ, P0, !PT ;  /* 0x0000610028274a10 */ /* 0x000fe200007fe4ff */
[----:B------:R2:W5:Y:S01]  /*1800*/  @P6 LDG.E.64 R76, [R24.64] ;  /* 0x0000000c184c6981 */ /* 0x000562000c1e1b00 */
[----:B------:R-:W-:Y:S01]  /*1810*/  @P4 IADD3 R58, P0, R58, c[0x0][0x178], RZ ;  /* 0x00005e003a3a4a10 */ /* 0x000fe20007f1e0ff */
[----:B------:R-:W-:Y:S01]  /*1820*/  @P3 IMAD R43, R94, c[0x0][0x1dc], R41 ;  /* 0x000077005e2b3a24 */ /* 0x000fe200078e0229 */
[----:B------:R-:W-:Y:S02]  /*1830*/  @P3 MOV R41, R13 ;  /* 0x0000000d00293202 */ /* 0x000fe40000000f00 */
[----:B------:R-:W-:Y:S01]  /*1840*/  @P4 IADD3.X R59, R40, c[0x0][0x17c], RZ, P0, !PT ;  /* 0x00005f00283b4a10 */ /* 0x000fe200007fe4ff */
[----:B--2---:R-:W-:Y:S01]  /*1850*/  CS2R R24, SRZ ;  /* 0x0000000000187805 */ /* 0x004fe2000001ff00 */
[----:B------:R-:W-:-:S05]  /*1860*/  @P3 MOV R40, R10 ;  /* 0x0000000a00283202 */ /* 0x000fca0000000f00 */
[----:B------:R2:W5:Y:S01]  /*1870*/  @P6 LDG.E.64 R24, [R72.64] ;  /* 0x0000000c48186981 */ /* 0x000562000c1e1b00 */
[----:B------:R-:W-:Y:S01]  /*1880*/  ISETP.NE.AND P6, PT, R84, RZ, PT ;  /* 0x000000ff5400720c */ /* 0x000fe20003fc5270 */
[----:B------:R-:W-:Y:S01]  /*1890*/  @P3 IMAD.WIDE.U32 R40, R94, c[0x0][0x1d8], R40 ;  /* 0x000076005e283a25 */ /* 0x000fe200078e0028 */
[----:B0-----:R-:W-:-:S04]  /*18a0*/  CS2R R74, SRZ ;  /* 0x00000000004a7805 */ /* 0x001fc8000001ff00 */
[----:B------:R-:W-:Y:S02]  /*18b0*/  @P3 IADD3 R41, R41, R43, RZ ;  /* 0x0000002b29293210 */ /* 0x000fe40007ffe0ff */
[C---:B------:R-:W-:Y:S02]  /*18c0*/  @P3 SHF.L.U32 R56, R40.reuse, 0x2, RZ ;  /* 0x0000000228383819 */ /* 0x040fe400000006ff */
[----:B------:R-:W-:Y:S02]  /*18d0*/  @P3 SHF.L.U64.HI R42, R40, 0x2, R41 ;  /* 0x00000002282a3819 */ /* 0x000fe40000010229 */
[----:B------:R-:W-:Y:S01]  /*18e0*/  @P3 IADD3 R40, P0, R56, c[0x0][0x180], RZ ;  /* 0x0000600038283a10 */ /* 0x000fe20007f1e0ff */
[----:B------:R0:W5:Y:S03]  /*18f0*/  @P6 LDG.E.64 R74, [R26.64] ;  /* 0x0000000c1a4a6981 */ /* 0x000166000c1e1b00 */
[----:B------:R-:W-:-:S02]  /*1900*/  @P3 IADD3.X R41, R42, c[0x0][0x184], RZ, P0, !PT ;  /* 0x000061002a293a10 */ /* 0x000fc400007fe4ff */
[----:B------:R-:W-:Y:S01]  /*1910*/  @P3 IADD3 R56, P0, R56, c[0x0][0x178], RZ ;  /* 0x00005e0038383a10 */ /* 0x000fe20007f1e0ff */
[----:B0-----:R-:W-:-:S03]  /*1920*/  CS2R R26, SRZ ;  /* 0x00000000001a7805 */ /* 0x001fc6000001ff00 */
[----:B------:R-:W-:Y:S01]  /*1930*/  @P3 IADD3.X R57, R42, c[0x0][0x17c], RZ, P0, !PT ;  /* 0x00005f002a393a10 */ /* 0x000fe200007fe4ff */
[----:B------:R-:W-:Y:S02]  /*1940*/  @P2 IMAD R42, R108, c[0x0][0x1d8], RZ ;  /* 0x000076006c2a2a24 */ /* 0x000fe400078e02ff */
[----:B------:R0:W5:Y:S01]  /*1950*/  @P6 LDG.E.64 R26, [R70.64] ;  /* 0x0000000c461a6981 */ /* 0x000162000c1e1b00 */
[----:B------:R-:W-:Y:S01]  /*1960*/  ISETP.NE.AND P6, PT, R83, RZ, PT ;  /* 0x000000ff5300720c */ /* 0x000fe20003fc5270 */
[----:B------:R-:W-:Y:S01]  /*1970*/  @P2 IMAD R45, R93, c[0x0][0x1dc], R42 ;  /* 0x000077005d2d2a24 */ /* 0x000fe200078e022a */
[----:B------:R-:W-:Y:S01]  /*1980*/  @P2 MOV R42, R10 ;  /* 0x0000000a002a2202 */ /* 0x000fe20000000f00 */
[----:B--2---:R-:W-:Y:S01]  /*1990*/  CS2R R72, SRZ ;  /* 0x0000000000487805 */ /* 0x004fe2000001ff00 */
[----:B------:R-:W-:-:S05]  /*19a0*/  @P2 MOV R43, R13 ;  /* 0x0000000d002b2202 */ /* 0x000fca0000000f00 */
[----:B------:R-:W-:-:S04]  /*19b0*/  @P2 IMAD.WIDE.U32 R42, R93, c[0x0][0x1d8], R42 ;  /* 0x000076005d2a2a25 */ /* 0x000fc800078e002a */
[----:B------:R2:W5:Y:S01]  /*19c0*/  @P6 LDG.E.64 R72, [R28.64] ;  /* 0x0000000c1c486981 */ /* 0x000562000c1e1b00 */
[----:B------:R-:W-:Y:S02]  /*19d0*/  @P2 IADD3 R43, R43, R45, RZ ;  /* 0x0000002d2b2b2210 */ /* 0x000fe40007ffe0ff */
[C---:B------:R-:W-:Y:S01]  /*19e0*/  @P2 SHF.L.U32 R54, R42.reuse, 0x2, RZ ;  /* 0x000000022a362819 */ /* 0x040fe200000006ff */
[----:B--2---:R-:W-:Y:S01]  /*19f0*/  CS2R R28, SRZ ;  /* 0x00000000001c7805 */ /* 0x004fe2000001ff00 */
[----:B------:R-:W-:Y:S02]  /*1a00*/  @P2 SHF.L.U64.HI R44, R42, 0x2, R43 ;  /* 0x000000022a2c2819 */ /* 0x000fe4000001022b */
[----:B------:R-:W-:-:S03]  /*1a10*/  @P2 IADD3 R42, P0, R54, c[0x0][0x180], RZ ;  /* 0x00006000362a2a10 */ /* 0x000fc60007f1e0ff */
[----:B------:R2:W5:Y:S01]  /*1a20*/  @P6 LDG.E.64 R28, [R68.64] ;  /* 0x0000000c441c6981 */ /* 0x000562000c1e1b00 */
[----:B------:R-:W-:Y:S01]  /*1a30*/  ISETP.NE.AND P6, PT, R82, RZ, PT ;  /* 0x000000ff5200720c */ /* 0x000fe20003fc5270 */
[----:B------:R-:W-:Y:S01]  /*1a40*/  @P1 IMAD R45, R107, c[0x0][0x1d8], RZ ;  /* 0x000076006b2d1a24 */ /* 0x000fe200078e02ff */
[----:B------:R-:W-:Y:S02]  /*1a50*/  @P2 IADD3.X R43, R44, c[0x0][0x184], RZ, P0, !PT ;  /* 0x000061002c2b2a10 */ /* 0x000fe400007fe4ff */
[----:B------:R-:W-:Y:S01]  /*1a60*/  @P2 IADD3 R54, P0, R54, c[0x0][0x178], RZ ;  /* 0x00005e0036362a10 */ /* 0x000fe20007f1e0ff */
[----:B0-----:R-:W-:Y:S01]  /*1a70*/  CS2R R70, SRZ ;  /* 0x0000000000467805 */ /* 0x001fe2000001ff00 */
[----:B------:R-:W-:Y:S01]  /*1a80*/  @P1 IMAD R47, R92, c[0x0][0x1dc], R45 ;  /* 0x000077005c2f1a24 */ /* 0x000fe200078e022d */
[----:B------:R-:W-:Y:S02]  /*1a90*/  @P1 MOV R45, R13 ;  /* 0x0000000d002d1202 */ /* 0x000fe40000000f00 */
[----:B------:R-:W-:-:S02]  /*1aa0*/  @P2 IADD3.X R55, R44, c[0x0][0x17c], RZ, P0, !PT ;  /* 0x00005f002c372a10 */ /* 0x000fc400007fe4ff */
[----:B------:R-:W-:Y:S02]  /*1ab0*/  @P1 MOV R44, R10 ;  /* 0x0000000a002c1202 */ /* 0x000fe40000000f00 */
[----:B------:R0:W5:Y:S03]  /*1ac0*/  @P6 LDG.E.64 R70, [R30.64] ;  /* 0x0000000c1e466981 */ /* 0x000166000c1e1b00 */
[----:B------:R-:W-:Y:S01]  /*1ad0*/  @P1 IMAD.WIDE.U32 R44, R92, c[0x0][0x1d8], R44 ;  /* 0x000076005c2c1a25 */ /* 0x000fe200078e002c */
[----:B0-----:R-:W-:-:S04]  /*1ae0*/  CS2R R30, SRZ ;  /* 0x00000000001e7805 */ /* 0x001fc8000001ff00 */
[----:B------:R-:W-:Y:S02]  /*1af0*/  @P1 IADD3 R47, R45, R47, RZ ;  /* 0x0000002f2d2f1210 */ /* 0x000fe40007ffe0ff */
[C---:B------:R-:W-:Y:S01]  /*1b00*/  @P1 SHF.L.U32 R46, R44.reuse, 0x2, RZ ;  /* 0x000000022c2e1819 */ /* 0x040fe200000006ff */
[----:B------:R0:W5:Y:S01]  /*1b10*/  @P6 LDG.E.64 R30, [R66.64] ;  /* 0x0000000c421e6981 */ /* 0x000162000c1e1b00 */
[----:B------:R-:W-:Y:S02]  /*1b20*/  ISETP.NE.AND P6, PT, R7, RZ, PT ;  /* 0x000000ff0700720c */ /* 0x000fe40003fc5270 */
[----:B------:R-:W-:Y:S02]  /*1b30*/  @P1 SHF.L.U64.HI R47, R44, 0x2, R47 ;  /* 0x000000022c2f1819 */ /* 0x000fe4000001022f */
[----:B------:R-:W-:-:S04]  /*1b40*/  @P1 IADD3 R44, P0, R46, c[0x0][0x180], RZ ;  /* 0x000060002e2c1a10 */ /* 0x000fc80007f1e0ff */
[----:B------:R-:W-:Y:S01]  /*1b50*/  @P1 IADD3.X R45, R47, c[0x0][0x184], RZ, P0, !PT ;  /* 0x000061002f2d1a10 */ /* 0x000fe200007fe4ff */
[----:B0-----:R-:W-:Y:S01]  /*1b60*/  CS2R R66, SRZ ;  /* 0x0000000000427805 */ /* 0x001fe2000001ff00 */
[----:B------:R-:W-:-:S04]  /*1b70*/  @P1 IADD3 R46, P0, R46, c[0x0][0x178], RZ ;  /* 0x00005e002e2e1a10 */ /* 0x000fc80007f1e0ff */
[----:B------:R-:W-:Y:S01]  /*1b80*/  @P1 IADD3.X R47, R47, c[0x0][0x17c], RZ, P0, !PT ;  /* 0x00005f002f2f1a10 */ /* 0x000fe200007fe4ff */
[----:B------:R0:W5:Y:S01]  /*1b90*/  @P6 LDG.E.64 R66, [R34.64] ;  /* 0x0000000c22426981 */ /* 0x000162000c1e1b00 */
[----:B------:R-:W-:Y:S01]  /*1ba0*/  LOP3.LUT P0, RZ, R6, 0x4, RZ, 0xc0, !PT ;  /* 0x0000000406ff7812 */ /* 0x000fe2000780c0ff */
[----:B--2---:R-:W-:Y:S01]  /*1bb0*/  CS2R R68, SRZ ;  /* 0x0000000000447805 */ /* 0x004fe2000001ff00 */
[----:B0-----:R-:W-:-:S11]  /*1bc0*/  CS2R R34, SRZ ;  /* 0x0000000000227805 */ /* 0x001fd6000001ff00 */
[----:B------:R0:W5:Y:S04]  /*1bd0*/  @P0 LDG.E.64 R68, [R32.64] ;  /* 0x0000000c20440981 */ /* 0x000168000c1e1b00 */
[----:B------:R2:W5:Y:S02]  /*1be0*/  @P6 LDG.E.64 R34, [R62.64] ;  /* 0x0000000c3e226981 */ /* 0x000564000c1e1b00 */
[----:B--2---:R-:W-:Y:S01]  /*1bf0*/  CS2R R62, SRZ ;  /* 0x00000000003e7805 */ /* 0x004fe2000001ff00 */
[----:B0-----:R-:W-:-:S05]  /*1c00*/  CS2R R32, SRZ ;  /* 0x0000000000207805 */ /* 0x001fca000001ff00 */
[----:B------:R0:W5:Y:S04]  /*1c10*/  @P4 LDG.E.64 R62, [R38.64] ;  /* 0x0000000c263e4981 */ /* 0x000168000c1e1b00 */
[----:B------:R2:W5:Y:S01]  /*1c20*/  @P0 LDG.E.64 R32, [R64.64] ;  /* 0x0000000c40200981 */ /* 0x000562000c1e1b00 */
[----:B0-----:R-:W-:Y:S01]  /*1c30*/  CS2R R38, SRZ ;  /* 0x0000000000267805 */ /* 0x001fe2000001ff00 */
[----:B--2---:R-:W-:-:S05]  /*1c40*/  CS2R R64, SRZ ;  /* 0x0000000000407805 */ /* 0x004fca000001ff00 */
[----:B------:R0:W5:Y:S04]  /*1c50*/  @P4 LDG.E.64 R38, [R58.64] ;  /* 0x0000000c3a264981 */ /* 0x000168000c1e1b00 */
[----:B------:R2:W5:Y:S01]  /*1c60*/  @P5 LDG.E.64 R64, [R36.64] ;  /* 0x0000000c24405981 */ /* 0x000562000c1e1b00 */
[----:B0-----:R-:W-:Y:S01]  /*1c70*/  CS2R R58, SRZ ;  /* 0x00000000003a7805 */ /* 0x001fe2000001ff00 */
[----:B--2---:R-:W-:-:S05]  /*1c80*/  CS2R R36, SRZ ;  /* 0x0000000000247805 */ /* 0x004fca000001ff00 */
[----:B------:R0:W5:Y:S01]  /*1c90*/  @P2 LDG.E.64 R58, [R42.64] ;  /* 0x0000000c2a3a2981 */ /* 0x000162000c1e1b00 */
[----:B------:R-:W-:-:S03]  /*1ca0*/  ISETP.GT.U32.AND P0, PT, R3, 0x1ff, PT ;  /* 0x000001ff0300780c */ /* 0x000fc60003f04070 */
        /* <DEDUP_REMOVED lines=8> */
[----:B------:R-:W-:Y:S03]  /*1d30*/  BSSY B0, `(.L_x_2167) ;  /* 0x0000010000007945 */ /* 0x000fe60003800000 */
[----:B------:R2:W5:Y:S01]  /*1d40*/  @P3 LDG.E.64 R40, [R56.64] ;  /* 0x0000000c38283981 */ /* 0x000562000c1e1b00 */
[----:B0-----:R-:W-:Y:S01]  /*1d50*/  CS2R R44, SRZ ;  /* 0x00000000002c7805 */ /* 0x001fe2000001ff00 */
[----:B--2---:R-:W-:-:S05]  /*1d60*/  CS2R R56, SRZ ;  /* 0x0000000000387805 */ /* 0x004fca000001ff00 */
[----:B------:R0:W5:Y:S02]  /*1d70*/  @P1 LDG.E.64 R44, [R46.64] ;  /* 0x0000000c2e2c1981 */ /* 0x000164000c1e1b00 */
[----:B0-----:R-:W-:Y:S01]  /*1d80*/  CS2R R46, SRZ ;  /* 0x00000000002e7805 */ /* 0x001fe2000001ff00 */
[----:B------:R-:W-:Y:S05]  /*1d90*/  @P0 BRA `(.L_x_2168) ;  /* 0x0000009000000947 */ /* 0x000fea0003800000 */
[----:B-1----:R-:W-:Y:S02]  /*1da0*/  ISETP.NE.AND P0, PT, RZ, UR16, PT ;  /* 0x00000010ff007c0c */ /* 0x002fe4000bf05270 */
[C---:B------:R-:W-:Y:S02]  /*1db0*/  SHF.L.U64.HI R7, R80.reuse, 0x2, R81 ;  /* 0x0000000250077819 */ /* 0x040fe40000010251 */
[----:B------:R-:W-:-:S09]  /*1dc0*/  SHF.L.U32 R80, R80, 0x2, RZ ;  /* 0x0000000250507819 */ /* 0x000fd200000006ff */
[----:B------:R-:W-:-:S04]  /*1dd0*/  @P0 IADD3 R46, P6, R80, c[0x0][0x190], RZ ;  /* 0x00006400502e0a10 */ /* 0x000fc80007fde0ff */
[----:B------:R-:W-:Y:S02]  /*1de0*/  @P0 IADD3.X R47, R7, c[0x0][0x194], RZ, P6, !PT ;  /* 0x00006500072f0a10 */ /* 0x000fe400037fe4ff */
[----:B------:R-:W-:-:S03]  /*1df0*/  IADD3 R80, P6, R80, c[0x0][0x188], RZ ;  /* 0x0000620050507a10 */ /* 0x000fc60007fde0ff */
[----:B------:R0:W5:Y:S01]  /*1e00*/  @P0 LDG.E.64 R56, [R46.64] ;  /* 0x0000000c2e380981 */ /* 0x000162000c1e1b00 */
[----:B------:R-:W-:-:S05]  /*1e10*/  IADD3.X R81, R7, c[0x0][0x18c], RZ, P6, !PT ;  /* 0x0000630007517a10 */ /* 0x000fca00037fe4ff */
[----:B0-----:R0:W5:Y:S04]  /*1e20*/  LDG.E.64 R46, [R80.64] ;  /* 0x0000000c502e7981 */ /* 0x001168000c1e1b00 */
.L_x_2168:
[----:B-1----:R-:W-:Y:S05]  /*1e30*/  BSYNC B0 ;  /* 0x0000000000007941 */ /* 0x002fea0003800000 */
.L_x_2167:
[----:B------:R-:W-:Y:S01]  /*1e40*/  ISETP.NE.AND P0, PT, RZ, UR16, PT ;  /* 0x00000010ff007c0c */ /* 0x000fe2000bf05270 */
[----:B-----5:R-:W-:Y:S01]  /*1e50*/  FADD.FTZ R78, R78, -UR4 ;  /* 0x800000044e4e7e21 */ /* 0x020fe20008010000 */
[----:B------:R-:W-:Y:S01]  /*1e60*/  LOP3.LUT R6, R6, 0xfffffeff, RZ, 0xc0, !PT ;  /* 0xfffffeff06067812 */ /* 0x000fe200078ec0ff */
[----:B------:R-:W-:Y:S01]  /*1e70*/  FADD.FTZ R79, R79, -UR4 ;  /* 0x800000044f4f7e21 */ /* 0x000fe20008010000 */
[----:B0-----:R-:W-:Y:S01]  /*1e80*/  MOV R81, R22 ;  /* 0x0000001600517202 */ /* 0x001fe20000000f00 */
[----:B------:R-:W-:Y:S01]  /*1e90*/  FMUL.FTZ R86, R78, UR14 ;  /* 0x0000000e4e567c20 */ /* 0x000fe20008410000 */
[----:B------:R-:W-:Y:S01]  /*1ea0*/  MOV R78, R23 ;  /* 0x00000017004e7202 */ /* 0x000fe20000000f00 */
[----:B------:R-:W-:-:S06]  /*1eb0*/  FMUL.FTZ R85, R79, UR14 ;  /* 0x0000000e4f557c20 */ /* 0x000fcc0008410000 */
        /* <DEDUP_REMOVED lines=20> */
.L_x_2169:
[----:B------:R-:W-:Y:S02]  /*2000*/  FMUL.FTZ R7, R81, R46 ;  /* 0x0000002e51077220 */ /* 0x000fe40000410000 */
[----:B------:R-:W-:-:S02]  /*2010*/  FADD.FTZ R77, R77, -UR4 ;  /* 0x800000044d4d7e21 */ /* 0x000fc40008010000 */
[----:B------:R-:W-:Y:S02]  /*2020*/  FFMA.FTZ R80, R86, R7, RZ ;  /* 0x0000000756507223 */ /* 0x000fe400000100ff */
[----:B------:R-:W-:Y:S02]  /*2030*/  FADD.FTZ R82, RZ, R7 ;  /* 0x00000007ff527221 */ /* 0x000fe40000010000 */
[----:B------:R-:W-:Y:S02]  /*2040*/  FMUL.FTZ R7, R78, R47 ;  /* 0x0000002f4e077220 */ /* 0x000fe40000410000 */
[----:B------:R-:W-:Y:S02]  /*2050*/  FADD.FTZ R76, R76, -UR4 ;  /* 0x800000044c4c7e21 */ /* 0x000fe40008010000 */
[----:B------:R-:W-:Y:S01]  /*2060*/  FFMA.FTZ R79, R85, R7, R80 ;  /* 0x00000007554f7223 */ /* 0x000fe20000010050 */
[----:B------:R-:W-:Y:S01]  /*2070*/  MOV R80, R25 ;  /* 0x0000001900507202 */ /* 0x000fe20000000f00 */
[----:B------:R-:W-:Y:S01]  /*2080*/  FMUL.FTZ R83, R77, UR14 ;  /* 0x0000000e4d537c20 */ /* 0x000fe20008410000 */
[----:B------:R-:W-:Y:S01]  /*2090*/  MOV R77, R24 ;  /* 0x00000018004d7202 */ /* 0x000fe20000000f00 */
[----:B------:R-:W-:-:S02]  /*20a0*/  FADD.FTZ R7, R7, R82 ;  /* 0x0000005207077221 */ /* 0x000fc40000010000 */
[----:B------:R-:W-:Y:S01]  /*20b0*/  FMUL.FTZ R84, R76, UR14 ;  /* 0x0000000e4c547c20 */ /* 0x000fe20008410000 */
[----:B------:R-:W-:Y:S05]  /*20c0*/  @!P0 BRA `(.L_x_2170) ;  /* 0x0000012000008947 */ /* 0x000fea0003800000 */
[----:B------:R-:W-:Y:S02]  /*20d0*/  FFMA.FTZ R80, R84, R46, R56 ;  /* 0x0000002e54507223 */ /* 0x000fe40000010038 */
[----:B------:R-:W-:Y:S02]  /*20e0*/  FFMA.FTZ R76, R83, R47, R57 ;  /* 0x0000002f534c7223 */ /* 0x000fe40000010039 */
[----:B------:R-:W-:-:S06]  /*20f0*/  FMUL.FTZ R87, R80, -1.4426950216293334961 ;  /* 0xbfb8aa3b50577820 */ /* 0x000fcc0000410000 */
[----:B------:R-:W0:Y:S02]  /*2100*/  MUFU.EX2 R87, R87 ;  /* 0x0000005700577308 */ /* 0x000e240000000800 */
[----:B0-----:R-:W-:-:S06]  /*2110*/  FADD.FTZ R88, R87, 1 ;  /* 0x3f80000057587421 */ /* 0x001fcc0000010000 */
[----:B------:R-:W0:Y:S02]  /*2120*/  MUFU.RCP R77, R88 ;  /* 0x00000058004d7308 */ /* 0x000e240000001000 */
[----:B0-----:R-:W-:Y:S02]  /*2130*/  FADD.FTZ R125, -R77, 1 ;  /* 0x3f8000004d7d7421 */ /* 0x001fe40000010100 */
[----:B------:R-:W-:Y:S02]  /*2140*/  FMUL.FTZ R77, R24, R77 ;  /* 0x0000004d184d7220 */ /* 0x000fe40000410000 */
[----:B------:R-:W-:Y:S02]  /*2150*/  FFMA.FTZ R80, R80, R125, 1 ;  /* 0x3f80000050507423 */ /* 0x000fe4000001007d */
[----:B------:R-:W-:Y:S02]  /*2160*/  FMUL.FTZ R125, R76, -1.4426950216293334961 ;  /* 0xbfb8aa3b4c7d7820 */ /* 0x000fe40000410000 */
[----:B------:R-:W-:-:S04]  /*2170*/  FMUL.FTZ R77, R77, R80 ;  /* 0x000000504d4d7220 */ /* 0x000fc80000410000 */
[----:B------:R-:W0:Y:S02]  /*2180*/  MUFU.EX2 R125, R125 ;  /* 0x0000007d007d7308 */ /* 0x000e240000000800 */
[----:B0-----:R-:W-:-:S06]  /*2190*/  FADD.FTZ R82, R125, 1 ;  /* 0x3f8000007d527421 */ /* 0x001fcc0000010000 */
[----:B------:R-:W0:Y:S02]  /*21a0*/  MUFU.RCP R82, R82 ;  /* 0x0000005200527308 */ /* 0x000e240000001000 */
[----:B0-----:R-:W-:Y:S02]  /*21b0*/  FADD.FTZ R87, -R82, 1 ;  /* 0x3f80000052577421 */ /* 0x001fe40000010100 */
[----:B------:R-:W-:Y:S02]  /*21c0*/  FMUL.FTZ R80, R25, R82 ;  /* 0x0000005219507220 */ /* 0x000fe40000410000 */
[----:B------:R-:W-:-:S04]  /*21d0*/  FFMA.FTZ R87, R76, R87, 1 ;  /* 0x3f8000004c577423 */ /* 0x000fc80000010057 */
[----:B------:R-:W-:Y:S02]  /*21e0*/  FMUL.FTZ R80, R80, R87 ;  /* 0x0000005750507220 */ /* 0x000fe40000410000 */
.L_x_2170:
[----:B------:R-:W-:Y:S02]  /*21f0*/  FFMA.FTZ R76, R86, R81, RZ ;  /* 0x00000051564c7223 */ /* 0x000fe400000100ff */
[----:B------:R-:W-:Y:S02]  /*2200*/  FADD.FTZ R82, RZ, R81 ;  /* 0x00000051ff527221 */ /* 0x000fe40000010000 */
[----:B------:R-:W-:Y:S02]  /*2210*/  FMUL.FTZ R88, R77, R46 ;  /* 0x0000002e4d587220 */ /* 0x000fe40000410000 */
[----:B------:R-:W-:Y:S02]  /*2220*/  FFMA.FTZ R76, R84, R77, R76 ;  /* 0x0000004d544c7223 */ /* 0x000fe4000001004c */
[----:B------:R-:W-:Y:S02]  /*2230*/  FADD.FTZ R77, R82, R77 ;  /* 0x0000004d524d7221 */ /* 0x000fe40000010000 */
[----:B------:R-:W-:-:S02]  /*2240*/  FFMA.FTZ R82, R84, R88, R79 ;  /* 0x0000005854527223 */ /* 0x000fc4000001004f */
[----:B------:R-:W-:Y:S02]  /*2250*/  FADD.FTZ R7, R7, R88 ;  /* 0x0000005807077221 */ /* 0x000fe40000010000 */
[----:B------:R-:W-:Y:S02]  /*2260*/  FFMA.FTZ R81, R85, R78, RZ ;  /* 0x0000004e55517223 */ /* 0x000fe400000100ff */
[----:B------:R-:W-:Y:S02]  /*2270*/  FADD.FTZ R79, RZ, R78 ;  /* 0x0000004eff4f7221 */ /* 0x000fe40000010000 */
[----:B------:R-:W-:Y:S02]  /*2280*/  FMUL.FTZ R88, R80, R47 ;  /* 0x0000002f50587220 */ /* 0x000fe40000410000 */
[----:B------:R-:W-:Y:S02]  /*2290*/  FADD.FTZ R74, R74, -UR4 ;  /* 0x800000044a4a7e21 */ /* 0x000fe40008010000 */
[----:B------:R-:W-:-:S02]  /*22a0*/  FADD.FTZ R75, R75, -UR4 ;  /* 0x800000044b4b7e21 */ /* 0x000fc40008010000 */
[----:B------:R-:W-:Y:S02]  /*22b0*/  FFMA.FTZ R78, R83, R80, R81 ;  /* 0x00000050534e7223 */ /* 0x000fe40000010051 */
[----:B------:R-:W-:Y:S02]  /*22c0*/  FADD.FTZ R79, R79, R80 ;  /* 0x000000504f4f7221 */ /* 0x000fe40000010000 */
[----:B------:R-:W-:Y:S02]  /*22d0*/  FFMA.FTZ R80, R83, R88, R82 ;  /* 0x0000005853507223 */ /* 0x000fe40000010052 */
[----:B------:R-:W-:Y:S01]  /*22e0*/  FADD.FTZ R87, R88, R7 ;  /* 0x0000000758577221 */ /* 0x000fe20000010000 */
[----:B------:R-:W-:Y:S01]  /*22f0*/  MOV R88, R26 ;  /* 0x0000001a00587202 */ /* 0x000fe20000000f00 */
[----:B------:R-:W-:Y:S01]  /*2300*/  FMUL.FTZ R82, R74, UR14 ;  /* 0x0000000e4a527c20 */ /* 0x000fe20008410000 */
[----:B------:R-:W-:Y:S01]  /*2310*/  MOV R7, R27 ;  /* 0x0000001b00077202 */ /* 0x000fe20000000f00 */
[----:B------:R-:W-:Y:S01]  /*2320*/  FMUL.FTZ R81, R75, UR14 ;  /* 0x0000000e4b517c20 */ /* 0x000fe20008410000 */
        /* <DEDUP_REMOVED lines=19> */
.L_x_2171:
[----:B------:R-:W-:Y:S02]  /*2460*/  FMUL.FTZ R75, R88, R46 ;  /* 0x0000002e584b7220 */ /* 0x000fe40000410000 */
[----:B------:R-:W-:Y:S02]  /*2470*/  FADD.FTZ R77, R77, R88 ;  /* 0x000000584d4d7221 */ /* 0x000fe40000010000 */
[C---:B------:R-:W-:Y:S02]  /*2480*/  FFMA.FTZ R76, R82.reuse, R88, R76 ;  /* 0x00000058524c7223 */ /* 0x040fe4000001004c */
[----:B------:R-:W-:Y:S02]  /*2490*/  FFMA.FTZ R80, R82, R75, R80 ;  /* 0x0000004b52507223 */ /* 0x000fe40000010050 */
[----:B------:R-:W-:Y:S02]  /*24a0*/  FMUL.FTZ R88, R7, R47 ;  /* 0x0000002f07587220 */ /* 0x000fe40000410000 */
[----:B------:R-:W-:-:S02]  /*24b0*/  FADD.FTZ R87, R87, R75 ;  /* 0x0000004b57577221 */ /* 0x000fc40000010000 */
[----:B------:R-:W-:Y:S02]  /*24c0*/  FADD.FTZ R72, R72, -UR4 ;  /* 0x8000000448487e21 */ /* 0x000fe40008010000 */
[----:B------:R-:W-:Y:S02]  /*24d0*/  FADD.FTZ R73, R73, -UR4 ;  /* 0x8000000449497e21 */ /* 0x000fe40008010000 */
[----:B------:R-:W-:Y:S02]  /*24e0*/  FFMA.FTZ R75, R81, R88, R80 ;  /* 0x00000058514b7223 */ /* 0x000fe40000010050 */
[----:B------:R-:W-:Y:S02]  /*24f0*/  FADD.FTZ R74, R79, R7 ;  /* 0x000000074f4a7221 */ /* 0x000fe40000010000 */
[----:B------:R-:W-:Y:S01]  /*2500*/  FADD.FTZ R87, R88, R87 ;  /* 0x0000005758577221 */ /* 0x000fe20000010000 */
[----:B------:R-:W-:Y:S01]  /*2510*/  MOV R88, R28 ;  /* 0x0000001c00587202 */ /* 0x000fe20000000f00 */
[----:B------:R-:W-:Y:S01]  /*2520*/  FMUL.FTZ R80, R72, UR14 ;  /* 0x0000000e48507c20 */ /* 0x000fe20008410000 */
[----:B------:R-:W-:Y:S01]  /*2530*/  MOV R72, R29 ;  /* 0x0000001d00487202 */ /* 0x000fe20000000f00 */
[----:B------:R-:W-:-:S02]  /*2540*/  FFMA.FTZ R78, R81, R7, R78 ;  /* 0x00000007514e7223 */ /* 0x000fc4000001004e */
        /* <DEDUP_REMOVED lines=12> */
[----:B------:R-:W-:-:S04]  /*2610*/  FMUL.FTZ R125, R7, -1.4426950216293334961 ;  /* 0xbfb8aa3b077d7820 */ /* 0x000fc80000410000 */
[----:B------:R-:W0:Y:S02]  /*2620*/  MUFU.EX2 R73, R125 ;  /* 0x0000007d00497308 */ /* 0x000e240000000800 */
[----:B0-----:R-:W-:-:S06]  /*2630*/  FADD.FTZ R72, R73, 1 ;  /* 0x3f80000049487421 */ /* 0x001fcc0000010000 */
[----:B------:R-:W0:Y:S02]  /*2640*/  MUFU.RCP R72, R72 ;  /* 0x0000004800487308 */ /* 0x000e240000001000 */
[----:B0-----:R-:W-:-:S04]  /*2650*/  FADD.FTZ R73, -R72, 1 ;  /* 0x3f80000048497421 */ /* 0x001fc80000010100 */
[----:B------:R-:W-:Y:S02]  /*2660*/  FFMA.FTZ R73, R7, R73, 1 ;  /* 0x3f80000007497423 */ /* 0x000fe40000010049 */
[----:B------:R-:W-:-:S04]  /*2670*/  FMUL.FTZ R7, R29, R72 ;  /* 0x000000481d077220 */ /* 0x000fc80000410000 */
[----:B------:R-:W-:Y:S02]  /*2680*/  FMUL.FTZ R72, R7, R73 ;  /* 0x0000004907487220 */ /* 0x000fe40000410000 */
.L_x_2172:
[----:B------:R-:W-:Y:S02]  /*2690*/  FADD.FTZ R7, R77, R88 ;  /* 0x000000584d077221 */ /* 0x000fe40000010000 */
[----:B------:R-:W-:Y:S02]  /*26a0*/  FFMA.FTZ R76, R80, R88, R76 ;  /* 0x00000058504c7223 */ /* 0x000fe4000001004c */
[----:B------:R-:W-:Y:S02]  /*26b0*/  FMUL.FTZ R88, R88, R46 ;  /* 0x0000002e58587220 */ /* 0x000fe40000410000 */
[----:B------:R-:W-:Y:S02]  /*26c0*/  FADD.FTZ R74, R74, R72 ;  /* 0x000000484a4a7221 */ /* 0x000fe40000010000 */
[----:B------:R-:W-:Y:S02]  /*26d0*/  FFMA.FTZ R73, R79, R72, R78 ;  /* 0x000000484f497223 */ /* 0x000fe4000001004e */
[----:B------:R-:W-:-:S02]  /*26e0*/  FADD.FTZ R71, R71, -UR4 ;  /* 0x8000000447477e21 */ /* 0x000fc40008010000 */
[----:B------:R-:W-:Y:S02]  /*26f0*/  FFMA.FTZ R75, R80, R88, R75 ;  /* 0x00000058504b7223 */ /* 0x000fe4000001004b */
[----:B------:R-:W-:Y:S01]  /*2700*/  FADD.FTZ R87, R87, R88 ;  /* 0x0000005857577221 */ /* 0x000fe20000010000 */
[----:B------:R-:W-:Y:S01]  /*2710*/  MOV R88, R30 ;  /* 0x0000001e00587202 */ /* 0x000fe20000000f00 */
[----:B------:R-:W-:Y:S02]  /*2720*/  FMUL.FTZ R72, R72, R47 ;  /* 0x0000002f48487220 */ /* 0x000fe40000410000 */
[----:B------:R-:W-:Y:S02]  /*2730*/  FADD.FTZ R70, R70, -UR4 ;  /* 0x8000000446467e21 */ /* 0x000fe40008010000 */
[----:B------:R-:W-:Y:S01]  /*2740*/  FMUL.FTZ R77, R71, UR14 ;  /* 0x0000000e474d7c20 */ /* 0x000fe20008410000 */
[----:B------:R-:W-:Y:S01]  /*2750*/  MOV R71, R31 ;  /* 0x0000001f00477202 */ /* 0x000fe20000000f00 */
[----:B------:R-:W-:-:S02]  /*2760*/  FFMA.FTZ R75, R79, R72, R75 ;  /* 0x000000484f4b7223 */ /* 0x000fc4000001004b */
[----:B------:R-:W-:Y:S02]  /*2770*/  FADD.FTZ R87, R72, R87 ;  /* 0x0000005748577221 */ /* 0x000fe40000010000 */
        /* <DEDUP_REMOVED lines=20> */
.L_x_2173:
[----:B------:R-:W-:Y:S02]  /*28c0*/  FMUL.FTZ R72, R88, R46 ;  /* 0x0000002e58487220 */ /* 0x000fe40000410000 */
[----:B------:R-:W-:Y:S02]  /*28d0*/  FADD.FTZ R68, R68, -UR4 ;  /* 0x8000000444447e21 */ /* 0x000fe40008010000 */
[----:B------:R-:W-:Y:S02]  /*28e0*/  FFMA.FTZ R75, R78, R72, R75 ;  /* 0x000000484e4b7223 */ /* 0x000fe4000001004b */
[----:B------:R-:W-:Y:S02]  /*28f0*/  FADD.FTZ R87, R87, R72 ;  /* 0x0000004857577221 */ /* 0x000fe40000010000 */
[----:B------:R-:W-:Y:S02]  /*2900*/  FMUL.FTZ R72, R71, R47 ;  /* 0x0000002f47487220 */ /* 0x000fe40000410000 */
[----:B------:R-:W-:-:S02]  /*2910*/  FADD.FTZ R69, R69, -UR4 ;  /* 0x8000000445457e21 */ /* 0x000fc40008010000 */
[----:B------:R-:W-:Y:S02]  /*2920*/  FFMA.FTZ R70, R78, R88, R76 ;  /* 0x000000584e467223 */ /* 0x000fe4000001004c */
[----:B------:R-:W-:Y:S02]  /*2930*/  FADD.FTZ R74, R74, R71 ;  /* 0x000000474a4a7221 */ /* 0x000fe40000010000 */
[----:B------:R-:W-:Y:S02]  /*2940*/  FFMA.FTZ R73, R77, R71, R73 ;  /* 0x000000474d497223 */ /* 0x000fe40000010049 */
[----:B------:R-:W-:Y:S01]  /*2950*/  FADD.FTZ R7, R7, R88 ;  /* 0x0000005807077221 */ /* 0x000fe20000010000 */
[----:B------:R-:W-:Y:S01]  /*2960*/  MOV R88, R32 ;  /* 0x0000002000587202 */ /* 0x000fe20000000f00 */
[----:B------:R-:W-:Y:S02]  /*2970*/  FFMA.FTZ R71, R77, R72, R75 ;  /* 0x000000484d477223 */ /* 0x000fe4000001004b */
[----:B------:R-:W-:Y:S01]  /*2980*/  FMUL.FTZ R76, R68, UR14 ;  /* 0x0000000e444c7c20 */ /* 0x000fe20008410000 */
[----:B------:R-:W-:Y:S01]  /*2990*/  MOV R68, R33 ;  /* 0x0000002100447202 */ /* 0x000fe20000000f00 */
[----:B------:R-:W-:-:S02]  /*29a0*/  FADD.FTZ R87, R72, R87 ;  /* 0x0000005748577221 */ /* 0x000fc40000010000 */
        /* <DEDUP_REMOVED lines=20> */
.L_x_2174:
[----:B------:R-:W-:Y:S02]  /*2af0*/  FMUL.FTZ R72, R88, R46 ;  /* 0x0000002e58487220 */ /* 0x000fe40000410000 */
[----:B------:R-:W-:Y:S02]  /*2b00*/  FADD.FTZ R69, R74, R68 ;  /* 0x000000444a457221 */ /* 0x000fe40000010000 */
[----:B------:R-:W-:Y:S02]  /*2b10*/  FFMA.FTZ R71, R76, R72, R71 ;  /* 0x000000484c477223 */ /* 0x000fe40000010047 */
[----:B------:R-:W-:Y:S02]  /*2b20*/  FADD.FTZ R87, R87, R72 ;  /* 0x0000004857577221 */ /* 0x000fe40000010000 */
[----:B------:R-:W-:Y:S02]  /*2b30*/  FFMA.FTZ R72, R75, R68, R73 ;  /* 0x000000444b487223 */ /* 0x000fe40000010049 */
[----:B------:R-:W-:-:S02]  /*2b40*/  FADD.FTZ R66, R66, -UR4 ;  /* 0x8000000442427e21 */ /* 0x000fc40008010000 */
[----:B------:R-:W-:Y:S02]  /*2b50*/  FMUL.FTZ R68, R68, R47 ;  /* 0x0000002f44447220 */ /* 0x000fe40000410000 */
[----:B------:R-:W-:Y:S02]  /*2b60*/  FADD.FTZ R67, R67, -UR4 ;  /* 0x8000000443437e21 */ /* 0x000fe40008010000 */
[----:B------:R-:W-:Y:S02]  /*2b70*/  FADD.FTZ R7, R7, R88 ;  /* 0x0000005807077221 */ /* 0x000fe40000010000 */
[----:B------:R-:W-:Y:S01]  /*2b80*/  FFMA.FTZ R70, R76, R88, R70 ;  /* 0x000000584c467223 */ /* 0x000fe20000010046 */
[----:B------:R-:W-:Y:S01]  /*2b90*/  MOV R88, R34 ;  /* 0x0000002200587202 */ /* 0x000fe20000000f00 */
        /* <DEDUP_REMOVED lines=24> */
.L_x_2175:
[----:B------:R-:W-:Y:S02]  /*2d20*/  FMUL.FTZ R68, R88, R46 ;  /* 0x0000002e58447220 */ /* 0x000fe40000410000 */
[----:B------:R-:W-:Y:S02]  /*2d30*/  FADD.FTZ R65, R65, -UR4 ;  /* 0x8000000441417e21 */ /* 0x000fe40008010000 */
[----:B------:R-:W-:Y:S02]  /*2d40*/  FFMA.FTZ R71, R74, R68, R71 ;  /* 0x000000444a477223 */ /* 0x000fe40000010047 */
[----:B------:R-:W-:Y:S02]  /*2d50*/  FADD.FTZ R87, R87, R68 ;  /* 0x0000004457577221 */ /* 0x000fe40000010000 */
[----:B------:R-:W-:Y:S02]  /*2d60*/  FMUL.FTZ R68, R66, R47 ;  /* 0x0000002f42447220 */ /* 0x000fe40000410000 */
[----:B------:R-:W-:-:S02]  /*2d70*/  FADD.FTZ R64, R64, -UR4 ;  /* 0x8000000440407e21 */ /* 0x000fc40008010000 */
[----:B------:R-:W-:Y:S02]  /*2d80*/  FADD.FTZ R69, R69, R66 ;  /* 0x0000004245457221 */ /* 0x000fe40000010000 */
[C---:B------:R-:W-:Y:S02]  /*2d90*/  FFMA.FTZ R67, R73.reuse, R66, R72 ;  /* 0x0000004249437223 */ /* 0x040fe40000010048 */
[----:B------:R-:W-:Y:S02]  /*2da0*/  FFMA.FTZ R66, R73, R68, R71 ;  /* 0x0000004449427223 */ /* 0x000fe40000010047 */
[----:B------:R-:W-:Y:S02]  /*2db0*/  FADD.FTZ R7, R7, R88 ;  /* 0x0000005807077221 */ /* 0x000fe40000010000 */
[----:B------:R-:W-:Y:S01]  /*2dc0*/  FFMA.FTZ R70, R74, R88, R70 ;  /* 0x000000584a467223 */ /* 0x000fe20000010046 */
[----:B------:R-:W-:Y:S01]  /*2dd0*/  MOV R88, R36 ;  /* 0x0000002400587202 */ /* 0x000fe20000000f00 */
        /* <DEDUP_REMOVED lines=23> */
.L_x_2176:
[----:B------:R-:W-:Y:S02]  /*2f50*/  FMUL.FTZ R125, R88, R46 ;  /* 0x0000002e587d7220 */ /* 0x000fe40000410000 */
[C---:B------:R-:W-:Y:S02]  /*2f60*/  FFMA.FTZ R64, R72.reuse, R88, R70 ;  /* 0x0000005848407223 */ /* 0x040fe40000010046 */
[----:B------:R-:W-:Y:S02]  /*2f70*/  FFMA.FTZ R66, R72, R125, R66 ;  /* 0x0000007d48427223 */ /* 0x000fe40000010042 */
[----:B------:R-:W-:Y:S02]  /*2f80*/  FADD.FTZ R87, R87, R125 ;  /* 0x0000007d57577221 */ /* 0x000fe40000010000 */
[----:B------:R-:W-:Y:S02]  /*2f90*/  FMUL.FTZ R70, R65, R47 ;  /* 0x0000002f41467220 */ /* 0x000fe40000410000 */
[----:B------:R-:W-:-:S02]  /*2fa0*/  FADD.FTZ R62, R62, -UR4 ;  /* 0x800000043e3e7e21 */ /* 0x000fc40008010000 */
[----:B------:R-:W-:Y:S02]  /*2fb0*/  FADD.FTZ R63, R63, -UR4 ;  /* 0x800000043f3f7e21 */ /* 0x000fe40008010000 */
[----:B------:R-:W-:Y:S02]  /*2fc0*/  FFMA.FTZ R66, R71, R70, R66 ;  /* 0x0000004647427223 */ /* 0x000fe40000010042 */
[----:B------:R-:W-:Y:S02]  /*2fd0*/  FADD.FTZ R87, R70, R87 ;  /* 0x0000005746577221 */ /* 0x000fe40000010000 */
[----:B------:R-:W-:Y:S01]  /*2fe0*/  FADD.FTZ R7, R7, R88 ;  /* 0x0000005807077221 */ /* 0x000fe20000010000 */
[----:B------:R-:W-:Y:S01]  /*2ff0*/  MOV R88, R38 ;  /* 0x0000002600587202 */ /* 0x000fe20000000f00 */
[----:B------:R-:W-:Y:S02]  /*3000*/  FADD.FTZ R68, R69, R65 ;  /* 0x0000004145447221 */ /* 0x000fe40000010000 */
        /* <DEDUP_REMOVED lines=19> */
[----:B0-----:R-:W-:-:S04]  /*3140*/  FADD.FTZ R65, -R63, 1 ;  /* 0x3f8000003f417421 */ /* 0x001fc80000010100 */
[----:B------:R-:W-:Y:S02]  /*3150*/  FFMA.FTZ R62, R62, R65, 1 ;  /* 0x3f8000003e3e7423 */ /* 0x000fe40000010041 */
[----:B------:R-:W-:-:S04]  /*3160*/  FMUL.FTZ R65, R39, R63 ;  /* 0x0000003f27417220 */ /* 0x000fc80000410000 */
[----:B------:R-:W-:Y:S02]  /*3170*/  FMUL.FTZ R62, R65, R62 ;  /* 0x0000003e413e7220 */ /* 0x000fe40000410000 */
.L_x_2177:
[----:B------:R-:W-:Y:S02]  /*3180*/  FMUL.FTZ R63, R88, R46 ;  /* 0x0000002e583f7220 */ /* 0x000fe40000410000 */
[----:B------:R-:W-:Y:S02]  /*3190*/  FFMA.FTZ R65, R69, R62, R67 ;  /* 0x0000003e45417223 */ /* 0x000fe40000010043 */
[----:B------:R-:W-:Y:S02]  /*31a0*/  FFMA.FTZ R66, R70, R63, R66 ;  /* 0x0000003f46427223 */ /* 0x000fe40000010042 */
[----:B------:R-:W-:Y:S02]  /*31b0*/  FADD.FTZ R87, R87, R63 ;  /* 0x0000003f57577221 */ /* 0x000fe40000010000 */
[----:B------:R-:W-:Y:S02]  /*31c0*/  FADD.FTZ R63, R68, R62 ;  /* 0x0000003e443f7221 */ /* 0x000fe40000010000 */
        /* <DEDUP_REMOVED lines=30> */
.L_x_2178:
[----:B------:R-:W-:Y:S02]  /*33b0*/  FMUL.FTZ R61, R88, R46 ;  /* 0x0000002e583d7220 */ /* 0x000fe40000410000 */
[----:B------:R-:W-:Y:S02]  /*33c0*/  FMUL.FTZ R62, R60, R47 ;  /* 0x0000002f3c3e7220 */ /* 0x000fe40000410000 */
[----:B------:R-:W-:Y:S02]  /*33d0*/  FFMA.FTZ R66, R68, R61, R66 ;  /* 0x0000003d44427223 */ /* 0x000fe40000010042 */
[----:B------:R-:W-:Y:S02]  /*33e0*/  FADD.FTZ R59, R59, -UR4 ;  /* 0x800000043b3b7e21 */ /* 0x000fe40008010000 */
[----:B------:R-:W-:Y:S02]  /*33f0*/  FADD.FTZ R87, R87, R61 ;  /* 0x0000003d57577221 */ /* 0x000fe40000010000 */
[----:B------:R-:W-:-:S02]  /*3400*/  FADD.FTZ R58, R58, -UR4 ;  /* 0x800000043a3a7e21 */ /* 0x000fc40008010000 */
[----:B------:R-:W-:Y:S02]  /*3410*/  FADD.FTZ R63, R63, R60 ;  /* 0x0000003c3f3f7221 */ /* 0x000fe40000010000 */
[----:B------:R-:W-:Y:S02]  /*3420*/  FFMA.FTZ R61, R67, R60, R65 ;  /* 0x0000003c433d7223 */ /* 0x000fe40000010041 */
[----:B------:R-:W-:Y:S02]  /*3430*/  FADD.FTZ R7, R7, R88 ;  /* 0x0000005807077221 */ /* 0x000fe40000010000 */
[----:B------:R-:W-:Y:S01]  /*3440*/  FFMA.FTZ R64, R68, R88, R64 ;  /* 0x0000005844407223 */ /* 0x000fe20000010040 */
        /* <DEDUP_REMOVED lines=25> */
.L_x_2179:
        /* <DEDUP_REMOVED lines=35> */
.L_x_2180:
        /* <DEDUP_REMOVED lines=35> */
.L_x_2181:
[----:B------:R-:W-:Y:S02]  /*3a40*/  FADD.FTZ R52, R7, R88 ;  /* 0x0000005807347221 */ /* 0x000fe40000010000 */
[----:B------:R-:W-:Y:S02]  /*3a50*/  FMUL.FTZ R7, R88, R46 ;  /* 0x0000002e58077220 */ /* 0x000fe40000410000 */
[----:B------:R-:W-:Y:S02]  /*3a60*/  FMUL.FTZ R54, R53, R47 ;  /* 0x0000002f35367220 */ /* 0x000fe40000410000 */
[----:B------:R-:W-:Y:S02]  /*3a70*/  FFMA.FTZ R60, R62, R7, R60 ;  /* 0x000000073e3c7223 */ /* 0x000fe4000001003c */
[----:B------:R-:W-:Y:S02]  /*3a80*/  FADD.FTZ R87, R87, R7 ;  /* 0x0000000757577221 */ /* 0x000fe40000010000 */
[----:B------:R-:W-:-:S02]  /*3a90*/  FADD.FTZ R50, R50, -UR4 ;  /* 0x8000000432327e21 */ /* 0x000fc40008010000 */
[----:B------:R-:W-:Y:S02]  /*3aa0*/  FADD.FTZ R7, R51, -UR4 ;  /* 0x8000000433077e21 */ /* 0x000fe40008010000 */
[----:B------:R-:W-:Y:S02]  /*3ab0*/  FADD.FTZ R55, R55, R53 ;  /* 0x0000003537377221 */ /* 0x000fe40000010000 */
[C---:B------:R-:W-:Y:S02]  /*3ac0*/  FFMA.FTZ R59, R61.reuse, R53, R59 ;  /* 0x000000353d3b7223 */ /* 0x040fe4000001003b */
[----:B------:R-:W-:Y:S02]  /*3ad0*/  FFMA.FTZ R53, R61, R54, R60 ;  /* 0x000000363d357223 */ /* 0x000fe4000001003c */
        /* <DEDUP_REMOVED lines=25> */
.L_x_2182:
[----:B------:R-:W-:Y:S02]  /*3c70*/  FMUL.FTZ R54, R88, R46 ;  /* 0x0000002e58367220 */ /* 0x000fe40000410000 */
[----:B------:R-:W-:Y:S02]  /*3c80*/  FADD.FTZ R55, R55, R50 ;  /* 0x0000003237377221 */ /* 0x000fe40000010000 */
[----:B------:R-:W-:Y:S02]  /*3c90*/  FFMA.FTZ R59, R7, R50, R59 ;  /* 0x00000032073b7223 */ /* 0x000fe4000001003b */
[----:B------:R-:W-:Y:S02]  /*3ca0*/  FFMA.FTZ R53, R60, R54, R53 ;  /* 0x000000363c357223 */ /* 0x000fe40000010035 */
[----:B------:R-:W-:Y:S02]  /*3cb0*/  FADD.FTZ R87, R87, R54 ;  /* 0x0000003657577221 */ /* 0x000fe40000010000 */
[----:B------:R-:W-:-:S02]  /*3cc0*/  FMUL.FTZ R50, R50, R47 ;  /* 0x0000002f32327220 */ /* 0x000fc40000410000 */
[----:B------:R-:W-:Y:S02]  /*3cd0*/  FADD.FTZ R8, R8, -UR4 ;  /* 0x8000000408087e21 */ /* 0x000fe40008010000 */
[----:B------:R-:W-:Y:S02]  /*3ce0*/  FADD.FTZ R9, R9, -UR4 ;  /* 0x8000000409097e21 */ /* 0x000fe40008010000 */
[----:B------:R-:W-:Y:S02]  /*3cf0*/  FADD.FTZ R52, R52, R88 ;  /* 0x0000005834347221 */ /* 0x000fe40000010000 */
[----:B------:R-:W-:Y:S01]  /*3d00*/  FFMA.FTZ R58, R60, R88, R58 ;  /* 0x000000583c3a7223 */ /* 0x000fe2000001003a */
[----:B------:R-:W-:Y:S01]  /*3d10*/  MOV R88, R18 ;  /* 0x0000001200587202 */ /* 0x000fe20000000f00 */
[----:B------:R-:W-:Y:S02]  /*3d20*/  FFMA.FTZ R53, R7, R50, R53 ;  /* 0x0000003207357223 */ /* 0x000fe40000010035 */
[----:B------:R-:W-:Y:S01]  /*3d30*/  FADD.FTZ R87, R50, R87 ;  /* 0x0000005732577221 */ /* 0x000fe20000010000 */
[----:B------:R-:W-:Y:S01]  /*3d40*/  MOV R50, R19 ;  /* 0x0000001300327202 */ /* 0x000fe20000000f00 */
        /* <DEDUP_REMOVED lines=21> */
.L_x_2183:
[----:B------:R-:W-:Y:S01]  /*3ea0*/  FMUL.FTZ R54, R88, R46 ;  /* 0x0000002e58367220 */ /* 0x000fe20000410000 */
[----:B------:R-:W-:Y:S01]  /*3eb0*/  MOV R51, R21 ;  /* 0x0000001500337202 */ /* 0x000fe20000000f00 */
[----:B------:R-:W-:Y:S02]  /*3ec0*/  FADD.FTZ R55, R55, R50 ;  /* 0x0000003237377221 */ /* 0x000fe40000010000 */
[----:B------:R-:W-:Y:S02]  /*3ed0*/  FFMA.FTZ R59, R9, R50, R59 ;  /* 0x00000032093b7223 */ /* 0x000fe4000001003b */
[----:B------:R-:W-:Y:S02]  /*3ee0*/  FFMA.FTZ R53, R8, R54, R53 ;  /* 0x0000003608357223 */ /* 0x000fe40000010035 */
[----:B------:R-:W-:Y:S02]  /*3ef0*/  FMUL.FTZ R50, R50, R47 ;  /* 0x0000002f32327220 */ /* 0x000fe40000410000 */
[----:B------:R-:W-:-:S02]  /*3f00*/  FADD.FTZ R87, R87, R54 ;  /* 0x0000003657577221 */ /* 0x000fc40000010000 */
[----:B------:R-:W-:Y:S02]  /*3f10*/  FADD.FTZ R49, R49, -UR4 ;  /* 0x8000000431317e21 */ /* 0x000fe40008010000 */
[----:B------:R-:W-:Y:S02]  /*3f20*/  FADD.FTZ R48, R48, -UR4 ;  /* 0x8000000430307e21 */ /* 0x000fe40008010000 */
[----:B------:R-:W-:Y:S02]  /*3f30*/  FFMA.FTZ R53, R9, R50, R53 ;  /* 0x0000003209357223 */ /* 0x000fe40000010035 */
[----:B------:R-:W-:Y:S02]  /*3f40*/  FADD.FTZ R50, R50, R87 ;  /* 0x0000005732327221 */ /* 0x000fe40000010000 */
[----:B------:R-:W-:Y:S02]  /*3f50*/  FADD.FTZ R52, R52, R88 ;  /* 0x0000005834347221 */ /* 0x000fe40000010000 */
[----:B------:R-:W-:-:S02]  /*3f60*/  FFMA.FTZ R58, R8, R88, R58 ;  /* 0x00000058083a7223 */ /* 0x000fc4000001003a */
        /* <DEDUP_REMOVED lines=22> */
.L_x_2184:
[----:B------:R-:W-:Y:S01]  /*40d0*/  FMUL.FTZ R48, R49, R46 ;  /* 0x0000002e31307220 */ /* 0x000fe20000410000 */
[----:B------:R-:W-:Y:S01]  /*40e0*/  BSSY B0, `(.L_x_2185) ;  /* 0x0000054000007945 */ /* 0x000fe20003800000 */
[----:B------:R-:W-:Y:S02]  /*40f0*/  LEA R102, R102, R3, 0x5 ;  /* 0x0000000366667211 */ /* 0x000fe400078e28ff */
[----:B------:R-:W-:Y:S02]  /*4100*/  FFMA.FTZ R54, R88, R48, R53 ;  /* 0x0000003058367223 */ /* 0x000fe40000010035 */
[----:B------:R-:W-:Y:S02]  /*4110*/  FADD.FTZ R53, R50, R48 ;  /* 0x0000003032357221 */ /* 0x000fe40000010000 */
[----:B------:R-:W0:Y:S01]  /*4120*/  S2R R50, SR_LANEID ;  /* 0x0000000000327919 */ /* 0x000e220000000000 */
[----:B------:R-:W-:-:S04]  /*4130*/  FMUL.FTZ R48, R51, R47 ;  /* 0x0000002f33307220 */ /* 0x000fc80000410000 */
[----:B------:R-:W-:Y:S02]  /*4140*/  FFMA.FTZ R54, R87, R48, R54 ;  /* 0x0000003057367223 */ /* 0x000fe40000010036 */
[----:B------:R-:W-:-:S03]  /*4150*/  FADD.FTZ R53, R48, R53 ;  /* 0x0000003530357221 */ /* 0x000fc60000010000 */
[----:B------:R-:W1:Y:S04]  /*4160*/  SHFL.DOWN PT, R125, R54, 0x1, 0x1f ;  /* 0x08201f00367d7f89 */ /* 0x000e6800000e0000 */
        /* <DEDUP_REMOVED lines=20> */
[----:B------:R-:W-:Y:S01]  /*42b0*/  ISETP.GT.AND P0, PT, R50, 0xf, PT ;  /* 0x0000000f3200780c */ /* 0x000fe20003f04270 */
[----:B------:R-:W-:Y:S02]  /*42c0*/  FADD.FTZ R50, R52, R49 ;  /* 0x0000003134327221 */ /* 0x000fe40000010000 */
[----:B------:R-:W1:Y:S10]  /*42d0*/  SHFL.DOWN PT, R48, R53, 0x10, 0x1f ;  /* 0x0a001f0035307f89 */ /* 0x000e7400000e0000 */
[----:B0-----:R-:W-:-:S02]  /*42e0*/  @!P0 FADD.FTZ R54, R54, R125 ;  /* 0x0000007d36368221 */ /* 0x001fc40000010000 */
[----:B------:R-:W0:Y:S01]  /*42f0*/  S2R R125, SR_LANEID ;  /* 0x00000000007d7919 */ /* 0x000e220000000000 */
[----:B-1----:R-:W-:Y:S02]  /*4300*/  @!P0 FADD.FTZ R53, R53, R48 ;  /* 0x0000003035358221 */ /* 0x002fe40000010000 */
[----:B------:R-:W-:Y:S01]  /*4310*/  FFMA.FTZ R48, R88, R49, R58 ;  /* 0x0000003158307223 */ /* 0x000fe2000001003a */
[----:B------:R-:W-:Y:S01]  /*4320*/  MOV R58, R54 ;  /* 0x00000036003a7202 */ /* 0x000fe20000000f00 */
[----:B------:R-:W-:Y:S01]  /*4330*/  FFMA.FTZ R49, R87, R51, R59 ;  /* 0x0000003357317223 */ /* 0x000fe2000001003b */
[----:B------:R-:W-:Y:S01]  /*4340*/  MOV R59, R53 ;  /* 0x00000035003b7202 */ /* 0x000fe20000000f00 */
[----:B------:R-:W-:-:S05]  /*4350*/  FADD.FTZ R51, R55, R51 ;  /* 0x0000003337337221 */ /* 0x000fca0000010000 */
[----:B------:R1:W-:Y:S01]  /*4360*/  STS.128 [R4], R48 ;  /* 0x0000003004007388 */ /* 0x0003e20000000c00 */
[----:B0-----:R-:W-:-:S13]  /*4370*/  ISETP.NE.AND P0, PT, R125, RZ, PT ;  /* 0x000000ff7d00720c */ /* 0x001fda0003f05270 */
[----:B------:R1:W-:Y:S04]  /*4380*/  @!P0 STS.64 [R124.X8+0x10], R58 ;  /* 0x0000103a7c008388 */ /* 0x0003e80000008a00 */
[----:B------:R-:W-:Y:S01]  /*4390*/  BAR.SYNC.DEFER_BLOCKING 0x0 ;  /* 0x0000000000007b1d */ /* 0x000fe20000010000 */
[----:B------:R-:W-:-:S13]  /*43a0*/  ISETP.NE.AND P0, PT, R3, RZ, PT ;  /* 0x000000ff0300720c */ /* 0x000fda0003f05270 */
[----:B------:R-:W-:Y:S05]  /*43b0*/  @P0 BRA `(.L_x_2186) ;  /* 0x0000026000000947 */ /* 0x000fea0003800000 */
[----:B-1----:R-:W0:Y:S02]  /*43c0*/  LDS.64 R52, [0x18] ;  /* 0x00001800ff347984 */ /* 0x002e240000000a00 */
        /* <DEDUP_REMOVED lines=37> */
.L_x_2186:
[----:B-1----:R-:W-:Y:S05]  /*4620*/  BSYNC B0 ;  /* 0x0000000000007941 */ /* 0x002fea0003800000 */
.L_x_2185:
        /* <DEDUP_REMOVED lines=81> */
.L_x_2188:
[----:B------:R-:W-:Y:S05]  /*4b40*/  BSYNC B0 ;  /* 0x0000000000007941 */ /* 0x000fea0003800000 */
.L_x_2187:
[----:B------:R-:W-:Y:S01]  /*4b50*/  BSSY B0, `(.L_x_2189) ;  /* 0x0000012000007945 */ /* 0x000fe20003800000 */
[----:B------:R-:W-:Y:S01]  /*4b60*/  HFMA2.MMA R125, -RZ, RZ, 0, 2.384185791015625e-07 ;  /* 0x00000004ff7d7435 */ /* 0x000fe200000001ff */
[----:B------:R-:W-:Y:S09]  /*4b70*/  @P6 BRA `(.L_x_2190) ;  /* 0x000000f000006947 */ /* 0x000ff20003800000 */
[----:B------:R-:W-:Y:S01]  /*4b80*/  IMAD.WIDE R52, R102, R125, c[0x0][0x1b8] ;  /* 0x00006e0066347625 */ /* 0x000fe200078e027d */
[----:B------:R-:W-:-:S04]  /*4b90*/  MOV R55, UR11 ;  /* 0x0000000b00377c02 */ /* 0x000fc80008000f00 */
[----:B------:R-:W-:Y:S01]  /*4ba0*/  LEA R54, P6, R55, R52, 0x2 ;  /* 0x0000003437367211 */ /* 0x000fe200078c10ff */
[----:B------:R-:W-:Y:S03]  /*4bb0*/  RED.E.ADD.F32.FTZ.RN.STRONG.GPU [R52.64], R48 ;  /* 0x000000303400798e */ /* 0x000fe6000c10e78c */
[----:B------:R-:W-:-:S05]  /*4bc0*/  IADD3.X R55, R53, UR9, RZ, P6, !PT ;  /* 0x0000000935377c10 */ /* 0x000fca000b7fe4ff */
[----:B------:R0:W-:Y:S01]  /*4bd0*/  RED.E.ADD.F32.FTZ.RN.STRONG.GPU [R54.64], R49 ;  /* 0x000000313600798e */ /* 0x0001e2000c10e78c */
[----:B------:R-:W-:Y:S02]  /*4be0*/  MOV R102, UR10 ;  /* 0x0000000a00667c02 */ /* 0x000fe40008000f00 */
[----:B0-----:R-:W-:Y:S02]  /*4bf0*/  MOV R49, c[0x0][0x1d8] ;  /* 0x0000760000317a02 */ /* 0x001fe40000000f00 */
[----:B------:R-:W-:Y:S02]  /*4c00*/  MOV R54, c[0x0][0x1dc] ;  /* 0x0000770000367a02 */ /* 0x000fe40000000f00 */
[----:B------:R-:W-:-:S04]  /*4c10*/  LEA R48, P6, R49, R52, 0x2 ;  /* 0x0000003431307211 */ /* 0x000fc800078c10ff */
[----:B------:R-:W-:Y:S02]  /*4c20*/  LEA.HI.X R49, R49, R53, R54, 0x2, P6 ;  /* 0x0000003531317211 */ /* 0x000fe400030f1436 */
[----:B------:R-:W-:-:S03]  /*4c30*/  LEA R52, P6, R102, R52, 0x2 ;  /* 0x0000003466347211 */ /* 0x000fc600078c10ff */
[----:B------:R0:W-:Y:S01]  /*4c40*/  RED.E.ADD.F32.FTZ.RN.STRONG.GPU [R48.64], R50 ;  /* 0x000000323000798e */ /* 0x0001e2000c10e78c */
[----:B------:R-:W-:-:S05]  /*4c50*/  IADD3.X R53, R53, UR8, RZ, P6, !PT ;  /* 0x0000000835357c10 */ /* 0x000fca000b7fe4ff */
[----:B------:R0:W-:Y:S04]  /*4c60*/  RED.E.ADD.F32.FTZ.RN.STRONG.GPU [R52.64], R51 ;  /* 0x000000333400798e */ /* 0x0001e8000c10e78c */
.L_x_2190:
[----:B------:R-:W-:Y:S05]  /*4c70*/  BSYNC B0 ;  /* 0x0000000000007941 */ /* 0x000fea0003800000 */
.L_x_2189:
[----:B------:R-:W-:-:S04]  /*4c80*/  MOV R54, c[0x0][0xc] ;  /* 0x0000030000367a02 */ /* 0x000fc80000000f00 */
        /* <DEDUP_REMOVED lines=10> */
[----:B------:R-:W-:-:S05]  /*4d30*/  IMAD R55, R2, c[0x0][0x10], R0 ;  /* 0x0000040002377a24 */ /* 0x000fca00078e0200 */
[----:B------:R-:W-:-:S04]  /*4d40*/  LEA R52, P6, R55, R50, 0x3 ;  /* 0x0000003237347211 */ /* 0x000fc800078c18ff */
[----:B------:R-:W-:Y:S02]  /*4d50*/  LEA.HI.X R53, R55, R51, RZ, 0x3, P6 ;  /* 0x0000003337357211 */ /* 0x000fe400030f1cff */
[----:B------:R-:W0:Y:S04]  /*4d60*/  S2R R55, SR_LANEID ;  /* 0x0000000000377919 */ /* 0x000e280000000000 */
[----:B------:R1:W-:Y:S01]  /*4d70*/  STG.E.64 [R52.64], R58 ;  /* 0x0000003a34007986 */ /* 0x0003e2000c101b0c */
[----:B------:R-:W-:Y:S06]  /*4d80*/  MEMBAR.ALL.GPU ;  /* 0x0000000000007992 */ /* 0x000fec000000a000 */
[----:B------:R-:W-:Y:S01]  /*4d90*/  VOTEU.ANY UR4, UPT, PT ;  /* 0x0000000000047886 */ /* 0x000fe200038e0100 */
[----:B-1----:R-:W-:Y:S01]  /*4da0*/  HFMA2.MMA R52, -RZ, RZ, 0, 5.9604644775390625e-08 ;  /* 0x00000001ff347435 */ /* 0x002fe200000001ff */
[----:B------:R-:W-:Y:S01]  /*4db0*/  UPOPC UR15, UR4 ;  /* 0x00000004000f72bf */ /* 0x000fe20008000000 */
[----:B------:R-:W-:Y:S01]  /*4dc0*/  LOP3.LUT R6, R6, 0xfffffdff, RZ, 0xc0, !PT ;  /* 0xfffffdff06067812 */ /* 0x000fe200078ec0ff */
[----:B------:R-:W-:Y:S01]  /*4dd0*/  UFLO.U32 UR4, UR4 ;  /* 0x00000004000472bd */ /* 0x000fe200080e0000 */
[----:B------:R-:W-:Y:S01]  /*4de0*/  LOP3.LUT P6, RZ, R91, 0x2, RZ, 0xc0, !PT ;  /* 0x000000025bff7812 */ /* 0x000fe200078cc0ff */
[----:B------:R-:W-:-:S00]  /*4df0*/  ERRBAR ;  /* 0x00000000000079ab */ /* 0x000fc00000000000 */
[----:B------:R-:W-:-:S03]  /*4e00*/  @P0 LOP3.LUT R6, R6, 0x200, RZ, 0xfc, !PT ;  /* 0x0000020006060812 */ /* 0x000fc600078efcff */
[----:B0-----:R-:W-:Y:S02]  /*4e10*/  ISETP.EQ.U32.AND P0, PT, R55, UR4, PT ;  /* 0x0000000437007c0c */ /* 0x001fe4000bf02070 */
[----:B------:R-:W-:Y:S02]  /*4e20*/  SEL R55, RZ, c[0x0][0xc], P6 ;  /* 0x00000300ff377a07 */ /* 0x000fe40003000000 */
[----:B------:R-:W-:Y:S02]  /*4e30*/  SEL R52, R52, 0xffffffff, !P6 ;  /* 0xffffffff34347807 */ /* 0x000fe40007000000 */
[----:B------:R-:W-:-:S03]  /*4e40*/  ISETP.NE.AND P6, PT, R55, -0x1, PT ;  /* 0xffffffff3700780c */ /* 0x000fc60003fc5270 */
[----:B------:R-:W-:-:S05]  /*4e50*/  IMAD R53, R52, UR15, RZ ;  /* 0x0000000f34357c24 */ /* 0x000fca000f8e02ff */
[----:B------:R0:W-:Y:S01]  /*4e60*/  @P0 RED.E.ADD.S32.STRONG.GPU [R48.64], R53 ;  /* 0x000000353000098e */ /* 0x0001e2000c10e38c */
[----:B------:R-:W-:-:S04]  /*4e70*/  LOP3.LUT P0, RZ, R6, 0x200, RZ, 0xc0, !PT ;  /* 0x0000020006ff7812 */ /* 0x000fc8000780c0ff */
[----:B------:R-:W-:Y:S05]  /*4e80*/  @!P6 BRA `(.L_x_2192) ;  /* 0x000000500000e947 */ /* 0x000fea0003800000 */
.L_x_2193:
[----:B------:R-:W2:Y:S01]  /*4e90*/  LDG.E.STRONG.GPU R52, [R48.64] ;  /* 0x0000000c30347981 */ /* 0x000ea2000c1ef900 */
[----:B------:R-:W-:Y:S01]  /*4ea0*/  YIELD ;  /* 0x0000000000007946 */ /* 0x000fe20003800000 */
[----:B--2---:R-:W-:Y:S01]  /*4eb0*/  ISETP.NE.AND P6, PT, R52, R55, PT ;  /* 0x000000373400720c */ /* 0x004fe20003fc5270 */
[----:B------:R-:W-:-:S12]  /*4ec0*/  CCTL.IVALL ;  /* 0x00000000ff00798f */ /* 0x000fd80002000000 */
[----:B------:R-:W-:Y:S05]  /*4ed0*/  @P6 BRA `(.L_x_2193) ;  /* 0xffffffb000006947 */ /* 0x000fea000383ffff */
.L_x_2192:
        /* <DEDUP_REMOVED lines=8> */
[----:B------:R-:W-:Y:S01]  /*4f60*/  ISETP.LT.AND P6, PT, RZ, UR5, PT ;  /* 0x00000005ff007c0c */ /* 0x000fe2000bfc1270 */
[----:B------:R-:W-:Y:S01]  /*4f70*/  UMOV UR4, UR5 ;  /* 0x0000000500047c82 */ /* 0x000fe20008000000 */
[----:B------:R-:W-:-:S11]  /*4f80*/  HFMA2.MMA R48, -RZ, RZ, 0, 0 ;  /* 0x00000000ff307435 */ /* 0x000fd600000001ff */
[----:B------:R-:W-:Y:S05]  /*4f90*/  @!P6 BRA `(.L_x_2195) ;  /* 0x00000ba00000e947 */ /* 0x000fea0003800000 */
[----:B------:R-:W-:Y:S02]  /*4fa0*/  UISETP.GT.AND UP1, UPT, UR4, 0xc, UPT ;  /* 0x0000000c0400788c */ /* 0x000fe4000bf24270 */
[----:B------:R-:W-:-:S04]  /*4fb0*/  UPLOP3.LUT UP0, UPT, UPT, UPT, UPT, 0x80, 0x0 ;  /* 0x000000000000789c */ /* 0x000fc80003f0f070 */
[----:B------:R-:W-:-:S13]  /*4fc0*/  PLOP3.LUT P6, PT, PT, PT, UP1, 0x40, 0x0 ;  /* 0x000000000000781c */ /* 0x000fda0003fce818 */
[----:B------:R-:W-:Y:S05]  /*4fd0*/  @P6 BRA `(.L_x_2196) ;  /* 0x0000075000006947 */ /* 0x000fea0003800000 */
[----:B------:R-:W-:Y:S02]  /*4fe0*/  UPLOP3.LUT UP0, UPT, UPT, UPT, UPT, 0x40, 0x0 ;  /* 0x000000000000789c */ /* 0x000fe40003f0e870 */
.L_x_2197:
        /* <DEDUP_REMOVED lines=109> */
[----:B------:R-:W-:Y:S01]  /*56c0*/  UIADD3 UR4, UR4, -0x10, URZ ;  /* 0xfffffff004047890 */ /* 0x000fe2000fffe03f */
[----:B------:R-:W-:-:S03]  /*56d0*/  IADD3 R48, R48, 0x10, RZ ;  /* 0x0000001030307810 */ /* 0x000fc60007ffe0ff */
[----:B------:R-:W-:Y:S01]  /*56e0*/  UISETP.GT.AND UP1, UPT, UR4, 0xc, UPT ;  /* 0x0000000c0400788c */ /* 0x000fe2000bf24270 */
[----:B--2---:R-:W-:Y:S02]  /*56f0*/  @!P6 FADD.FTZ R58, R58, R52 ;  /* 0x000000343a3ae221 */ /* 0x004fe40000010000 */
[----:B------:R-:W-:-:S03]  /*5700*/  @!P6 FADD.FTZ R59, R59, R53 ;  /* 0x000000353b3be221 */ /* 0x000fc60000010000 */
[----:B------:R-:W-:-:S13]  /*5710*/  PLOP3.LUT P6, PT, PT, PT, UP1, 0x80, 0x0 ;  /* 0x000000000000781c */ /* 0x000fda0003fcf018 */
[----:B------:R-:W-:Y:S05]  /*5720*/  @P6 BRA `(.L_x_2197) ;  /* 0xfffff8c000006947 */ /* 0x000fea000383ffff */
.L_x_2196:
[----:B------:R-:W-:-:S06]  /*5730*/  UISETP.GT.AND UP1, UPT, UR4, 0x4, UPT ;  /* 0x000000040400788c */ /* 0x000fcc000bf24270 */
[----:B------:R-:W-:-:S13]  /*5740*/  PLOP3.LUT P6, PT, PT, PT, UP1, 0x40, 0x0 ;  /* 0x000000000000781c */ /* 0x000fda0003fce818 */
[----:B------:R-:W-:Y:S05]  /*5750*/  @P6 BRA `(.L_x_2198) ;  /* 0x000003b000006947 */ /* 0x000fea0003800000 */
        /* <DEDUP_REMOVED lines=53> */
[----:B------:R-:W-:Y:S02]  /*5ab0*/  UIADD3 UR4, UR4, -0x4, URZ ;  /* 0xfffffffc04047890 */ /* 0x000fe4000fffe03f */
[----:B------:R-:W-:Y:S02]  /*5ac0*/  UPLOP3.LUT UP0, UPT, UPT, UPT, UPT, 0x40, 0x0 ;  /* 0x000000000000789c */ /* 0x000fe40003f0e870 */
[----:B------:R-:W-:Y:S01]  /*5ad0*/  UIADD3 UR4, UR4, -0x4, URZ ;  /* 0xfffffffc04047890 */ /* 0x000fe2000fffe03f */
[----:B--2---:R-:W-:Y:S01]  /*5ae0*/  @!P6 FADD.FTZ R58, R58, R48 ;  /* 0x000000303a3ae221 */ /* 0x004fe20000010000 */
[----:B------:R-:W-:Y:S01]  /*5af0*/  IADD3 R48, R52, 0x4, RZ ;  /* 0x0000000434307810 */ /* 0x000fe20007ffe0ff */
[----:B------:R-:W-:Y:S02]  /*5b00*/  @!P6 FADD.FTZ R59, R59, R49 ;  /* 0x000000313b3be221 */ /* 0x000fe40000010000 */
.L_x_2198:
[----:B------:R-:W-:-:S06]  /*5b10*/  UISETP.NE.OR UP0, UPT, UR4, URZ, UP0 ;  /* 0x0000003f0400728c */ /* 0x000fcc0008705670 */
[----:B------:R-:W-:-:S13]  /*5b20*/  PLOP3.LUT P6, PT, PT, PT, UP0, 0x80, 0x0 ;  /* 0x000000000000781c */ /* 0x000fda0003fcf008 */
[----:B------:R-:W-:Y:S05]  /*5b30*/  @!P6 BRA `(.L_x_2194) ;  /* 0x000001f00000e947 */ /* 0x000fea0003800000 */
.L_x_2195:
        /* <DEDUP_REMOVED lines=26> */
[----:B------:R-:W-:Y:S01]  /*5ce0*/  IADD3 R48, R48, 0x4, RZ ;  /* 0x0000000430307810 */ /* 0x000fe20007ffe0ff */
[----:B--2---:R-:W-:Y:S02]  /*5cf0*/  @!P6 FADD.FTZ R58, R58, R52 ;  /* 0x000000343a3ae221 */ /* 0x004fe40000010000 */
[----:B------:R-:W-:Y:S02]  /*5d00*/  @!P6 FADD.FTZ R59, R59, R53 ;  /* 0x000000353b3be221 */ /* 0x000fe40000010000 */
[----:B------:R-:W-:-:S13]  /*5d10*/  ISETP.NE.AND P6, PT, RZ, UR4, PT ;  /* 0x00000004ff007c0c */ /* 0x000fda000bfc5270 */
[----:B------:R-:W-:Y:S05]  /*5d20*/  @P6 BRA `(.L_x_2195) ;  /* 0xfffffe1000006947 */ /* 0x000fea000383ffff */
.L_x_2194:
[----:B------:R-:W-:-:S13]  /*5d30*/  ISETP.NE.AND P6, PT, RZ, UR7, PT ;  /* 0x00000007ff007c0c */ /* 0x000fda000bfc5270 */
        /* <DEDUP_REMOVED lines=9> */
.L_x_2200:
[----:B------:R-:W-:Y:S05]  /*5dd0*/  BSYNC B0 ;  /* 0x0000000000007941 */ /* 0x000fea0003800000 */
.L_x_2199:
[----:B------:R-:W-:-:S06]  /*5de0*/  UISETP.NE.AND UP0, UPT, UR7, 0x1, UPT ;  /* 0x000000010700788c */ /* 0x000fcc000bf05270 */
[----:B------:R-:W-:-:S13]  /*5df0*/  PLOP3.LUT P6, PT, PT, PT, UP0, 0x40, 0x0 ;  /* 0x000000000000781c */ /* 0x000fda0003fce808 */
[----:B------:R-:W-:Y:S05]  /*5e00*/  @P6 BRA `(.L_x_2191) ;  /* 0x0000010000006947 */ /* 0x000fea0003800000 */
[----:B------:R-:W-:-:S04]  /*5e10*/  IADD3 R53, R48, 0x1, RZ ;  /* 0x0000000130357810 */ /* 0x000fc80007ffe0ff */
[----:B------:R-:W-:-:S13]  /*5e20*/  ISETP.EQ.OR P6, PT, R53, R2, P0 ;  /* 0x000000023500720c */ /* 0x000fda00007c2670 */
[----:B------:R-:W-:-:S04]  /*5e30*/  @!P6 IMAD R53, R53, c[0x0][0x10], R0 ;  /* 0x000004003535ea24 */ /* 0x000fc800078e0200 */
[----:B------:R-:W-:-:S06]  /*5e40*/  @!P6 IMAD.WIDE.U32 R52, R53, 0x8, R50 ;  /* 0x000000083534e825 */ /* 0x000fcc00078e0032 */
[----:B------:R-:W2:Y:S01]  /*5e50*/  @!P6 LDG.E.64 R52, [R52.64] ;  /* 0x0000000c3434e981 */ /* 0x000ea2000c1e1b00 */
[----:B------:R-:W-:Y:S02]  /*5e60*/  IADD3 R49, R48, 0x2, RZ ;  /* 0x0000000230317810 */ /* 0x000fe40007ffe0ff */
[----:B------:R-:W-:Y:S01]  /*5e70*/  MOV R48, UR7 ;  /* 0x0000000700307c02 */ /* 0x000fe20008000f00 */
        /* <DEDUP_REMOVED lines=9> */
.L_x_2191:
[----:B------:R-:W-:Y:S04]  /*5f10*/  @!P0 STS.64 [0x98], R58 ;  /* 0x0000983aff008388 */ /* 0x000fe80000000a00 */
[----:B------:R-:W-:Y:S01]  /*5f20*/  BAR.SYNC.DEFER_BLOCKING 0x0 ;  /* 0x0000000000007b1d */ /* 0x000fe20000010000 */
[----:B------:R-:W-:Y:S02]  /*5f30*/  ISETP.NE.AND P6, PT, RZ, UR16, PT ;  /* 0x00000010ff007c0c */ /* 0x000fe4000bfc5270 */
[----:B0-----:R-:W-:-:S05]  /*5f40*/  SHF.R.U32.HI R51, RZ, 0x5, R3 ;  /* 0x00000005ff337819 */ /* 0x001fca0000011603 */
[----:B------:R-:W-:Y:S01]  /*5f50*/  IMAD R52, R2, c[0x0][0x1fc], R51 ;  /* 0x00007f0002347a24 */ /* 0x000fe200078e0233 */
[----:B------:R-:W0:Y:S02]  /*5f60*/  LDS.64 R48, [0x98] ;  /* 0x00009800ff307984 */ /* 0x000e240000000a00 */
[----:B0-----:R-:W-:Y:S02]  /*5f70*/  FMUL.FTZ R48, R48, c[0x0][0x20c] ;  /* 0x0000830030307a20 */ /* 0x001fe40000410000 */
[----:B------:R-:W-:Y:S02]  /*5f80*/  FMUL.FTZ R53, R49, c[0x0][0x20c] ;  /* 0x0000830031357a20 */ /* 0x000fe40000410000 */
[----:B------:R0:W1:Y:S01]  /*5f90*/  R2UR UR4, R48 ;  /* 0x00000000300473c2 */ /* 0x00006200000e0000 */
[----:B------:R-:W-:Y:S05]  /*5fa0*/  @!P6 BRA `(.L_x_2201) ;  /* 0x000001200000e947 */ /* 0x000fea0003800000 */
[----:B0-----:R-:W-:Y:S02]  /*5fb0*/  FFMA.FTZ R48, R86, R46, R56 ;  /* 0x0000002e56307223 */ /* 0x001fe40000010038 */
[----:B------:R-:W-:-:S02]  /*5fc0*/  FFMA.FTZ R49, R85, R47, R57 ;  /* 0x0000002f55317223 */ /* 0x000fc40000010039 */
[----:B------:R-:W-:Y:S02]  /*5fd0*/  FMUL.FTZ R50, R48, -1.4426950216293334961 ;  /* 0xbfb8aa3b30327820 */ /* 0x000fe40000410000 */
[----:B------:R-:W-:-:S04]  /*5fe0*/  FMUL.FTZ R54, R49, -1.4426950216293334961 ;  /* 0xbfb8aa3b31367820 */ /* 0x000fc80000410000 */
[----:B------:R-:W0:Y:S08]  /*5ff0*/  MUFU.EX2 R50, R50 ;  /* 0x0000003200327308 */ /* 0x000e300000000800 */
[----:B------:R-:W2:Y:S01]  /*6000*/  MUFU.EX2 R54, R54 ;  /* 0x0000003600367308 */ /* 0x000ea20000000800 */
[----:B0-----:R-:W-:-:S07]  /*6010*/  FADD.FTZ R51, R50, 1 ;  /* 0x3f80000032337421 */ /* 0x001fce0000010000 */
[----:B------:R-:W0:Y:S01]  /*6020*/  MUFU.RCP R51, R51 ;  /* 0x0000003300337308 */ /* 0x000e220000001000 */
[----:B--2---:R-:W-:-:S07]  /*6030*/  FADD.FTZ R55, R54, 1 ;  /* 0x3f80000036377421 */ /* 0x004fce0000010000 */
[----:B------:R-:W2:Y:S01]  /*6040*/  MUFU.RCP R58, R55 ;  /* 0x00000037003a7308 */ /* 0x000ea20000001000 */
[----:B0-----:R-:W-:Y:S02]  /*6050*/  FADD.FTZ R59, -R51, 1 ;  /* 0x3f800000333b7421 */ /* 0x001fe40000010100 */
[----:B------:R-:W-:Y:S02]  /*6060*/  FMUL.FTZ R22, R22, R51 ;  /* 0x0000003316167220 */ /* 0x000fe40000410000 */
[----:B------:R-:W-:Y:S02]  /*6070*/  FFMA.FTZ R59, R48, R59, 1 ;  /* 0x3f800000303b7423 */ /* 0x000fe4000001003b */
[----:B--2---:R-:W-:Y:S02]  /*6080*/  FMUL.FTZ R23, R23, R58 ;  /* 0x0000003a17177220 */ /* 0x004fe40000410000 */
[----:B------:R-:W-:Y:S02]  /*6090*/  FADD.FTZ R58, -R58, 1 ;  /* 0x3f8000003a3a7421 */ /* 0x000fe40000010100 */
[----:B------:R-:W-:-:S02]  /*60a0*/  FMUL.FTZ R22, R22, R59 ;  /* 0x0000003b16167220 */ /* 0x000fc40000410000 */
[----:B------:R-:W-:-:S04]  /*60b0*/  FFMA.FTZ R58, R49, R58, 1 ;  /* 0x3f800000313a7423 */ /* 0x000fc8000001003a */
[----:B------:R-:W-:Y:S02]  /*60c0*/  FMUL.FTZ R23, R23, R58 ;  /* 0x0000003a17177220 */ /* 0x000fe40000410000 */
.L_x_2201:
[----:B------:R-:W-:Y:S01]  /*60d0*/  LOP3.LUT P0, RZ, R6, 0x80, RZ, 0xc0, !PT ;  /* 0x0000008006ff7812 */ /* 0x000fe2000780c0ff */
[----:B------:R-:W-:-:S12]  /*60e0*/  BSSY B0, `(.L_x_2202) ;  /* 0x0000011000007945 */ /* 0x000fd80003800000 */
[----:B------:R-:W-:Y:S05]  /*60f0*/  @!P0 BRA `(.L_x_2203) ;  /* 0x000000f000008947 */ /* 0x000fea0003800000 */
[----:B0-----:R-:W-:Y:S01]  /*6100*/  MOV R48, R10 ;  /* 0x0000000a00307202 */ /* 0x001fe20000000f00 */
[----:B------:R-:W-:Y:S01]  /*6110*/  IMAD R50, R118, c[0x0][0x1d8], RZ ;  /* 0x0000760076327a24 */ /* 0x000fe200078e02ff */
[----:B------:R-:W-:-:S03]  /*6120*/  MOV R49, R13 ;  /* 0x0000000d00317202 */ /* 0x000fc60000000f00 */
[C---:B------:R-:W-:Y:S02]  /*6130*/  IMAD R51, R89.reuse, c[0x0][0x1dc], R50 ;  /* 0x0000770059337a24 */ /* 0x040fe400078e0232 */
[----:B------:R-:W-:-:S05]  /*6140*/  IMAD.WIDE.U32 R48, R89, c[0x0][0x1d8], R48 ;  /* 0x0000760059307a25 */ /* 0x000fca00078e0030 */
[----:B------:R-:W-:Y:S01]  /*6150*/  IADD3 R51, R49, R51, RZ ;  /* 0x0000003331337210 */ /* 0x000fe20007ffe0ff */
[----:B-1----:R-:W-:Y:S01]  /*6160*/  FFMA.FTZ R49, R86, UR4, R53 ;  /* 0x0000000456317c23 */ /* 0x002fe20008010035 */
[----:B------:R-:W-:-:S03]  /*6170*/  LEA R50, P0, R48, c[0x0][0x160], 0x2 ;  /* 0x0000580030327a11 */ /* 0x000fc600078010ff */
[----:B------:R-:W-:Y:S01]  /*6180*/  FFMA.FTZ R22, R46, R22, -R49 ;  /* 0x000000162e167223 */ /* 0x000fe20000010831 */
[----:B------:R-:W-:Y:S01]  /*6190*/  LEA.HI.X R51, R48, c[0x0][0x164], R51, 0x2, P0 ;  /* 0x0000590030337a11 */ /* 0x000fe200000f1433 */
[----:B------:R-:W-:Y:S02]  /*61a0*/  FFMA.FTZ R48, R85, UR4, R53 ;  /* 0x0000000455307c23 */ /* 0x000fe40008010035 */
[----:B------:R-:W-:Y:S02]  /*61b0*/  FMUL.FTZ R22, R22, UR14 ;  /* 0x0000000e16167c20 */ /* 0x000fe40008410000 */
[----:B------:R-:W-:-:S04]  /*61c0*/  FFMA.FTZ R23, R47, R23, -R48 ;  /* 0x000000172f177223 */ /* 0x000fc80000010830 */
[----:B------:R-:W-:-:S05]  /*61d0*/  FMUL.FTZ R23, R23, UR14 ;  /* 0x0000000e17177c20 */ /* 0x000fca0008410000 */
[----:B------:R0:W-:Y:S02]  /*61e0*/  STG.E.64 [R50.64], R22 ;  /* 0x0000001632007986 */ /* 0x0001e4000c101b0c */
.L_x_2203:
[----:B------:R-:W-:Y:S05]  /*61f0*/  BSYNC B0 ;  /* 0x0000000000007941 */ /* 0x000fea0003800000 */
.L_x_2202:
[----:B------:R-:W-:Y:S02]  /*6200*/  ISETP.NE.AND P0, PT, RZ, UR16, PT ;  /* 0x00000010ff007c0c */ /* 0x000fe4000bf05270 */
[----:B0-----:R-:W-:-:S04]  /*6210*/  IADD3 R50, R52, 0xc0, RZ ;  /* 0x000000c034327810 */ /* 0x001fc80007ffe0ff */
[----:B------:R-:W-:-:S07]  /*6220*/  SHF.R.S32.HI R51, RZ, 0x1f, R50 ;  /* 0x0000001fff337819 */ /* 0x000fce0000011432 */
[----:B------:R-:W-:Y:S05]  /*6230*/  @!P0 BRA `(.L_x_2204) ;  /* 0x0000012000008947 */ /* 0x000fea0003800000 */
[----:B------:R-:W-:Y:S02]  /*6240*/  FFMA.FTZ R22, R84, R46, R56 ;  /* 0x0000002e54167223 */ /* 0x000fe40000010038 */
[----:B------:R-:W-:Y:S02]  /*6250*/  FFMA.FTZ R23, R83, R47, R57 ;  /* 0x0000002f53177223 */ /* 0x000fe40000010039 */
        /* <DEDUP_REMOVED lines=8> */
[----:B0-----:R-:W-:Y:S02]  /*62e0*/  FMUL.FTZ R24, R24, R49 ;  /* 0x0000003118187220 */ /* 0x001fe40000410000 */
[----:B--2---:R-:W-:Y:S02]  /*62f0*/  FMUL.FTZ R59, R25, R58 ;  /* 0x0000003a193b7220 */ /* 0x004fe40000410000 */
[----:B------:R-:W-:Y:S02]  /*6300*/  FADD.FTZ R25, -R49, 1 ;  /* 0x3f80000031197421 */ /* 0x000fe40000010100 */
[----:B------:R-:W-:Y:S02]  /*6310*/  FADD.FTZ R58, -R58, 1 ;  /* 0x3f8000003a3a7421 */ /* 0x000fe40000010100 */
[----:B------:R-:W-:Y:S02]  /*6320*/  FFMA.FTZ R25, R22, R25, 1 ;  /* 0x3f80000016197423 */ /* 0x000fe40000010019 */
[----:B------:R-:W-:-:S02]  /*6330*/  FFMA.FTZ R58, R23, R58, 1 ;  /* 0x3f800000173a7423 */ /* 0x000fc4000001003a */
[----:B------:R-:W-:Y:S02]  /*6340*/  FMUL.FTZ R24, R24, R25 ;  /* 0x0000001918187220 */ /* 0x000fe40000410000 */
[----:B------:R-:W-:Y:S02]  /*6350*/  FMUL.FTZ R25, R59, R58 ;  /* 0x0000003a3b197220 */ /* 0x000fe40000410000 */
.L_x_2204:
[----:B------:R-:W-:Y:S01]  /*6360*/  LOP3.LUT P0, RZ, R6, 0x40, RZ, 0xc0, !PT ;  /* 0x0000004006ff7812 */ /* 0x000fe2000780c0ff */
[----:B------:R-:W-:-:S12]  /*6370*/  BSSY B0, `(.L_x_2205) ;  /* 0x0000011000007945 */ /* 0x000fd80003800000 */
[----:B------:R-:W-:Y:S05]  /*6380*/  @!P0 BRA `(.L_x_2206) ;  /* 0x000000f000008947 */ /* 0x000fea0003800000 */
[----:B------:R-:W-:Y:S01]  /*6390*/  MOV R22, R10 ;  /* 0x0000000a00167202 */ /* 0x000fe20000000f00 */
[----:B------:R-:W-:Y:S01]  /*63a0*/  IMAD R48, R117, c[0x0][0x1d8], RZ ;  /* 0x0000760075307a24 */ /* 0x000fe200078e02ff */
[----:B------:R-:W-:Y:S01]  /*63b0*/  MOV R23, R13 ;  /* 0x0000000d00177202 */ /* 0x000fe20000000f00 */
[----:B-1----:R-:W-:Y:S02]  /*63c0*/  FFMA.FTZ R54, R83, UR4, R53 ;  /* 0x0000000453367c23 */ /* 0x002fe40008010035 */
[C---:B------:R-:W-:Y:S02]  /*63d0*/  IMAD R49, R103.reuse, c[0x0][0x1dc], R48 ;  /* 0x0000770067317a24 */ /* 0x040fe400078e0230 */
[----:B------:R-:W-:-:S05]  /*63e0*/  IMAD.WIDE.U32 R22, R103, c[0x0][0x1d8], R22 ;  /* 0x0000760067167a25 */ /* 0x000fca00078e0016 */
[----:B------:R-:W-:Y:S01]  /*63f0*/  IADD3 R49, R23, R49, RZ ;  /* 0x0000003117317210 */ /* 0x000fe20007ffe0ff */
[----:B------:R-:W-:Y:S01]  /*6400*/  FFMA.FTZ R23, R84, UR4, R53 ;  /* 0x0000000454177c23 */ /* 0x000fe20008010035 */
[----:B------:R-:W-:-:S04]  /*6410*/  LEA R48, P0, R22, c[0x0][0x160], 0x2 ;  /* 0x0000580016307a11 */ /* 0x000fc800078010ff */
[----:B------:R-:W-:Y:S01]  /*6420*/  LEA.HI.X R49, R22, c[0x0][0x164], R49, 0x2, P0 ;  /* 0x0000590016317a11 */ /* 0x000fe200000f1431 */
[----:B------:R-:W-:Y:S02]  /*6430*/  FFMA.FTZ R22, R46, R24, -R23 ;  /* 0x000000182e167223 */ /* 0x000fe40000010817 */
[----:B------:R-:W-:Y:S02]  /*6440*/  FFMA.FTZ R23, R47, R25, -R54 ;  /* 0x000000192f177223 */ /* 0x000fe40000010836 */
[----:B------:R-:W-:Y:S02]  /*6450*/  FMUL.FTZ R22, R22, UR14 ;  /* 0x0000000e16167c20 */ /* 0x000fe40008410000 */
[----:B------:R-:W-:-:S05]  /*6460*/  FMUL.FTZ R23, R23, UR14 ;  /* 0x0000000e17177c20 */ /* 0x000fca0008410000 */
[----:B------:R0:W-:Y:S02]  /*6470*/  STG.E.64 [R48.64], R22 ;  /* 0x0000001630007986 */ /* 0x0001e4000c101b0c */
.L_x_2206:
[----:B------:R-:W-:Y:S05]  /*6480*/  BSYNC B0 ;  /* 0x0000000000007941 */ /* 0x000fea0003800000 */
.L_x_2205:
[----:B------:R-:W-:-:S13]  /*6490*/  ISETP.NE.AND P0, PT, RZ, UR16, PT ;  /* 0x00000010ff007c0c */ /* 0x000fda000bf05270 */
[----:B------:R-:W-:Y:S05]  /*64a0*/  @!P0 BRA `(.L_x_2207) ;  /* 0x0000012000008947 */ /* 0x000fea0003800000 */
[----:B0-----:R-:W-:Y:S02]  /*64b0*/  FFMA.FTZ R23, R82, R46, R56 ;  /* 0x0000002e52177223 */ /* 0x001fe40000010038 */
        /* <DEDUP_REMOVED lines=12> */
[----:B--2---:R-:W-:Y:S02]  /*6580*/  FADD.FTZ R55, -R54, 1 ;  /* 0x3f80000036377421 */ /* 0x004fe40000010100 */
[----:B------:R-:W-:Y:S02]  /*6590*/  FMUL.FTZ R27, R27, R54 ;  /* 0x000000361b1b7220 */ /* 0x000fe40000410000 */
[----:B------:R-:W-:-:S02]  /*65a0*/  FFMA.FTZ R22, R22, R55, 1 ;  /* 0x3f80000016167423 */ /* 0x000fc40000010037 */
[----:B------:R-:W-:Y:S02]  /*65b0*/  FMUL.FTZ R26, R26, R23 ;  /* 0x000000171a1a7220 */ /* 0x000fe40000410000 */
[----:B------:R-:W-:Y:S02]  /*65c0*/  FMUL.FTZ R27, R27, R22 ;  /* 0x000000161b1b7220 */ /* 0x000fe40000410000 */
.L_x_2207:
[----:B------:R-:W-:Y:S01]  /*65d0*/  LOP3.LUT P0, RZ, R6, 0x20, RZ, 0xc0, !PT ;  /* 0x0000002006ff7812 */ /* 0x000fe2000780c0ff */
[----:B------:R-:W-:-:S12]  /*65e0*/  BSSY B0, `(.L_x_2208) ;  /* 0x0000011000007945 */ /* 0x000fd80003800000 */
[----:B------:R-:W-:Y:S05]  /*65f0*/  @!P0 BRA `(.L_x_2209) ;  /* 0x000000f000008947 */ /* 0x000fea0003800000 */
[----:B0-----:R-:W-:Y:S01]  /*6600*/  MOV R22, R10 ;  /* 0x0000000a00167202 */ /* 0x001fe20000000f00 */
        /* <DEDUP_REMOVED lines=14> */
.L_x_2209:
[----:B------:R-:W-:Y:S05]  /*66f0*/  BSYNC B0 ;  /* 0x0000000000007941 */ /* 0x000fea0003800000 */
.L_x_2208:
        /* <DEDUP_REMOVED lines=20> */
.L_x_2210:
        /* <DEDUP_REMOVED lines=18> */
.L_x_2212:
[----:B------:R-:W-:Y:S05]  /*6960*/  BSYNC B0 ;  /* 0x0000000000007941 */ /* 0x000fea0003800000 */
.L_x_2211:
        /* <DEDUP_REMOVED lines=20> */
.L_x_2213:
        /* <DEDUP_REMOVED lines=18> */
.L_x_2215:
[----:B------:R-:W-:Y:S05]  /*6bd0*/  BSYNC B0 ;  /* 0x0000000000007941 */ /* 0x000fea0003800000 */
.L_x_2214:
        /* <DEDUP_REMOVED lines=20> */
.L_x_2216:
        /* <DEDUP_REMOVED lines=18> */
.L_x_2218:
[----:B------:R-:W-:Y:S05]  /*6e40*/  BSYNC B0 ;  /* 0x0000000000007941 */ /* 0x000fea0003800000 */
.L_x_2217:
        /* <DEDUP_REMOVED lines=20> */
.L_x_2219:
        /* <DEDUP_REMOVED lines=18> */
.L_x_2221:
[----:B------:R-:W-:Y:S05]  /*70b0*/  BSYNC B0 ;  /* 0x0000000000007941 */ /* 0x000fea0003800000 */
.L_x_2220:
        /* <DEDUP_REMOVED lines=20> */
.L_x_2222:
[----:B------:R-:W-:Y:S01]  /*7200*/  BSSY B0, `(.L_x_2223) ;  /* 0x0000011000007945 */ /* 0x000fe20003800000 */
        /* <DEDUP_REMOVED lines=16> */
.L_x_2224:
[----:B------:R-:W-:Y:S05]  /*7310*/  BSYNC B0 ;  /* 0x0000000000007941 */ /* 0x000fea0003800000 */
.L_x_2223:
        /* <DEDUP_REMOVED lines=19> */
.L_x_2225:
        /* <DEDUP_REMOVED lines=17> */
.L_x_2227:
[----:B------:R-:W-:Y:S05]  /*7560*/  BSYNC B0 ;  /* 0x0000000000007941 */ /* 0x000fea0003800000 */
.L_x_2226:
        /* <DEDUP_REMOVED lines=19> */
.L_x_2228:
        /* <DEDUP_REMOVED lines=17> */
.L_x_2230:
[----:B------:R-:W-:Y:S05]  /*77b0*/  BSYNC B0 ;  /* 0x0000000000007941 */ /* 0x000fea0003800000 */
.L_x_2229:
        /* <DEDUP_REMOVED lines=19> */
.L_x_2231:
        /* <DEDUP_REMOVED lines=17> */
.L_x_2233:
[----:B------:R-:W-:Y:S05]  /*7a00*/  BSYNC B0 ;  /* 0x0000000000007941 */ /* 0x000fea0003800000 */
.L_x_2232:
        /* <DEDUP_REMOVED lines=19> */
.L_x_2234:
        /* <DEDUP_REMOVED lines=17> */
.L_x_2236:
[----:B------:R-:W-:Y:S05]  /*7c50*/  BSYNC B0 ;  /* 0x0000000000007941 */ /* 0x000fea0003800000 */
.L_x_2235:
        /* <DEDUP_REMOVED lines=19> */
.L_x_2237:
[----:B------:R-:W-:Y:S01]  /*7d90*/  ISETP.GE.U32.AND P0, PT, R50, c[0x0][0x1e0], PT ;  /* 0x0000780032007a0c */ /* 0x000fe20003f06070 */
[----:B------:R-:W-:Y:S01]  /*7da0*/  BSSY B0, `(.L_x_2238) ;  /* 0x0000015000007945 */ /* 0x000fe20003800000 */
[----:B------:R-:W-:Y:S02]  /*7db0*/  IADD3 R29, R52, 0xd0, RZ ;  /* 0x000000d0341d7810 */ /* 0x000fe40007ffe0ff */
[----:B------:R-:W-:Y:S02]  /*7dc0*/  ISETP.GE.AND.EX P0, PT, R51, c[0x0][0x1e4], PT, P0 ;  /* 0x0000790033007a0c */ /* 0x000fe40003f06300 */
[----:B------:R-:W-:Y:S02]  /*7dd0*/  SHF.R.S32.HI R30, RZ, 0x1f, R29 ;  /* 0x0000001fff1e7819 */ /* 0x000fe4000001141d */
[----:B------:R-:W-:-:S13]  /*7de0*/  ISETP.LT.U32.AND P0, PT, R3, 0x200, !P0 ;  /* 0x000002000300780c */ /* 0x000fda0004701070 */
        /* <DEDUP_REMOVED lines=16> */
.L_x_2239:
[----:B------:R-:W-:Y:S05]  /*7ef0*/  BSYNC B0 ;  /* 0x0000000000007941 */ /* 0x000fea0003800000 */
.L_x_2238:
        /* <DEDUP_REMOVED lines=19> */
.L_x_2240:
        /* <DEDUP_REMOVED lines=22> */
.L_x_2242:
[----:B------:R-:W-:Y:S05]  /*8190*/  BSYNC B0 ;  /* 0x0000000000007941 */ /* 0x000fea0003800000 */
.L_x_2241:
[----:B------:R-:W-:Y:S05]  /*81a0*/  @!P6 BRA `(.L_x_2243) ;  /* 0x000001200000e947 */ /* 0x000fea0003800000 */
[----:B------:R-:W-:Y:S02]  /*81b0*/  FFMA.FTZ R7, R8, R46, R56 ;  /* 0x0000002e08077223 */ /* 0x000fe40000010038 */
[----:B0-----:R-:W-:Y:S02]  /*81c0*/  FFMA.FTZ R14, R9, R47, R57 ;  /* 0x0000002f090e7223 */ /* 0x001fe40000010039 */
        /* <DEDUP_REMOVED lines=16> */
.L_x_2243:
[----:B------:R-:W-:Y:S01]  /*82d0*/  ISETP.GE.U32.AND P0, PT, R27, c[0x0][0x1e0], PT ;  /* 0x000078001b007a0c */ /* 0x000fe20003f06070 */
[----:B------:R-:W-:Y:S01]  /*82e0*/  BSSY B0, `(.L_x_2244) ;  /* 0x0000015000007945 */ /* 0x000fe20003800000 */
[----:B------:R-:W-:Y:S02]  /*82f0*/  IADD3 R52, R52, 0xf0, RZ ;  /* 0x000000f034347810 */ /* 0x000fe40007ffe0ff */
[----:B------:R-:W-:Y:S02]  /*8300*/  ISETP.GE.AND.EX P0, PT, R28, c[0x0][0x1e4], PT, P0 ;  /* 0x000079001c007a0c */ /* 0x000fe40003f06300 */
[----:B0-----:R-:W-:Y:S02]  /*8310*/  SHF.R.S32.HI R23, RZ, 0x1f, R52 ;  /* 0x0000001fff177819 */ /* 0x001fe40000011434 */
[----:B------:R-:W-:-:S13]  /*8320*/  ISETP.LT.U32.AND P0, PT, R3, 0x200, !P0 ;  /* 0x000002000300780c */ /* 0x000fda0004701070 */
[----:B------:R-:W-:Y:S05]  /*8330*/  @!P0 BRA `(.L_x_2245) ;  /* 0x000000f000008947 */ /* 0x000fea0003800000 */
[----:B------:R-:W-:Y:S01]  /*8340*/  MOV R14, R10 ;  /* 0x0000000a000e7202 */ /* 0x000fe20000000f00 */
[----:B------:R-:W-:Y:S01]  /*8350*/  IMAD R22, R120, c[0x0][0x1d8], RZ ;  /* 0x0000760078167a24 */ /* 0x000fe200078e02ff */
[----:B------:R-:W-:-:S03]  /*8360*/  MOV R15, R13 ;  /* 0x0000000d000f7202 */ /* 0x000fc60000000f00 */
[C---:B------:R-:W-:Y:S02]  /*8370*/  IMAD R7, R105.reuse, c[0x0][0x1dc], R22 ;  /* 0x0000770069077a24 */ /* 0x040fe400078e0216 */
[----:B------:R-:W-:-:S05]  /*8380*/  IMAD.WIDE.U32 R16, R105, c[0x0][0x1d8], R14 ;  /* 0x0000760069107a25 */ /* 0x000fca00078e000e */
[----:B------:R-:W-:Y:S02]  /*8390*/  IADD3 R7, R17, R7, RZ ;  /* 0x0000000711077210 */ /* 0x000fe40007ffe0ff */
[----:B------:R-:W-:-:S04]  /*83a0*/  LEA R14, P0, R16, c[0x0][0x160], 0x2 ;  /* 0x00005800100e7a11 */ /* 0x000fc800078010ff */
[----:B------:R-:W-:Y:S01]  /*83b0*/  LEA.HI.X R15, R16, c[0x0][0x164], R7, 0x2, P0 ;  /* 0x00005900100f7a11 */ /* 0x000fe200000f1407 */
[--C-:B-1----:R-:W-:Y:S02]  /*83c0*/  FFMA.FTZ R7, R8, UR4, R53.reuse ;  /* 0x0000000408077c23 */ /* 0x102fe40008010035 */
[----:B------:R-:W-:Y:S02]  /*83d0*/  FFMA.FTZ R8, R9, UR4, R53 ;  /* 0x0000000409087c23 */ /* 0x000fe40008010035 */
[----:B------:R-:W-:Y:S02]  /*83e0*/  FFMA.FTZ R7, R46, R18, -R7 ;  /* 0x000000122e077223 */ /* 0x000fe40000010807 */
[----:B------:R-:W-:Y:S02]  /*83f0*/  FFMA.FTZ R9, R47, R19, -R8 ;  /* 0x000000132f097223 */ /* 0x000fe40000010808 */
[----:B------:R-:W-:Y:S02]  /*8400*/  FMUL.FTZ R8, R7, UR14 ;  /* 0x0000000e07087c20 */ /* 0x000fe40008410000 */
[----:B------:R-:W-:-:S05]  /*8410*/  FMUL.FTZ R9, R9, UR14 ;  /* 0x0000000e09097c20 */ /* 0x000fca0008410000 */
[----:B------:R0:W-:Y:S02]  /*8420*/  STG.E.64 [R14.64], R8 ;  /* 0x000000080e007986 */ /* 0x0001e4000c101b0c */
.L_x_2245:
[----:B------:R-:W-:Y:S05]  /*8430*/  BSYNC B0 ;  /* 0x0000000000007941 */ /* 0x000fea0003800000 */
.L_x_2244:
[----:B------:R-:W-:Y:S05]  /*8440*/  @!P6 BRA `(.L_x_2246) ;  /* 0x000001200000e947 */ /* 0x000fea0003800000 */
[----:B------:R-:W-:Y:S02]  /*8450*/  FFMA.FTZ R56, R88, R46, R56 ;  /* 0x0000002e58387223 */ /* 0x000fe40000010038 */
[----:B------:R-:W-:Y:S02]  /*8460*/  FFMA.FTZ R57, R87, R47, R57 ;  /* 0x0000002f57397223 */ /* 0x000fe40000010039 */
[----:B------:R-:W-:Y:S02]  /*8470*/  FMUL.FTZ R7, R56, -1.4426950216293334961 ;  /* 0xbfb8aa3b38077820 */ /* 0x000fe40000410000 */
[----:B0-----:R-:W-:-:S04]  /*8480*/  FMUL.FTZ R14, R57, -1.4426950216293334961 ;  /* 0xbfb8aa3b390e7820 */ /* 0x001fc80000410000 */
        /* <DEDUP_REMOVED lines=14> */
.L_x_2246:
[----:B------:R-:W-:Y:S01]  /*8570*/  ISETP.GE.U32.AND P0, PT, R52, c[0x0][0x1e0], PT ;  /* 0x0000780034007a0c */ /* 0x000fe20003f06070 */
[----:B------:R-:W-:Y:S03]  /*8580*/  BSSY B0, `(.L_x_2247) ;  /* 0x0000012000007945 */ /* 0x000fe60003800000 */
[----:B------:R-:W-:-:S04]  /*8590*/  ISETP.GE.AND.EX P0, PT, R23, c[0x0][0x1e4], PT, P0 ;  /* 0x0000790017007a0c */ /* 0x000fc80003f06300 */
[----:B------:R-:W-:-:S13]  /*85a0*/  ISETP.LT.U32.AND P0, PT, R3, 0x200, !P0 ;  /* 0x000002000300780c */ /* 0x000fda0004701070 */
[----:B------:R-:W-:Y:S05]  /*85b0*/  @!P0 BRA `(.L_x_2248) ;  /* 0x000000e000008947 */ /* 0x000fea0003800000 */
[----:B------:R-:W-:Y:S01]  /*85c0*/  MOV R11, R13 ;  /* 0x0000000d000b7202 */ /* 0x000fe20000000f00 */
[----:B------:R-:W-:-:S04]  /*85d0*/  IMAD R7, R119, c[0x0][0x1d8], RZ ;  /* 0x0000760077077a24 */ /* 0x000fc800078e02ff */
[----:B------:R-:W-:-:S04]  /*85e0*/  IMAD.WIDE.U32 R10, R104, c[0x0][0x1d8], R10 ;  /* 0x00007600680a7a25 */ /* 0x000fc800078e000a */
[----:B------:R-:W-:Y:S01]  /*85f0*/  IMAD R7, R104, c[0x0][0x1dc], R7 ;  /* 0x0000770068077a24 */ /* 0x000fe200078e0207 */
[----:B0-----:R-:W-:-:S04]  /*8600*/  LEA R8, P0, R10, c[0x0][0x160], 0x2 ;  /* 0x000058000a087a11 */ /* 0x001fc800078010ff */
[----:B------:R-:W-:-:S04]  /*8610*/  IADD3 R7, R11, R7, RZ ;  /* 0x000000070b077210 */ /* 0x000fc80007ffe0ff */
        /* <DEDUP_REMOVED lines=8> */
.L_x_2248:
[----:B------:R-:W-:Y:S05]  /*86a0*/  BSYNC B0 ;  /* 0x0000000000007941 */ /* 0x000fea0003800000 */
.L_x_2247:
[----:B------:R-:W-:Y:S02]  /*86b0*/  IADD3 R5, R5, c[0x0][0x10], RZ ;  /* 0x0000040005057a10 */ /* 0x000fe40007ffe0ff */
[----:B------:R-:W-:Y:S02]  /*86c0*/  IADD3 R91, R91, 0x1, RZ ;  /* 0x000000015b5b7810 */ /* 0x000fe40007ffe0ff */
[----:B------:R-:W-:-:S13]  /*86d0*/  ISETP.GE.AND P0, PT, R5, UR6, PT ;  /* 0x0000000605007c0c */ /* 0x000fda000bf06270 */
[----:B------:R-:W-:Y:S01]  /*86e0*/  @P0 CALL.REL.NOINC `(.L_x_2166) ;  /* 0x0000001000000944 */ /* 0x000fe20003c00000 */
[----:B------:R-:W-:Y:S05]  /*86f0*/  BRA `(.L_x_2249) ;  /* 0xffff7fe000007947 */ /* 0x000fea000383ffff */
.L_x_2166:
[----:B-12---:R-:W-:Y:S01]  /*8700*/  MOV R6, c[0x0][0xc] ;  /* 0x0000030000067a02 */ /* 0x006fe20000000f00 */
[----:B------:R-:W-:Y:S01]  /*8710*/  HFMA2.MMA R27, -RZ, RZ, 0, 2.384185791015625e-07 ;  /* 0x00000004ff1b7435 */ /* 0x000fe200000001ff */
[----:B------:R-:W-:Y:S01]  /*8720*/  ISETP.NE.AND P2, PT, R3, RZ, PT ;  /* 0x000000ff0300720c */ /* 0x000fe20003f45270 */
[----:B------:R-:W-:Y:S01]  /*8730*/  BSSY B0, `(.L_x_2250) ;  /* 0x0000013000007945 */ /* 0x000fe20003800000 */
[----:B------:R-:W-:Y:S02]  /*8740*/  IADD3 R7, R6, -0x1, RZ ;  /* 0xffffffff06077810 */ /* 0x000fe40007ffe0ff */
[----:B------:R-:W-:Y:S02]  /*8750*/  MOV R4, c[0x0][0x10] ;  /* 0x0000040000047a02 */ /* 0x000fe40000000f00 */
[----:B------:R-:W-:Y:S02]  /*8760*/  ISETP.NE.AND P0, PT, R2, R7, PT ;  /* 0x000000070200720c */ /* 0x000fe40003f05270 */
[----:B------:R-:W-:-:S02]  /*8770*/  ISETP.NE.AND P1, PT, R6, 0x1, PT ;  /* 0x000000010600780c */ /* 0x000fc40003f25270 */
[C---:B------:R-:W-:Y:S02]  /*8780*/  SHF.L.U32 R2, R4.reuse, 0x1, RZ ;  /* 0x0000000104027819 */ /* 0x040fe400000006ff */
[----:B------:R-:W-:Y:S02]  /*8790*/  IADD3 R5, R4, -0x1, RZ ;  /* 0xffffffff04057810 */ /* 0x000fe40007ffe0ff */
        /* <DEDUP_REMOVED lines=12> */
.L_x_2251:
[----:B------:R-:W-:Y:S05]  /*8860*/  BSYNC B0 ;  /* 0x0000000000007941 */ /* 0x000fea0003800000 */
.L_x_2250:
[----:B------:R-:W-:Y:S05]  /*8870*/  @P0 EXIT ;  /* 0x000000000000094d */ /* 0x000fea0003800000 */
[----:B------:R-:W-:Y:S05]  /*8880*/  @P2 BRA `(.L_x_2252) ;  /* 0x0000008000002947 */ /* 0x000fea0003800000 */
[----:B------:R-:W-:-:S05]  /*8890*/  IMAD R0, R6, c[0x0][0x10], RZ ;  /* 0x0000040006007a24 */ /* 0x000fca00078e02ff */
[----:B------:R-:W-:-:S13]  /*88a0*/  ISETP.NE.AND P0, PT, R0, -0x1, PT ;  /* 0xffffffff0000780c */ /* 0x000fda0003f05270 */
[----:B------:R-:W-:Y:S05]  /*88b0*/  @!P0 BRA `(.L_x_2252) ;  /* 0x0000005000008947 */ /* 0x000fea0003800000 */
.L_x_2253:
[----:B-1----:R-:W2:Y:S01]  /*88c0*/  LDG.E.STRONG.GPU R7, [R4.64] ;  /* 0x0000000c04077981 */ /* 0x002ea2000c1ef900 */
[----:B------:R-:W-:Y:S01]  /*88d0*/  YIELD ;  /* 0x0000000000007946 */ /* 0x000fe20003800000 */
[----:B--2---:R-:W-:Y:S01]  /*88e0*/  ISETP.NE.AND P0, PT, R7, R0, PT ;  /* 0x000000000700720c */ /* 0x004fe20003f05270 */
[----:B------:R-:W-:-:S12]  /*88f0*/  CCTL.IVALL ;  /* 0x00000000ff00798f */ /* 0x000fd80002000000 */
[----:B------:R-:W-:Y:S05]  /*8900*/  @P0 BRA `(.L_x_2253) ;  /* 0xffffffb000000947 */ /* 0x000fea000383ffff */
.L_x_2252:
        /* <DEDUP_REMOVED lines=25> */
.L_x_2254:
[----:B0-----:R-:W-:-:S04]  /*8aa0*/  LEA R8, P0, R3, c[0x0][0x1b8], 0x2 ;  /* 0x00006e0003087a11 */ /* 0x001fc800078010ff */
[----:B------:R-:W-:Y:S02]  /*8ab0*/  LEA.HI.X R9, R3, c[0x0][0x1bc], R20, 0x2, P0 ;  /* 0x00006f0003097a11 */ /* 0x000fe400000f1414 */
[-C--:B------:R-:W-:Y:S02]  /*8ac0*/  LEA R10, P0, R22, R8.reuse, 0x2 ;  /* 0x00000008160a7211 */ /* 0x080fe400078010ff */
[-C--:B------:R-:W-:Y:S01]  /*8ad0*/  LEA R14, P1, R24, R8.reuse, 0x2 ;  /* 0x00000008180e7211 */ /* 0x080fe200078210ff */
[----:B------:R-:W2:Y:S01]  /*8ae0*/  LDG.E R16, [R8.64] ;  /* 0x0000000c08107981 */ /* 0x000ea2000c1e1900 */
        /* <DEDUP_REMOVED lines=18> */
.L_x_2255:
        /* <DEDUP_REMOVED lines=15> */
.L_x_5278:


//--------------------- .text._Z35group_norm_nhwc_bwd_one_pass_kernelI11Fp32IOFp32WLi512ELi64ELi512EEv26Group_norm_nhwc_bwd_params --------------------------
	.section	.text._Z35group_norm_nhwc_bwd_one_pass_kernelI11Fp32IOFp32WLi512ELi64ELi512EEv26Group_norm_nhwc_bwd_params,"ax",@progbits
	.sectioninfo	@"SHI_REGISTERS=32"
	.align	128
        .global         _Z35group_norm_nhwc_bwd_one_pass_kernelI11Fp32IOFp32WLi512ELi64ELi512EEv26Group_norm_nhwc_bwd_params
        .type           _Z35group_norm_nhwc_bwd_one_pass_kernelI11Fp32IOFp32WLi512ELi64ELi512EEv26Group_norm_nhwc_bwd_params,@function
        .size           _Z35group_norm_nhwc_bwd_one_pass_kernelI11Fp32IOFp32WLi512ELi64ELi512EEv26Group_norm_nhwc_bwd_params,(.L_x_5279 - _Z35group_norm_nhwc_bwd_one_pass_kernelI11Fp32IOFp32WLi512ELi64ELi512EEv26Group_norm_nhwc_bwd_params)
        .other          _Z35group_norm_nhwc_bwd_one_pass_kernelI11Fp32IOFp32WLi512ELi64ELi512EEv26Group_norm_nhwc_bwd_params,@"STO_CUDA_ENTRY STV_DEFAULT"
_Z35group_norm_nhwc_bwd_one_pass_kernelI11Fp32IOFp32WLi512ELi64ELi512EEv26Group_norm_nhwc_bwd_params:
.text._Z35group_norm_nhwc_bwd_one_pass_kernelI11Fp32IOFp32WLi512ELi64ELi512EEv26Group_norm_nhwc_bwd_params:
[----:B------:R-:W-:Y:S02]  /*0000*/  MOV R1, c[0x0][0x28] ;  /* 0x00000a0000017a02 */ /* 0x000fe40000000f00 */
[----:B------:R-:W0:Y:S01]  /*0010*/  S2UR UR13, SR_CTAID.Y ;  /* 0x00000000000d79c3 */ /* 0x000e220000002600 */
[----:B------:R-:W-:Y:S01]  /*0020*/  ULDC UR8, c[0x0][0x1f0] ;  /* 0x00007c0000087ab9 */ /* 0x000fe20000000800 */
[----:B------:R-:W1:Y:S01]  /*0030*/  S2R R21, SR_TID.X ;  /* 0x0000000000157919 */ /* 0x000e620000002100 */
[----:B------:R-:W-:Y:S01]  /*0040*/  ULDC UR4, c[0x0][0x1c0] ;  /* 0x0000700000047ab9 */ /* 0x000fe20000000800 */
[----:B------:R-:W-:Y:S01]  /*0050*/  IADD3 R1, R1, -0x3a8, RZ ;  /* 0xfffffc5801017810 */ /* 0x000fe20007ffe0ff */
[----:B------:R-:W-:Y:S02]  /*0060*/  UIMAD UR8, UR8, UR4, URZ ;  /* 0x00000004080872a4 */ /* 0x000fe4000f8e023f */
[----:B------:R-:W-:Y:S02]  /*0070*/  ULDC.64 UR20, c[0x0][0x118] ;  /* 0x0000460000147ab9 */ /* 0x000fe40000000a00 */
[----:B0-----:R-:W-:-:S06]  /*0080*/  UISETP.GE.AND UP0, UPT, UR13, UR8, UPT ;  /* 0x000000080d00728c */ /* 0x001fcc000bf06270 */
[----:B------:R-:W-:-:S13]  /*0090*/  PLOP3.LUT P0, PT, PT, PT, UP0, 0x80, 0x0 ;  /* 0x000000000000781c */ /* 0x000fda0003f0f008 */
[----:B------:R-:W-:Y:S05]  /*00a0*/  @P0 BRA `(.L_x_2256) ;  /* 0x00012f3000000947 */ /* 0x000fea0003800000 */
[----:B-1----:R-:W-:Y:S01]  /*00b0*/  SHF.R.S32.HI R0, RZ, 0x1f, R21 ;  /* 0x0000001fff007819 */ /* 0x002fe20000011415 */
[----:B------:R-:W-:Y:S02]  /*00c0*/  UMOV UR12, 0x3 ;  /* 0x00000003000c7882 */ /* 0x000fe40000000000 */
[----:B------:R-:W-:Y:S01]  /*00d0*/  ULDC.64 UR10, c[0x0][0x1d8] ;  /* 0x00007600000a7ab9 */ /* 0x000fe20000000a00 */
[----:B------:R-:W-:Y:S01]  /*00e0*/  LEA.HI R0, R0, R21, RZ, 0x5 ;  /* 0x0000001500007211 */ /* 0x000fe200078f28ff */
[----:B------:R-:W-:Y:S02]  /*00f0*/  UIMAD.WIDE.U32 UR4, UR12, UR10, URZ ;  /* 0x0000000a0c0472a5 */ /* 0x000fe4000f8e003f */
[----:B------:R-:W-:Y:S01]  /*0100*/  UIMAD UR12, UR12, UR11, URZ ;  /* 0x0000000b0c0c72a4 */ /* 0x000fe2000f8e023f */
[----:B------:R-:W-:Y:S01]  /*0110*/  SHF.R.S32.HI R0, RZ, 0x5, R0 ;  /* 0x00000005ff007819 */ /* 0x000fe20000011400 */
[----:B------:R-:W-:Y:S02]  /*0120*/  ULEA.HI UR9, UP0, UR11, UR10, URZ, 0x1 ;  /* 0x0000000a0b097291 */ /* 0x000fe4000f81083f */
[----:B------:R-:W-:-:S02]  /*0130*/  UIADD3 UR12, UR5, UR12, URZ ;  /* 0x0000000c050c7290 */ /* 0x000fc4000fffe03f */
[----:B------:R0:W-:Y:S01]  /*0140*/  STL [R1+0x314], R0 ;  /* 0x0003140001007387 */ /* 0x0001e20000100800 */
[----:B------:R-:W-:Y:S02]  /*0150*/  UIADD3.X UR11, URZ, UR11, URZ, UP0, !UPT ;  /* 0x0000000b3f0b7290 */ /* 0x000fe400087fe43f */
[----:B------:R-:W-:Y:S02]  /*0160*/  ULEA.HI UR10, UP1, UR12, UR4, URZ, 0x1 ;  /* 0x000000040c0a7291 */ /* 0x000fe4000f83083f */
[----:B------:R-:W-:Y:S02]  /*0170*/  USHF.R.S64 UR9, UR9, 0x1, UR11 ;  /* 0x0000000109097899 */ /* 0x000fe4000800100b */
[----:B------:R-:W-:Y:S02]  /*0180*/  UIADD3.X UR12, URZ, UR12, URZ, UP1, !UPT ;  /* 0x0000000c3f0c7290 */ /* 0x000fe40008ffe43f */
[----:B------:R-:W-:Y:S02]  /*0190*/  USHF.R.S32.HI UR11, URZ, 0x1, UR11 ;  /* 0x000000013f0b7899 */ /* 0x000fe4000801140b */
[----:B------:R-:W-:-:S02]  /*01a0*/  USHF.R.S64 UR10, UR10, 0x1, UR12 ;  /* 0x000000010a0a7899 */ /* 0x000fc4000800100c */
[----:B------:R-:W-:Y:S02]  /*01b0*/  USHF.R.S32.HI UR12, URZ, 0x1, UR12 ;  /* 0x000000013f0c7899 */ /* 0x000fe4000801140c */
[----:B------:R-:W-:Y:S02]  /*01c0*/  USHF.L.U64.HI UR11, UR9, 0x2, UR11 ;  /* 0x00000002090b7899 */ /* 0x000fe4000801020b */
[----:B------:R-:W-:Y:S02]  /*01d0*/  USHF.L.U64.HI UR12, UR10, 0x2, UR12 ;  /* 0x000000020a0c7899 */ /* 0x000fe4000801020c */
[----:B------:R-:W-:Y:S02]  /*01e0*/  ULDC.U8 UR22, c[0x0][0x1f4] ;  /* 0x00007d0000167ab9 */ /* 0x000fe40000000000 */
[----:B0-----:R-:W-:Y:S02]  /*01f0*/  UMOV UR4, URZ ;  /* 0x0000003f00047c82 */ /* 0x001fe40008000000 */
.L_x_2404:
[----:B0-----:R-:W-:Y:S01]  /*0200*/  IABS R4, c[0x0][0x1f0] ;  /* 0x00007c0000047a13 */ /* 0x001fe20000000000 */
[----:B------:R-:W-:Y:S02]  /*0210*/  UMOV UR5, 0x8 ;  /* 0x0000000800057882 */ /* 0x000fe40000000000 */
[----:B--2---:R-:W-:Y:S01]  /*0220*/  ULDC.64 UR6, c[0x0][0x198] ;  /* 0x0000660000067ab9 */ /* 0x004fe20000000a00 */
[----:B-1----:R0:W1:Y:S01]  /*0230*/  R2UR UR18, R4 ;  /* 0x00000000041273c2 */ /* 0x00206200000e0000 */
[----:B------:R-:W-:-:S06]  /*0240*/  UIMAD.WIDE UR6, UR13, UR5, UR6 ;  /* 0x000000050d0672a5 */ /* 0x000fcc000f8e0206 */
[----:B------:R-:W-:Y:S02]  /*0250*/  MOV R15, UR7 ;  /* 0x00000007000f7c02 */ /* 0x000fe40008000f00 */
[----:B0-----:R-:W-:Y:S02]  /*0260*/  IABS R4, UR13 ;  /* 0x0000000d00047c13 */ /* 0x001fe40008000000 */
[----:B------:R-:W-:Y:S01]  /*0270*/  MOV R14, UR6 ;  /* 0x00000006000e7c02 */ /* 0x000fe20008000f00 */
[----:B-1----:R-:W0:Y:S01]  /*0280*/  I2F.RP R2, UR18 ;  /* 0x0000001200027d06 */ /* 0x002e220008209400 */
[----:B------:R-:W1:Y:S01]  /*0290*/  R2UR UR14, R4 ;  /* 0x00000000040e73c2 */ /* 0x000e6200000e0000 */
[----:B------:R-:W-:Y:S02]  /*02a0*/  UMOV UR6, URZ ;  /* 0x0000003f00067c82 */ /* 0x000fe40008000000 */
[----:B------:R-:W-:Y:S02]  /*02b0*/  UISETP.GE.AND UP2, UPT, UR13, URZ, UPT ;  /* 0x0000003f0d00728c */ /* 0x000fe4000bf46270 */
[----:B------:R-:W-:Y:S01]  /*02c0*/  ULDC UR17, c[0x0][0x1f0] ;  /* 0x00007c0000117ab9 */ /* 0x000fe20000000800 */
[----:B------:R-:W-:Y:S01]  /*02d0*/  SHF.R.U32.HI R20, RZ, 0x5, R21 ;  /* 0x00000005ff147819 */ /* 0x000fe20000011615 */
[----:B------:R-:W-:Y:S01]  /*02e0*/  CS2R R26, SRZ ;  /* 0x00000000001a7805 */ /* 0x000fe2000001ff00 */
[----:B------:R-:W2:Y:S01]  /*02f0*/  LDG.E.64 R14, [R14.64] ;  /* 0x000000140e0e7981 */ /* 0x000ea2000c1e1b00 */
[----:B0-----:R-:W0:Y:S02]  /*0300*/  MUFU.RCP R2, R2 ;  /* 0x0000000200027308 */ /* 0x001e240000001000 */
[----:B0-----:R-:W-:-:S06]  /*0310*/  IADD3 R3, R2, 0xffffffe, RZ ;  /* 0x0ffffffe02037810 */ /* 0x001fcc0007ffe0ff */
[----:B------:R-:W0:Y:S02]  /*0320*/  F2I.FTZ.U32.TRUNC.NTZ R3, R3 ;  /* 0x0000000300037305 */ /* 0x000e24000021f000 */
[----:B0-----:R-:W0:Y:S02]  /*0330*/  R2UR UR7, R3 ;  /* 0x00000000030773c2 */ /* 0x001e2400000e0000 */
[----:B0-----:R-:W-:-:S04]  /*0340*/  UIADD3 UR5, URZ, -UR7, URZ ;  /* 0x800000073f057290 */ /* 0x001fc8000fffe03f */
[----:B------:R-:W-:-:S04]  /*0350*/  UIMAD UR5, UR5, UR18, URZ ;  /* 0x00000012050572a4 */ /* 0x000fc8000f8e023f */
[----:B------:R-:W-:-:S04]  /*0360*/  UIMAD.WIDE.U32 UR6, UR7, UR5, UR6 ;  /* 0x00000005070672a5 */ /* 0x000fc8000f8e0006 */
[----:B-1----:R-:W-:-:S04]  /*0370*/  UIMAD.WIDE.U32 UR6, UR7, UR14, URZ ;  /* 0x0000000e070672a5 */ /* 0x002fc8000f8e003f */
[----:B------:R-:W-:-:S04]  /*0380*/  UIADD3 UR5, -UR7, URZ, URZ ;  /* 0x0000003f07057290 */ /* 0x000fc8000fffe13f */
[----:B------:R-:W-:-:S04]  /*0390*/  UIMAD UR5, UR18, UR5, UR14 ;  /* 0x00000005120572a4 */ /* 0x000fc8000f8e020e */
[----:B------:R-:W-:Y:S01]  /*03a0*/  UISETP.GT.U32.AND UP0, UPT, UR18, UR5, UPT ;  /* 0x000000051200728c */ /* 0x000fe2000bf04070 */
[----:B------:R-:W0:Y:S10]  /*03b0*/  S2UR UR14, SR_CTAID.X ;  /* 0x00000000000e79c3 */ /* 0x000e340000002500 */
[----:B------:R-:W-:-:S04]  /*03c0*/  @!UP0 UIADD3 UR5, UR5, -UR18, URZ ;  /* 0x8000001205058290 */ /* 0x000fc8000fffe03f */
[----:B------:R-:W-:Y:S02]  /*03d0*/  UIADD3 UR6, UR5, -UR18, URZ ;  /* 0x8000001205067290 */ /* 0x000fe4000fffe03f */
[----:B------:R-:W-:-:S04]  /*03e0*/  UISETP.GT.U32.AND UP1, UPT, UR18, UR5, UPT ;  /* 0x000000051200728c */ /* 0x000fc8000bf24070 */
[----:B------:R-:W-:Y:S02]  /*03f0*/  USEL UR6, UR6, UR5, !UP1 ;  /* 0x0000000506067287 */ /* 0x000fe4000c800000 */
[----:B------:R-:W-:Y:S02]  /*0400*/  UISETP.NE.AND UP1, UPT, URZ, UR17, UPT ;  /* 0x000000113f00728c */ /* 0x000fe4000bf25270 */
[----:B------:R-:W-:Y:S02]  /*0410*/  ULOP3.LUT UR15, URZ, UR17, URZ, 0x33, !UPT ;  /* 0x000000113f0f7292 */ /* 0x000fe4000f8e333f */
[----:B------:R-:W-:Y:S01]  /*0420*/  @!UP2 UIADD3 UR6, -UR6, URZ, URZ ;  /* 0x0000003f0606a290 */ /* 0x000fe2000fffe13f */
[----:B0-----:R-:W-:Y:S01]  /*0430*/  MOV R3, UR14 ;  /* 0x0000000e00037c02 */ /* 0x001fe20008000f00 */
[----:B------:R-:W-:Y:S02]  /*0440*/  UISETP.GE.U32.AND UP2, UPT, UR5, UR18, UPT ;  /* 0x000000120500728c */ /* 0x000fe4000bf46070 */
[----:B------:R-:W-:-:S02]  /*0450*/  USEL UR16, UR15, UR6, !UP1 ;  /* 0x000000060f107287 */ /* 0x000fc4000c800000 */
[----:B------:R-:W-:Y:S01]  /*0460*/  ULOP3.LUT UR6, UR13, UR17, URZ, 0x3c, !UPT ;  /* 0x000000110d067292 */ /* 0x000fe2000f8e3c3f */
[----:B------:R-:W-:Y:S01]  /*0470*/  IMAD R20, R3, c[0x0][0x1fc], R20 ;  /* 0x00007f0003147a24 */ /* 0x000fe200078e0214 */
[----:B------:R-:W-:Y:S02]  /*0480*/  @!UP0 UIADD3 UR7, UR7, 0x1, URZ ;  /* 0x0000000107078890 */ /* 0x000fe4000fffe03f */
[----:B------:R-:W-:Y:S02]  /*0490*/  UISETP.GE.AND UP3, UPT, UR6, URZ, UPT ;  /* 0x0000003f0600728c */ /* 0x000fe4000bf66270 */
[C---:B------:R-:W-:Y:S01]  /*04a0*/  IADD3 R24, R20.reuse, 0x1c0, RZ ;  /* 0x000001c014187810 */ /* 0x040fe20007ffe0ff */
[----:B------:R-:W-:Y:S01]  /*04b0*/  @UP2 UIADD3 UR7, UR7, 0x1, URZ ;  /* 0x0000000107072890 */ /* 0x000fe2000fffe03f */
[----:B------:R-:W-:Y:S01]  /*04c0*/  SHF.L.U32 R2, R21, 0x1, RZ ;  /* 0x0000000115027819 */ /* 0x000fe200000006ff */
[----:B------:R-:W-:Y:S01]  /*04d0*/  ULDC.64 UR18, c[0x0][0x1e8] ;  /* 0x00007a0000127ab9 */ /* 0x000fe20000000a00 */
[----:B------:R-:W-:-:S02]  /*04e0*/  IADD3 R7, R20, 0x190, RZ ;  /* 0x0000019014077810 */ /* 0x000fc40007ffe0ff */
[----:B------:R-:W-:Y:S02]  /*04f0*/  ISETP.GE.U32.AND P2, PT, R24, c[0x0][0x1e0], PT ;  /* 0x0000780018007a0c */ /* 0x000fe40003f46070 */
[----:B------:R-:W-:Y:S01]  /*0500*/  SHF.R.S32.HI R5, RZ, 0x1f, R24 ;  /* 0x0000001fff057819 */ /* 0x000fe20000011418 */
[----:B------:R-:W-:Y:S01]  /*0510*/  @!UP3 UIADD3 UR7, -UR7, URZ, URZ ;  /* 0x0000003f0707b290 */ /* 0x000fe2000fffe13f */
[----:B------:R-:W-:Y:S02]  /*0520*/  IADD3 R6, R20, 0x1a0, RZ ;  /* 0x000001a014067810 */ /* 0x000fe40007ffe0ff */
[----:B------:R-:W-:Y:S01]  /*0530*/  LOP3.LUT R2, R2, 0x3e, RZ, 0xc0, !PT ;  /* 0x0000003e02027812 */ /* 0x000fe200078ec0ff */
[----:B------:R-:W-:Y:S01]  /*0540*/  USEL UR7, UR15, UR7, !UP1 ;  /* 0x000000070f077287 */ /* 0x000fe2000c800000 */
[----:B-----5:R-:W-:Y:S02]  /*0550*/  MOV R19, UR16 ;  /* 0x0000001000137c02 */ /* 0x020fe40008000f00 */
[----:B------:R-:W-:-:S02]  /*0560*/  IADD3 R25, R20, 0x1b0, RZ ;  /* 0x000001b014197810 */ /* 0x000fc40007ffe0ff */
[----:B------:R-:W-:Y:S02]  /*0570*/  ISETP.GE.U32.AND P0, PT, R7, c[0x0][0x1e0], PT ;  /* 0x0000780007007a0c */ /* 0x000fe40003f06070 */
[----:B------:R-:W-:Y:S02]  /*0580*/  SHF.R.S32.HI R10, RZ, 0x1f, R7 ;  /* 0x0000001fff0a7819 */ /* 0x000fe40000011407 */
[----:B------:R-:W-:Y:S02]  /*0590*/  ISETP.GE.AND.EX P2, PT, R5, c[0x0][0x1e4], PT, P2 ;  /* 0x0000790005007a0c */ /* 0x000fe40003f46320 */
[----:B------:R-:W-:Y:S02]  /*05a0*/  ISETP.GE.U32.AND P3, PT, R6, c[0x0][0x1e0], PT ;  /* 0x0000780006007a0c */ /* 0x000fe40003f66070 */
[----:B------:R-:W-:Y:S01]  /*05b0*/  SHF.R.S32.HI R9, RZ, 0x1f, R6 ;  /* 0x0000001fff097819 */ /* 0x000fe20000011406 */
[----:B------:R-:W-:Y:S01]  /*05c0*/  USHF.R.S32.HI UR5, URZ, 0x1f, UR7 ;  /* 0x0000001f3f057899 */ /* 0x000fe20008011407 */
[----:B------:R-:W-:-:S02]  /*05d0*/  LEA R18, R19, R2, 0x6 ;  /* 0x0000000213127211 */ /* 0x000fc400078e30ff */
[----:B------:R-:W-:Y:S02]  /*05e0*/  ISETP.GE.U32.AND P1, PT, R25, c[0x0][0x1e0], PT ;  /* 0x0000780019007a0c */ /* 0x000fe40003f26070 */
[----:B------:R-:W-:Y:S02]  /*05f0*/  SHF.R.S32.HI R8, RZ, 0x1f, R25 ;  /* 0x0000001fff087819 */ /* 0x000fe40000011419 */
[----:B------:R-:W-:Y:S02]  /*0600*/  ISETP.GE.AND.EX P0, PT, R10, c[0x0][0x1e4], PT, P0 ;  /* 0x000079000a007a0c */ /* 0x000fe40003f06300 */
[----:B------:R-:W-:Y:S02]  /*0610*/  ISETP.GT.U32.OR P2, PT, R21, 0x1ff, P2 ;  /* 0x000001ff1500780c */ /* 0x000fe40001744470 */
[----:B------:R-:W-:Y:S01]  /*0620*/  ISETP.GE.AND.EX P3, PT, R9, c[0x0][0x1e4], PT, P3 ;  /* 0x0000790009007a0c */ /* 0x000fe20003f66330 */
[----:B------:R-:W-:Y:S01]  /*0630*/  UIMAD UR5, UR5, UR18, URZ ;  /* 0x00000012050572a4 */ /* 0x000fe2000f8e023f */
[----:B------:R-:W-:-:S02]  /*0640*/  ISETP.GE.AND.EX P1, PT, R8, c[0x0][0x1e4], PT, P1 ;  /* 0x0000790008007a0c */ /* 0x000fc40003f26310 */
[C---:B------:R-:W-:Y:S02]  /*0650*/  ISETP.GT.U32.OR P0, PT, R21.reuse, 0x1ff, P0 ;  /* 0x000001ff1500780c */ /* 0x040fe40000704470 */
[--C-:B------:R-:W-:Y:S02]  /*0660*/  SHF.R.S32.HI R19, RZ, 0x1f, R18.reuse ;  /* 0x0000001fff137819 */ /* 0x100fe40000011412 */
[----:B------:R-:W-:Y:S01]  /*0670*/  MOV R3, UR7 ;  /* 0x0000000700037c02 */ /* 0x000fe20008000f00 */
[----:B------:R-:W-:Y:S01]  /*0680*/  STL [R1+0x278], R7 ;  /* 0x0002780701007387 */ /* 0x000fe20000100800 */
[C---:B------:R-:W-:Y:S01]  /*0690*/  ISETP.GT.U32.OR P3, PT, R21.reuse, 0x1ff, P3 ;  /* 0x000001ff1500780c */ /* 0x040fe20001f64470 */
[----:B------:R-:W-:Y:S01]  /*06a0*/  UIMAD UR5, UR7, UR19, UR5 ;  /* 0x00000013070572a4 */ /* 0x000fe2000f8e0205 */
[----:B------:R-:W-:Y:S01]  /*06b0*/  ISETP.GT.U32.OR P1, PT, R21, 0x1ff, P1 ;  /* 0x000001ff1500780c */ /* 0x000fe20000f24470 */
[----:B------:R-:W-:Y:S01]  /*06c0*/  STL [R1+0x27c], R6 ;  /* 0x00027c0601007387 */ /* 0x000fe20000100800 */
[----:B------:R-:W-:-:S03]  /*06d0*/  IMAD.WIDE.U32 R2, R3, c[0x0][0x1e8], R18 ;  /* 0x00007a0003027a25 */ /* 0x000fc600078e0012 */
[----:B------:R-:W-:Y:S04]  /*06e0*/  STL [R1+0x280], R25 ;  /* 0x0002801901007387 */ /* 0x000fe80000100800 */
[----:B------:R-:W-:Y:S01]  /*06f0*/  STL [R1+0x290], R24 ;  /* 0x0002901801007387 */ /* 0x000fe20000100800 */
[----:B------:R-:W-:-:S03]  /*0700*/  @!P2 IMAD R12, R5, c[0x0][0x1d8], RZ ;  /* 0x00007600050caa24 */ /* 0x000fc600078e02ff */
[----:B------:R0:W-:Y:S04]  /*0710*/  STL [R1+0x2f8], R10 ;  /* 0x0002f80a01007387 */ /* 0x0001e80000100800 */
[----:B------:R-:W-:Y:S04]  /*0720*/  STL [R1+0x2fc], R9 ;  /* 0x0002fc0901007387 */ /* 0x000fe80000100800 */
[----:B------:R-:W-:Y:S04]  /*0730*/  STL [R1+0x300], R8 ;  /* 0x0003000801007387 */ /* 0x000fe80000100800 */
[----:B------:R1:W-:Y:S01]  /*0740*/  STL [R1+0x308], R5 ;  /* 0x0003080501007387 */ /* 0x0003e20000100800 */
[----:B------:R-:W-:Y:S01]  /*0750*/  @!P0 IMAD R17, R10, c[0x0][0x1d8], RZ ;  /* 0x000076000a118a24 */ /* 0x000fe200078e02ff */
[-C--:B------:R-:W-:Y:S01]  /*0760*/  @!P0 MOV R4, R2.reuse ;  /* 0x0000000200048202 */ /* 0x080fe20000000f00 */
[----:B------:R-:W-:Y:S01]  /*0770*/  @!P3 IMAD R16, R9, c[0x0][0x1d8], RZ ;  /* 0x000076000910ba24 */ /* 0x000fe200078e02ff */
[----:B0-----:R-:W-:-:S02]  /*0780*/  @!P3 MOV R10, R2 ;  /* 0x00000002000ab202 */ /* 0x001fc40000000f00 */
[----:B-1----:R-:W-:Y:S01]  /*0790*/  IADD3 R5, R3, UR5, RZ ;  /* 0x0000000503057c10 */ /* 0x002fe2000fffe0ff */
[----:B------:R-:W-:-:S03]  /*07a0*/  @!P1 IMAD R13, R8, c[0x0][0x1d8], RZ ;  /* 0x00007600080d9a24 */ /* 0x000fc600078e02ff */
[-C--:B------:R-:W-:Y:S01]  /*07b0*/  @!P3 MOV R11, R5.reuse ;  /* 0x00000005000bb202 */ /* 0x080fe20000000f00 */
[C---:B------:R-:W-:Y:S01]  /*07c0*/  @!P0 IMAD R17, R7.reuse, c[0x0][0x1dc], R17 ;  /* 0x0000770007118a24 */ /* 0x040fe200078e0211 */
[-C--:B------:R-:W-:Y:S01]  /*07d0*/  @!P1 MOV R8, R2.reuse ;  /* 0x0000000200089202 */ /* 0x080fe20000000f00 */
[----:B------:R-:W-:Y:S01]  /*07e0*/  @!P0 IMAD.WIDE.U32 R22, R7, c[0x0][0x1d8], R4 ;  /* 0x0000760007168a25 */ /* 0x000fe200078e0004 */
[-C--:B------:R-:W-:Y:S02]  /*07f0*/  @!P1 MOV R9, R5.reuse ;  /* 0x0000000500099202 */ /* 0x080fe40000000f00 */
[----:B------:R-:W-:Y:S01]  /*0800*/  @!P2 MOV R7, R5 ;  /* 0x000000050007a202 */ /* 0x000fe20000000f00 */
[C---:B------:R-:W-:Y:S02]  /*0810*/  @!P3 IMAD R16, R6.reuse, c[0x0][0x1dc], R16 ;  /* 0x000077000610ba24 */ /* 0x040fe400078e0210 */
[----:B------:R-:W-:Y:S01]  /*0820*/  @!P3 IMAD.WIDE.U32 R10, R6, c[0x0][0x1d8], R10 ;  /* 0x00007600060aba25 */ /* 0x000fe200078e000a */
[----:B------:R-:W-:-:S02]  /*0830*/  @!P2 MOV R6, R2 ;  /* 0x000000020006a202 */ /* 0x000fc40000000f00 */
[----:B------:R-:W-:Y:S01]  /*0840*/  @!P0 IADD3 R17, R23, R17, RZ ;  /* 0x0000001117118210 */ /* 0x000fe20007ffe0ff */
[C---:B------:R-:W-:Y:S02]  /*0850*/  @!P1 IMAD R13, R25.reuse, c[0x0][0x1dc], R13 ;  /* 0x00007700190d9a24 */ /* 0x040fe400078e020d */
[----:B------:R-:W-:Y:S01]  /*0860*/  @!P1 IMAD.WIDE.U32 R8, R25, c[0x0][0x1d8], R8 ;  /* 0x0000760019089a25 */ /* 0x000fe200078e0008 */
[----:B------:R-:W-:-:S03]  /*0870*/  @!P3 IADD3 R11, R11, R16, RZ ;  /* 0x000000100b0bb210 */ /* 0x000fc60007ffe0ff */
[C---:B------:R-:W-:Y:S02]  /*0880*/  @!P2 IMAD R12, R24.reuse, c[0x0][0x1dc], R12 ;  /* 0x00007700180caa24 */ /* 0x040fe400078e020c */
[----:B------:R-:W-:Y:S01]  /*0890*/  @!P2 IMAD.WIDE.U32 R6, R24, c[0x0][0x1d8], R6 ;  /* 0x000076001806aa25 */ /* 0x000fe200078e0006 */
[C---:B------:R-:W-:Y:S02]  /*08a0*/  @!P0 SHF.L.U32 R16, R22.reuse, 0x2, RZ ;  /* 0x0000000216108819 */ /* 0x040fe400000006ff */
[----:B------:R-:W-:Y:S02]  /*08b0*/  @!P0 SHF.L.U64.HI R17, R22, 0x2, R17 ;  /* 0x0000000216118819 */ /* 0x000fe40000010211 */
[----:B------:R-:W-:Y:S02]  /*08c0*/  @!P1 IADD3 R22, R9, R13, RZ ;  /* 0x0000000d09169210 */ /* 0x000fe40007ffe0ff */
[C---:B------:R-:W-:Y:S02]  /*08d0*/  @!P3 SHF.L.U32 R13, R10.reuse, 0x2, RZ ;  /* 0x000000020a0db819 */ /* 0x040fe400000006ff */
[----:B------:R-:W-:-:S02]  /*08e0*/  @!P3 SHF.L.U64.HI R9, R10, 0x2, R11 ;  /* 0x000000020a09b819 */ /* 0x000fc4000001020b */
[----:B------:R-:W-:Y:S02]  /*08f0*/  @!P2 IADD3 R10, R7, R12, RZ ;  /* 0x0000000c070aa210 */ /* 0x000fe40007ffe0ff */
[C---:B------:R-:W-:Y:S02]  /*0900*/  @!P2 SHF.L.U32 R12, R6.reuse, 0x2, RZ ;  /* 0x00000002060ca819 */ /* 0x040fe400000006ff */
[----:B------:R-:W-:Y:S02]  /*0910*/  @!P2 SHF.L.U64.HI R6, R6, 0x2, R10 ;  /* 0x000000020606a819 */ /* 0x000fe4000001020a */
[----:B------:R-:W-:-:S04]  /*0920*/  @!P0 IADD3 R10, P4, R16, c[0x0][0x180], RZ ;  /* 0x00006000100a8a10 */ /* 0x000fc80007f9e0ff */
[----:B------:R-:W-:-:S05]  /*0930*/  @!P0 IADD3.X R11, R17, c[0x0][0x184], RZ, P4, !PT ;  /* 0x00006100110b8a10 */ /* 0x000fca00027fe4ff */
[----:B------:R0:W3:Y:S01]  /*0940*/  @!P0 LDG.E.64 R26, [R10.64] ;  /* 0x000000140a1a8981 */ /* 0x0000e2000c1e1b00 */
[C---:B------:R-:W-:Y:S02]  /*0950*/  @!P1 SHF.L.U32 R7, R8.reuse, 0x2, RZ ;  /* 0x0000000208079819 */ /* 0x040fe400000006ff */
[----:B------:R-:W-:Y:S02]  /*0960*/  @!P1 SHF.L.U64.HI R8, R8, 0x2, R22 ;  /* 0x0000000208089819 */ /* 0x000fe40000010216 */
[----:B------:R-:W-:Y:S01]  /*0970*/  @!P3 IADD3 R22, P6, R13, c[0x0][0x180], RZ ;  /* 0x000060000d16ba10 */ /* 0x000fe20007fde0ff */
[----:B------:R1:W-:Y:S03]  /*0980*/  STL.64 [R1+0x318], R18 ;  /* 0x0003181201007387 */ /* 0x0003e60000100a00 */
[----:B------:R-:W-:Y:S01]  /*0990*/  @!P3 IADD3.X R23, R9, c[0x0][0x184], RZ, P6, !PT ;  /* 0x000061000917ba10 */ /* 0x000fe200037fe4ff */
[----:B-1----:R-:W-:-:S06]  /*09a0*/  CS2R R18, SRZ ;  /* 0x0000000000127805 */ /* 0x002fcc000001ff00 */
[----:B------:R-:W4:Y:S01]  /*09b0*/  @!P3 LDG.E.64 R18, [R22.64] ;  /* 0x000000141612b981 */ /* 0x000f22000c1e1b00 */
[----:B------:R-:W-:Y:S01]  /*09c0*/  @!P0 IADD3 R16, P5, R16, c[0x0][0x178], RZ ;  /* 0x00005e0010108a10 */ /* 0x000fe20007fbe0ff */
[----:B------:R-:W-:-:S03]  /*09d0*/  CS2R R24, SRZ ;  /* 0x0000000000187805 */ /* 0x000fc6000001ff00 */
[----:B------:R-:W-:-:S05]  /*09e0*/  @!P0 IADD3.X R17, R17, c[0x0][0x17c], RZ, P5, !PT ;  /* 0x00005f0011118a10 */ /* 0x000fca0002ffe4ff */
[----:B------:R1:W2:Y:S01]  /*09f0*/  @!P0 LDG.E.64 R24, [R16.64] ;  /* 0x0000001410188981 */ /* 0x0002a2000c1e1b00 */
[----:B0-----:R-:W-:-:S04]  /*0a00*/  @!P3 IADD3 R10, P0, R13, c[0x0][0x178], RZ ;  /* 0x00005e000d0aba10 */ /* 0x001fc80007f1e0ff */
[----:B------:R-:W-:Y:S01]  /*0a10*/  @!P3 IADD3.X R11, R9, c[0x0][0x17c], RZ, P0, !PT ;  /* 0x00005f00090bba10 */ /* 0x000fe200007fe4ff */
[----:B---3--:R0:W-:Y:S02]  /*0a20*/  STL.64 [R1+0x1b0], R26 ;  /* 0x0001b01a01007387 */ /* 0x0081e40000100a00 */
[----:B0-----:R-:W-:-:S06]  /*0a30*/  CS2R R26, SRZ ;  /* 0x00000000001a7805 */ /* 0x001fcc000001ff00 */
[----:B------:R0:W3:Y:S01]  /*0a40*/  @!P3 LDG.E.64 R26, [R10.64] ;  /* 0x000000140a1ab981 */ /* 0x0000e2000c1e1b00 */
[----:B-1----:R-:W-:-:S03]  /*0a50*/  @!P1 IADD3 R16, P4, R7, c[0x0][0x180], RZ ;  /* 0x0000600007109a10 */ /* 0x002fc60007f9e0ff */
[----:B----4-:R1:W-:Y:S01]  /*0a60*/  STL.64 [R1+0x1b8], R18 ;  /* 0x0001b81201007387 */ /* 0x0103e20000100a00 */
[----:B------:R-:W-:Y:S01]  /*0a70*/  @!P1 IADD3.X R17, R8, c[0x0][0x184], RZ, P4, !PT ;  /* 0x0000610008119a10 */ /* 0x000fe200027fe4ff */
[----:B-1----:R-:W-:-:S06]  /*0a80*/  CS2R R18, SRZ ;  /* 0x0000000000127805 */ /* 0x002fcc000001ff00 */
[----:B------:R-:W4:Y:S04]  /*0a90*/  @!P1 LDG.E.64 R18, [R16.64] ;  /* 0x0000001410129981 */ /* 0x000f28000c1e1b00 */
[----:B--2---:R1:W-:Y:S01]  /*0aa0*/  STL.64 [R1+0x1a8], R24 ;  /* 0x0001a81801007387 */ /* 0x0043e20000100a00 */
[----:B0-----:R-:W-:Y:S02]  /*0ab0*/  @!P1 IADD3 R10, P5, R7, c[0x0][0x178], RZ ;  /* 0x00005e00070a9a10 */ /* 0x001fe40007fbe0ff */
[----:B-1----:R-:W-:Y:S02]  /*0ac0*/  IADD3 R25, R20, 0x1d0, RZ ;  /* 0x000001d014197810 */ /* 0x002fe40007ffe0ff */
[----:B------:R-:W-:-:S03]  /*0ad0*/  @!P1 IADD3.X R11, R8, c[0x0][0x17c], RZ, P5, !PT ;  /* 0x00005f00080b9a10 */ /* 0x000fc60002ffe4ff */
[----:B------:R-:W-:Y:S04]  /*0ae0*/  STL [R1+0x284], R25 ;  /* 0x0002841901007387 */ /* 0x000fe80000100800 */
[----:B---3--:R0:W-:Y:S02]  /*0af0*/  STL.64 [R1+0x1a0], R26 ;  /* 0x0001a01a01007387 */ /* 0x0081e40000100a00 */
[----:B0-----:R-:W-:-:S06]  /*0b00*/  CS2R R26, SRZ ;  /* 0x00000000001a7805 */ /* 0x001fcc000001ff00 */
[----:B------:R0:W2:Y:S01]  /*0b10*/  @!P1 LDG.E.64 R26, [R10.64] ;  /* 0x000000140a1a9981 */ /* 0x0000a2000c1e1b00 */
[----:B------:R-:W-:Y:S02]  /*0b20*/  ISETP.GE.U32.AND P3, PT, R25, c[0x0][0x1e0], PT ;  /* 0x0000780019007a0c */ /* 0x000fe40003f66070 */
[----:B------:R-:W-:-:S04]  /*0b30*/  SHF.R.S32.HI R9, RZ, 0x1f, R25 ;  /* 0x0000001fff097819 */ /* 0x000fc80000011419 */
[----:B------:R-:W-:Y:S01]  /*0b40*/  ISETP.GE.AND.EX P3, PT, R9, c[0x0][0x1e4], PT, P3 ;  /* 0x0000790009007a0c */ /* 0x000fe20003f66330 */
[----:B------:R-:W-:Y:S03]  /*0b50*/  STL [R1+0x304], R9 ;  /* 0x0003040901007387 */ /* 0x000fe60000100800 */
[C---:B------:R-:W-:Y:S01]  /*0b60*/  ISETP.GT.U32.OR P3, PT, R21.reuse, 0x1ff, P3 ;  /* 0x000001ff1500780c */ /* 0x040fe20001f64470 */
[----:B----4-:R1:W-:Y:S01]  /*0b70*/  STL.64 [R1+0x1c0], R18 ;  /* 0x0001c01201007387 */ /* 0x0103e20000100a00 */
[----:B------:R-:W-:Y:S02]  /*0b80*/  ISETP.GT.U32.AND P0, PT, R21, 0x1ff, PT ;  /* 0x000001ff1500780c */ /* 0x000fe40003f04070 */
[C---:B------:R-:W-:Y:S02]  /*0b90*/  ISETP.GE.U32.AND P4, PT, R20.reuse, c[0x0][0x1e0], PT ;  /* 0x0000780014007a0c */ /* 0x040fe40003f86070 */
[----:B-1----:R-:W-:-:S02]  /*0ba0*/  IADD3 R18, R20, 0x1f0, RZ ;  /* 0x000001f014127810 */ /* 0x002fc40007ffe0ff */
[----:B------:R-:W-:Y:S02]  /*0bb0*/  IADD3 R19, R20, 0x1e0, RZ ;  /* 0x000001e014137810 */ /* 0x000fe40007ffe0ff */
[----:B------:R-:W-:Y:S02]  /*0bc0*/  ISETP.GE.U32.AND P6, PT, R18, c[0x0][0x1e0], PT ;  /* 0x0000780012007a0c */ /* 0x000fe40003fc6070 */
[----:B------:R-:W-:Y:S02]  /*0bd0*/  SHF.R.S32.HI R23, RZ, 0x1f, R18 ;  /* 0x0000001fff177819 */ /* 0x000fe40000011412 */
[----:B------:R-:W-:Y:S02]  /*0be0*/  ISETP.GE.U32.AND P5, PT, R19, c[0x0][0x1e0], PT ;  /* 0x0000780013007a0c */ /* 0x000fe40003fa6070 */
[----:B------:R-:W-:Y:S02]  /*0bf0*/  SHF.R.S32.HI R24, RZ, 0x1f, R19 ;  /* 0x0000001fff187819 */ /* 0x000fe40000011413 */
[----:B------:R-:W-:-:S02]  /*0c00*/  SHF.R.S32.HI R22, RZ, 0x1f, R20 ;  /* 0x0000001fff167819 */ /* 0x000fc40000011414 */
[----:B------:R-:W-:Y:S01]  /*0c10*/  ISETP.GE.AND.EX P1, PT, R23, c[0x0][0x1e4], PT, P6 ;  /* 0x0000790017007a0c */ /* 0x000fe20003f26360 */
[----:B------:R-:W-:Y:S01]  /*0c20*/  @!P3 IMAD R7, R9, c[0x0][0x1d8], RZ ;  /* 0x000076000907ba24 */ /* 0x000fe200078e02ff */
[----:B------:R-:W-:Y:S02]  /*0c30*/  ISETP.GE.AND.EX P5, PT, R24, c[0x0][0x1e4], PT, P5 ;  /* 0x0000790018007a0c */ /* 0x000fe40003fa6350 */
[----:B------:R-:W-:Y:S02]  /*0c40*/  @!P3 MOV R8, R2 ;  /* 0x000000020008b202 */ /* 0x000fe40000000f00 */
[----:B------:R-:W-:Y:S02]  /*0c50*/  @!P3 MOV R9, R5 ;  /* 0x000000050009b202 */ /* 0x000fe40000000f00 */
[----:B------:R-:W-:Y:S02]  /*0c60*/  ISETP.GE.OR.EX P6, PT, R22, c[0x0][0x1e4], P0, P4 ;  /* 0x0000790016007a0c */ /* 0x000fe400007c6740 */
[----:B------:R-:W-:-:S02]  /*0c70*/  ISETP.GT.U32.OR P1, PT, R21, 0x1ff, P1 ;  /* 0x000001ff1500780c */ /* 0x000fc40000f24470 */
[----:B------:R-:W-:Y:S01]  /*0c80*/  ISETP.GT.U32.OR P4, PT, R21, 0x1ff, P5 ;  /* 0x000001ff1500780c */ /* 0x000fe20002f84470 */
[C---:B------:R-:W-:Y:S01]  /*0c90*/  @!P3 IMAD R7, R25.reuse, c[0x0][0x1dc], R7 ;  /* 0x000077001907ba24 */ /* 0x040fe200078e0207 */
[----:B0-----:R-:W-:Y:S01]  /*0ca0*/  @!P2 IADD3 R10, P5, R12, c[0x0][0x180], RZ ;  /* 0x000060000c0aaa10 */ /* 0x001fe20007fbe0ff */
[----:B------:R-:W-:Y:S01]  /*0cb0*/  @!P3 IMAD.WIDE.U32 R8, R25, c[0x0][0x1d8], R8 ;  /* 0x000076001908ba25 */ /* 0x000fe200078e0008 */
[----:B------:R-:W-:Y:S02]  /*0cc0*/  STL [R1+0x28c], R19 ;  /* 0x00028c1301007387 */ /* 0x000fe40000100800 */
[----:B------:R-:W-:Y:S02]  /*0cd0*/  @!P2 IADD3.X R11, R6, c[0x0][0x184], RZ, P5, !PT ;  /* 0x00006100060baa10 */ /* 0x000fe40002ffe4ff */
[----:B------:R-:W-:Y:S01]  /*0ce0*/  STL [R1+0x288], R18 ;  /* 0x0002881201007387 */ /* 0x000fe20000100800 */
[----:B------:R-:W-:Y:S02]  /*0cf0*/  @!P2 IADD3 R12, P5, R12, c[0x0][0x178], RZ ;  /* 0x00005e000c0caa10 */ /* 0x000fe40007fbe0ff */
[----:B------:R-:W-:Y:S01]  /*0d00*/  @!P3 IADD3 R9, R9, R7, RZ ;  /* 0x000000070909b210 */ /* 0x000fe20007ffe0ff */
[----:B------:R-:W-:Y:S01]  /*0d10*/  STL [R1+0x294], R22 ;  /* 0x0002941601007387 */ /* 0x000fe20000100800 */
[----:B------:R-:W-:-:S03]  /*0d20*/  @!P2 IADD3.X R13, R6, c[0x0][0x17c], RZ, P5, !PT ;  /* 0x00005f00060daa10 */ /* 0x000fc60002ffe4ff */
[----:B------:R0:W-:Y:S01]  /*0d30*/  STL [R1+0x30c], R24 ;  /* 0x00030c1801007387 */ /* 0x0001e20000100800 */
[----:B------:R-:W-:Y:S01]  /*0d40*/  @!P3 SHF.L.U32 R7, R8, 0x2, RZ ;  /* 0x000000020807b819 */ /* 0x000fe200000006ff */
[----:B------:R-:W-:Y:S02]  /*0d50*/  @!P6 IMAD R25, R22, c[0x0][0x1d8], RZ ;  /* 0x000076001619ea24 */ /* 0x000fe400078e02ff */
[----:B------:R-:W-:Y:S01]  /*0d60*/  STL [R1+0x310], R23 ;  /* 0x0003101701007387 */ /* 0x000fe20000100800 */
[----:B------:R-:W-:Y:S02]  /*0d70*/  @!P3 SHF.L.U64.HI R6, R8, 0x2, R9 ;  /* 0x000000020806b819 */ /* 0x000fe40000010209 */
[-C--:B------:R-:W-:Y:S02]  /*0d80*/  @!P4 MOV R8, R2.reuse ;  /* 0x000000020008c202 */ /* 0x080fe40000000f00 */
[----:B------:R-:W-:Y:S01]  /*0d90*/  @!P4 MOV R9, R5 ;  /* 0x000000050009c202 */ /* 0x000fe20000000f00 */
[----:B0-----:R-:W-:Y:S01]  /*0da0*/  @!P4 IMAD R24, R24, c[0x0][0x1d8], RZ ;  /* 0x000076001818ca24 */ /* 0x001fe200078e02ff */
[----:B------:R-:W-:-:S03]  /*0db0*/  @!P1 MOV R22, R2 ;  /* 0x0000000200169202 */ /* 0x000fc60000000f00 */
[C---:B------:R-:W-:Y:S02]  /*0dc0*/  @!P4 IMAD R24, R19.reuse, c[0x0][0x1dc], R24 ;  /* 0x000077001318ca24 */ /* 0x040fe400078e0218 */
[----:B------:R-:W-:Y:S01]  /*0dd0*/  @!P4 IMAD.WIDE.U32 R8, R19, c[0x0][0x1d8], R8 ;  /* 0x000076001308ca25 */ /* 0x000fe200078e0008 */
[----:B--2---:R0:W-:Y:S03]  /*0de0*/  STL.64 [R1+0x198], R26 ;  /* 0x0001981a01007387 */ /* 0x0041e60000100a00 */
[----:B0-----:R-:W-:Y:S01]  /*0df0*/  @!P1 IMAD R26, R23, c[0x0][0x1d8], RZ ;  /* 0x00007600171a9a24 */ /* 0x001fe200078e02ff */
[----:B------:R-:W-:-:S03]  /*0e00*/  @!P1 MOV R23, R5 ;  /* 0x0000000500179202 */ /* 0x000fc60000000f00 */
[C---:B------:R-:W-:Y:S02]  /*0e10*/  @!P1 IMAD R26, R18.reuse, c[0x0][0x1dc], R26 ;  /* 0x00007700121a9a24 */ /* 0x040fe400078e021a */
[----:B------:R-:W-:Y:S02]  /*0e20*/  @!P1 IMAD.WIDE.U32 R22, R18, c[0x0][0x1d8], R22 ;  /* 0x0000760012169a25 */ /* 0x000fe400078e0016 */
[----:B------:R-:W-:-:S06]  /*0e30*/  CS2R R18, SRZ ;  /* 0x0000000000127805 */ /* 0x000fcc000001ff00 */
[----:B------:R-:W2:Y:S01]  /*0e40*/  @!P2 LDG.E.64 R18, [R10.64] ;  /* 0x000000140a12a981 */ /* 0x000ea2000c1e1b00 */
[----:B------:R-:W-:-:S04]  /*0e50*/  IADD3 R27, R20, 0x10, RZ ;  /* 0x00000010141b7810 */ /* 0x000fc80007ffe0ff */
[----:B------:R-:W-:Y:S01]  /*0e60*/  SHF.R.S32.HI R28, RZ, 0x1f, R27 ;  /* 0x0000001fff1c7819 */ /* 0x000fe2000001141b */
[----:B------:R-:W-:Y:S04]  /*0e70*/  STL [R1+0x21c], R27 ;  /* 0x00021c1b01007387 */ /* 0x000fe80000100800 */
[----:B------:R-:W-:Y:S04]  /*0e80*/  STL [R1+0x29c], R28 ;  /* 0x00029c1c01007387 */ /* 0x000fe80000100800 */
[----:B--2---:R0:W-:Y:S02]  /*0e90*/  STL.64 [R1+0x1e0], R18 ;  /* 0x0001e01201007387 */ /* 0x0041e40000100a00 */
[----:B0-----:R-:W-:-:S06]  /*0ea0*/  CS2R R18, SRZ ;  /* 0x0000000000127805 */ /* 0x001fcc000001ff00 */
[----:B------:R0:W2:Y:S02]  /*0eb0*/  @!P2 LDG.E.64 R18, [R12.64] ;  /* 0x000000140c12a981 */ /* 0x0000a4000c1e1b00 */
[----:B0-----:R-:W-:-:S04]  /*0ec0*/  @!P3 IADD3 R12, P2, R7, c[0x0][0x180], RZ ;  /* 0x00006000070cba10 */ /* 0x001fc80007f5e0ff */
[----:B------:R-:W-:Y:S02]  /*0ed0*/  @!P3 IADD3.X R13, R6, c[0x0][0x184], RZ, P2, !PT ;  /* 0x00006100060dba10 */ /* 0x000fe400017fe4ff */
[----:B------:R-:W-:-:S04]  /*0ee0*/  ISETP.GE.U32.AND P5, PT, R27, c[0x0][0x1e0], PT ;  /* 0x000078001b007a0c */ /* 0x000fc80003fa6070 */
[----:B------:R-:W-:Y:S02]  /*0ef0*/  ISETP.GE.OR.EX P5, PT, R28, c[0x0][0x1e4], P0, P5 ;  /* 0x000079001c007a0c */ /* 0x000fe400007a6750 */
[----:B------:R-:W-:Y:S02]  /*0f00*/  @!P6 MOV R16, R2 ;  /* 0x000000020010e202 */ /* 0x000fe40000000f00 */
[----:B------:R-:W-:Y:S01]  /*0f10*/  @!P6 MOV R17, R5 ;  /* 0x000000050011e202 */ /* 0x000fe20000000f00 */
[----:B--2---:R0:W-:Y:S02]  /*0f20*/  STL.64 [R1+0x190], R18 ;  /* 0x0001901201007387 */ /* 0x0041e40000100a00 */
[----:B0-----:R-:W-:-:S06]  /*0f30*/  CS2R R18, SRZ ;  /* 0x0000000000127805 */ /* 0x001fcc000001ff00 */
[----:B------:R0:W2:Y:S01]  /*0f40*/  @!P3 LDG.E.64 R18, [R12.64] ;  /* 0x000000140c12b981 */ /* 0x0000a2000c1e1b00 */
[----:B------:R-:W-:Y:S02]  /*0f50*/  @!P4 IADD3 R9, R9, R24, RZ ;  /* 0x000000180909c210 */ /* 0x000fe40007ffe0ff */
[----:B------:R-:W-:Y:S02]  /*0f60*/  @!P1 IADD3 R26, R23, R26, RZ ;  /* 0x0000001a171a9210 */ /* 0x000fe40007ffe0ff */
[----:B------:R-:W-:Y:S01]  /*0f70*/  @!P4 SHF.L.U32 R23, R8, 0x2, RZ ;  /* 0x000000020817c819 */ /* 0x000fe200000006ff */
[----:B------:R-:W-:Y:S01]  /*0f80*/  @!P6 IMAD R25, R20, c[0x0][0x1dc], R25 ;  /* 0x000077001419ea24 */ /* 0x000fe200078e0219 */
[----:B------:R-:W-:Y:S01]  /*0f90*/  @!P4 SHF.L.U64.HI R8, R8, 0x2, R9 ;  /* 0x000000020808c819 */ /* 0x000fe20000010209 */
[----:B------:R-:W-:Y:S01]  /*0fa0*/  @!P6 IMAD.WIDE.U32 R16, R20, c[0x0][0x1d8], R16 ;  /* 0x000076001410ea25 */ /* 0x000fe200078e0010 */
[C---:B------:R-:W-:Y:S02]  /*0fb0*/  @!P1 SHF.L.U32 R24, R22.reuse, 0x2, RZ ;  /* 0x0000000216189819 */ /* 0x040fe400000006ff */
[----:B------:R-:W-:Y:S01]  /*0fc0*/  @!P1 SHF.L.U64.HI R9, R22, 0x2, R26 ;  /* 0x0000000216099819 */ /* 0x000fe2000001021a */
[----:B------:R-:W-:Y:S01]  /*0fd0*/  @!P5 IMAD R22, R28, c[0x0][0x1d8], RZ ;  /* 0x000076001c16da24 */ /* 0x000fe200078e02ff */
[----:B------:R-:W-:-:S02]  /*0fe0*/  @!P5 MOV R10, R2 ;  /* 0x00000002000ad202 */ /* 0x000fc40000000f00 */
[----:B------:R-:W-:Y:S01]  /*0ff0*/  @!P5 MOV R11, R5 ;  /* 0x00000005000bd202 */ /* 0x000fe20000000f00 */
[----:B------:R-:W-:Y:S01]  /*1000*/  @!P5 IMAD R22, R27, c[0x0][0x1dc], R22 ;  /* 0x000077001b16da24 */ /* 0x000fe200078e0216 */
[----:B------:R-:W-:-:S03]  /*1010*/  @!P6 IADD3 R25, R17, R25, RZ ;  /* 0x000000191119e210 */ /* 0x000fc60007ffe0ff */
[----:B------:R-:W-:Y:S01]  /*1020*/  @!P5 IMAD.WIDE.U32 R10, R27, c[0x0][0x1d8], R10 ;  /* 0x000076001b0ada25 */ /* 0x000fe200078e000a */
[C---:B------:R-:W-:Y:S02]  /*1030*/  @!P6 SHF.L.U32 R17, R16.reuse, 0x2, RZ ;  /* 0x000000021011e819 */ /* 0x040fe400000006ff */
[----:B------:R-:W-:Y:S02]  /*1040*/  @!P6 SHF.L.U64.HI R16, R16, 0x2, R25 ;  /* 0x000000021010e819 */ /* 0x000fe40000010219 */
[----:B------:R-:W-:Y:S02]  /*1050*/  @!P5 IADD3 R25, R11, R22, RZ ;  /* 0x000000160b19d210 */ /* 0x000fe40007ffe0ff */
[C---:B------:R-:W-:Y:S02]  /*1060*/  @!P5 SHF.L.U32 R22, R10.reuse, 0x2, RZ ;  /* 0x000000020a16d819 */ /* 0x040fe400000006ff */
[----:B------:R-:W-:Y:S02]  /*1070*/  @!P5 SHF.L.U64.HI R25, R10, 0x2, R25 ;  /* 0x000000020a19d819 */ /* 0x000fe40000010219 */
[----:B------:R-:W-:-:S04]  /*1080*/  @!P3 IADD3 R10, P2, R7, c[0x0][0x178], RZ ;  /* 0x00005e00070aba10 */ /* 0x000fc80007f5e0ff */
[----:B------:R-:W-:Y:S02]  /*1090*/  @!P3 IADD3.X R11, R6, c[0x0][0x17c], RZ, P2, !PT ;  /* 0x00005f00060bba10 */ /* 0x000fe400017fe4ff */
[----:B------:R-:W-:Y:S01]  /*10a0*/  @!P4 IADD3 R6, P2, R23, c[0x0][0x180], RZ ;  /* 0x000060001706ca10 */ /* 0x000fe20007f5e0ff */
[----:B------:R-:W-:-:S03]  /*10b0*/  CS2R R28, SRZ ;  /* 0x00000000001c7805 */ /* 0x000fc6000001ff00 */
[C---:B------:R-:W-:Y:S02]  /*10c0*/  @!P4 IADD3.X R7, R8.reuse, c[0x0][0x184], RZ, P2, !PT ;  /* 0x000061000807ca10 */ /* 0x040fe400017fe4ff */
[----:B0-----:R-:W-:Y:S01]  /*10d0*/  @!P4 IADD3 R12, P2, R23, c[0x0][0x178], RZ ;  /* 0x00005e00170cca10 */ /* 0x001fe20007f5e0ff */
[----:B------:R-:W-:Y:S01]  /*10e0*/  CS2R R26, SRZ ;  /* 0x00000000001a7805 */ /* 0x000fe2000001ff00 */
[----:B------:R-:W3:Y:S02]  /*10f0*/  @!P3 LDG.E.64 R28, [R10.64] ;  /* 0x000000140a1cb981 */ /* 0x000ee4000c1e1b00 */
[----:B------:R-:W-:-:S03]  /*1100*/  @!P4 IADD3.X R13, R8, c[0x0][0x17c], RZ, P2, !PT ;  /* 0x00005f00080dca10 */ /* 0x000fc600017fe4ff */
[----:B------:R0:W4:Y:S04]  /*1110*/  @!P4 LDG.E.64 R26, [R6.64] ;  /* 0x00000014061ac981 */ /* 0x000128000c1e1b00 */
[----:B--2---:R1:W-:Y:S02]  /*1120*/  STL.64 [R1+0x200], R18 ;  /* 0x0002001201007387 */ /* 0x0043e40000100a00 */
[----:B-1----:R-:W-:-:S06]  /*1130*/  CS2R R18, SRZ ;  /* 0x0000000000127805 */ /* 0x002fcc000001ff00 */
[----:B------:R-:W2:Y:S01]  /*1140*/  @!P4 LDG.E.64 R18, [R12.64] ;  /* 0x000000140c12c981 */ /* 0x000ea2000c1e1b00 */
[----:B0-----:R-:W-:-:S04]  /*1150*/  @!P1 IADD3 R6, P2, R24, c[0x0][0x180], RZ ;  /* 0x0000600018069a10 */ /* 0x001fc80007f5e0ff */
[----:B------:R-:W-:Y:S02]  /*1160*/  @!P1 IADD3.X R7, R9, c[0x0][0x184], RZ, P2, !PT ;  /* 0x0000610009079a10 */ /* 0x000fe400017fe4ff */
[----:B------:R-:W-:-:S04]  /*1170*/  @!P1 IADD3 R8, P2, R24, c[0x0][0x178], RZ ;  /* 0x00005e0018089a10 */ /* 0x000fc80007f5e0ff */
[----:B------:R-:W-:Y:S01]  /*1180*/  @!P1 IADD3.X R9, R9, c[0x0][0x17c], RZ, P2, !PT ;  /* 0x00005f0009099a10 */ /* 0x000fe200017fe4ff */
[----:B---3--:R0:W-:Y:S02]  /*1190*/  STL.64 [R1+0x188], R28 ;  /* 0x0001881c01007387 */ /* 0x0081e40000100a00 */
[----:B0-----:R-:W-:-:S06]  /*11a0*/  CS2R R28, SRZ ;  /* 0x00000000001c7805 */ /* 0x001fcc000001ff00 */
[----:B------:R0:W3:Y:S04]  /*11b0*/  @!P1 LDG.E.64 R28, [R6.64] ;  /* 0x00000014061c9981 */ /* 0x0000e8000c1e1b00 */
[----:B--2---:R-:W-:Y:S04]  /*11c0*/  STL.64 [R1+0x180], R18 ;  /* 0x0001801201007387 */ /* 0x004fe80000100a00 */
[----:B----4-:R1:W-:Y:S02]  /*11d0*/  STL.64 [R1+0x208], R26 ;  /* 0x0002081a01007387 */ /* 0x0103e40000100a00 */
[----:B-1----:R-:W-:-:S06]  /*11e0*/  CS2R R26, SRZ ;  /* 0x00000000001a7805 */ /* 0x002fcc000001ff00 */
[----:B------:R1:W2:Y:S01]  /*11f0*/  @!P1 LDG.E.64 R26, [R8.64] ;  /* 0x00000014081a9981 */ /* 0x0002a2000c1e1b00 */
[----:B------:R-:W-:Y:S02]  /*1200*/  LOP3.LUT R0, R0, 0xfffffffb, RZ, 0xc0, !PT ;  /* 0xfffffffb00007812 */ /* 0x000fe400078ec0ff */
[----:B------:R-:W-:Y:S02]  /*1210*/  IADD3 R18, R20, 0x20, RZ ;  /* 0x0000002014127810 */ /* 0x000fe40007ffe0ff */
[----:B------:R-:W-:Y:S02]  /*1220*/  @P6 LOP3.LUT R0, R0, 0x4, RZ, 0xfc, !PT ;  /* 0x0000000400006812 */ /* 0x000fe400078efcff */
[----:B------:R-:W-:Y:S02]  /*1230*/  ISETP.GE.U32.AND P4, PT, R18, c[0x0][0x1e0], PT ;  /* 0x0000780012007a0c */ /* 0x000fe40003f86070 */
[----:B------:R-:W-:Y:S02]  /*1240*/  SHF.R.S32.HI R11, RZ, 0x1f, R18 ;  /* 0x0000001fff0b7819 */ /* 0x000fe40000011412 */
[----:B------:R-:W-:-:S02]  /*1250*/  IADD3 R23, R20, 0x30, RZ ;  /* 0x0000003014177810 */ /* 0x000fc40007ffe0ff */
[----:B------:R-:W-:Y:S02]  /*1260*/  LOP3.LUT R0, R0, 0xfffffff7, RZ, 0xc0, !PT ;  /* 0xfffffff700007812 */ /* 0x000fe400078ec0ff */
[----:B------:R-:W-:Y:S02]  /*1270*/  ISETP.GE.OR.EX P4, PT, R11, c[0x0][0x1e4], P0, P4 ;  /* 0x000079000b007a0c */ /* 0x000fe40000786740 */
[----:B------:R-:W-:Y:S02]  /*1280*/  ISETP.GE.U32.AND P3, PT, R23, c[0x0][0x1e0], PT ;  /* 0x0000780017007a0c */ /* 0x000fe40003f66070 */
[----:B------:R-:W-:Y:S02]  /*1290*/  SHF.R.S32.HI R10, RZ, 0x1f, R23 ;  /* 0x0000001fff0a7819 */ /* 0x000fe40000011417 */
[----:B------:R-:W-:Y:S02]  /*12a0*/  @P5 LOP3.LUT R0, R0, 0x8, RZ, 0xfc, !PT ;  /* 0x0000000800005812 */ /* 0x000fe400078efcff */
[----:B------:R-:W-:-:S02]  /*12b0*/  ISETP.GE.OR.EX P5, PT, R10, c[0x0][0x1e4], P0, P3 ;  /* 0x000079000a007a0c */ /* 0x000fc400007a6730 */
[C---:B------:R-:W-:Y:S02]  /*12c0*/  LOP3.LUT P3, RZ, R0.reuse, 0x8, RZ, 0xc0, !PT ;  /* 0x0000000800ff7812 */ /* 0x040fe4000786c0ff */
[----:B------:R-:W-:Y:S01]  /*12d0*/  LOP3.LUT R0, R0, 0xffffffef, RZ, 0xc0, !PT ;  /* 0xffffffef00007812 */ /* 0x000fe200078ec0ff */
[----:B------:R4:W0:Y:S03]  /*12e0*/  R2UR UR6, R14 ;  /* 0x000000000e0673c2 */ /* 0x00082600000e0000 */
[----:B------:R-:W-:-:S04]  /*12f0*/  @P4 LOP3.LUT R0, R0, 0x10, RZ, 0xfc, !PT ;  /* 0x0000001000004812 */ /* 0x000fc800078efcff */
[----:B------:R-:W-:Y:S02]  /*1300*/  LOP3.LUT R0, R0, 0xffffffdf, RZ, 0xc0, !PT ;  /* 0xffffffdf00007812 */ /* 0x000fe400078ec0ff */
[----:B----4-:R-:W-:Y:S02]  /*1310*/  IADD3 R14, R20, 0x40, RZ ;  /* 0x00000040140e7810 */ /* 0x010fe40007ffe0ff */
[----:B------:R-:W-:Y:S02]  /*1320*/  @P5 LOP3.LUT R0, R0, 0x20, RZ, 0xfc, !PT ;  /* 0x0000002000005812 */ /* 0x000fe400078efcff */
[----:B------:R-:W-:Y:S02]  /*1330*/  ISETP.GE.U32.AND P2, PT, R14, c[0x0][0x1e0], PT ;  /* 0x000078000e007a0c */ /* 0x000fe40003f46070 */
[----:B------:R-:W-:Y:S02]  /*1340*/  SHF.R.S32.HI R24, RZ, 0x1f, R14 ;  /* 0x0000001fff187819 */ /* 0x000fe4000001140e */
[----:B------:R-:W-:-:S02]  /*1350*/  @!P6 IADD3 R12, P1, R17, c[0x0][0x180], RZ ;  /* 0x00006000110cea10 */ /* 0x000fc40007f3e0ff */
[----:B------:R-:W-:Y:S02]  /*1360*/  ISETP.GE.OR.EX P6, PT, R24, c[0x0][0x1e4], P0, P2 ;  /* 0x0000790018007a0c */ /* 0x000fe400007c6720 */
[----:B------:R-:W-:Y:S01]  /*1370*/  LOP3.LUT P2, RZ, R0, 0x4, RZ, 0xc0, !PT ;  /* 0x0000000400ff7812 */ /* 0x000fe2000784c0ff */
[----:B------:R-:W-:Y:S04]  /*1380*/  STL [R1+0x218], R18 ;  /* 0x0002181201007387 */ /* 0x000fe80000100800 */
[----:B------:R-:W-:Y:S01]  /*1390*/  STL [R1+0x220], R23 ;  /* 0x0002201701007387 */ /* 0x000fe20000100800 */
[----:B0-----:R-:W-:-:S03]  /*13a0*/  @!P4 IMAD R6, R11, c[0x0][0x1d8], RZ ;  /* 0x000076000b06ca24 */ /* 0x001fc600078e02ff */
[----:B------:R0:W-:Y:S01]  /*13b0*/  STL [R1+0x298], R11 ;  /* 0x0002980b01007387 */ /* 0x0001e20000100800 */
[----:B------:R-:W-:-:S03]  /*13c0*/  @!P5 IMAD R7, R10, c[0x0][0x1d8], RZ ;  /* 0x000076000a07da24 */ /* 0x000fc600078e02ff */
[----:B------:R4:W-:Y:S01]  /*13d0*/  STL [R1+0x2a0], R10 ;  /* 0x0002a00a01007387 */ /* 0x0009e20000100800 */
[----:B------:R-:W-:-:S03]  /*13e0*/  @!P2 IADD3.X R13, R16, c[0x0][0x184], RZ, P1, !PT ;  /* 0x00006100100daa10 */ /* 0x000fc60000ffe4ff */
[----:B------:R-:W-:Y:S01]  /*13f0*/  STL [R1+0x228], R14 ;  /* 0x0002280e01007387 */ /* 0x000fe20000100800 */
[----:B0-----:R-:W-:-:S03]  /*1400*/  @!P4 MOV R11, R5 ;  /* 0x00000005000bc202 */ /* 0x001fc60000000f00 */
[----:B------:R-:W-:Y:S01]  /*1410*/  STL [R1+0x2a8], R24 ;  /* 0x0002a81801007387 */ /* 0x000fe20000100800 */
[----:B----4-:R-:W-:Y:S01]  /*1420*/  @!P4 MOV R10, R2 ;  /* 0x00000002000ac202 */ /* 0x010fe20000000f00 */
[----:B------:R-:W-:-:S04]  /*1430*/  @!P4 IMAD R6, R18, c[0x0][0x1dc], R6 ;  /* 0x000077001206ca24 */ /* 0x000fc800078e0206 */
[----:B------:R-:W-:Y:S01]  /*1440*/  @!P4 IMAD.WIDE.U32 R10, R18, c[0x0][0x1d8], R10 ;  /* 0x00007600120aca25 */ /* 0x000fe200078e000a */
[----:B-1----:R-:W-:-:S04]  /*1450*/  @!P5 MOV R8, R2 ;  /* 0x000000020008d202 */ /* 0x002fc80000000f00 */
[----:B------:R-:W-:Y:S02]  /*1460*/  @!P4 IADD3 R11, R11, R6, RZ ;  /* 0x000000060b0bc210 */ /* 0x000fe40007ffe0ff */
[C---:B------:R-:W-:Y:S02]  /*1470*/  @!P4 SHF.L.U32 R6, R10.reuse, 0x2, RZ ;  /* 0x000000020a06c819 */ /* 0x040fe400000006ff */
[----:B------:R-:W-:Y:S02]  /*1480*/  @!P5 MOV R9, R5 ;  /* 0x000000050009d202 */ /* 0x000fe40000000f00 */
[----:B------:R-:W-:Y:S01]  /*1490*/  @!P4 SHF.L.U64.HI R10, R10, 0x2, R11 ;  /* 0x000000020a0ac819 */ /* 0x000fe2000001020b */
[C---:B------:R-:W-:Y:S02]  /*14a0*/  @!P5 IMAD R7, R23.reuse, c[0x0][0x1dc], R7 ;  /* 0x000077001707da24 */ /* 0x040fe400078e0207 */
[----:B------:R-:W-:-:S05]  /*14b0*/  @!P5 IMAD.WIDE.U32 R8, R23, c[0x0][0x1d8], R8 ;  /* 0x000076001708da25 */ /* 0x000fca00078e0008 */
[----:B------:R-:W-:Y:S02]  /*14c0*/  @!P5 IADD3 R7, R9, R7, RZ ;  /* 0x000000070907d210 */ /* 0x000fe40007ffe0ff */
[C---:B------:R-:W-:Y:S02]  /*14d0*/  @!P5 SHF.L.U32 R9, R8.reuse, 0x2, RZ ;  /* 0x000000020809d819 */ /* 0x040fe400000006ff */
[----:B------:R-:W-:Y:S01]  /*14e0*/  @!P5 SHF.L.U64.HI R8, R8, 0x2, R7 ;  /* 0x000000020808d819 */ /* 0x000fe20000010207 */
[----:B------:R-:W-:Y:S01]  /*14f0*/  @!P6 IMAD R11, R24, c[0x0][0x1d8], RZ ;  /* 0x00007600180bea24 */ /* 0x000fe200078e02ff */
[----:B------:R-:W-:-:S03]  /*1500*/  @!P6 MOV R7, R5 ;  /* 0x000000050007e202 */ /* 0x000fc60000000f00 */
[----:B------:R-:W-:Y:S01]  /*1510*/  @!P6 IMAD R11, R14, c[0x0][0x1dc], R11 ;  /* 0x000077000e0bea24 */ /* 0x000fe200078e020b */
[----:B------:R-:W-:-:S04]  /*1520*/  LOP3.LUT R0, R0, 0xffffffbf, RZ, 0xc0, !PT ;  /* 0xffffffbf00007812 */ /* 0x000fc800078ec0ff */
[----:B------:R-:W-:-:S04]  /*1530*/  @P6 LOP3.LUT R0, R0, 0x40, RZ, 0xfc, !PT ;  /* 0x0000004000006812 */ /* 0x000fc800078efcff */
[----:B------:R-:W-:Y:S01]  /*1540*/  LOP3.LUT R0, R0, 0xffefffff, RZ, 0xc0, !PT ;  /* 0xffefffff00007812 */ /* 0x000fe200078ec0ff */
[----:B--2---:R0:W-:Y:S02]  /*1550*/  STL.64 [R1+0x178], R26 ;  /* 0x0001781a01007387 */ /* 0x0041e40000100a00 */
[----:B0-----:R-:W-:-:S04]  /*1560*/  @!P2 IADD3 R26, P1, R17, c[0x0][0x178], RZ ;  /* 0x00005e00111aaa10 */ /* 0x001fc80007f3e0ff */
[----:B------:R-:W-:Y:S02]  /*1570*/  @!P2 IADD3.X R27, R16, c[0x0][0x17c], RZ, P1, !PT ;  /* 0x00005f00101baa10 */ /* 0x000fe40000ffe4ff */
[----:B------:R-:W-:-:S04]  /*1580*/  @!P3 IADD3 R18, P1, R22, c[0x0][0x180], RZ ;  /* 0x000060001612ba10 */ /* 0x000fc80007f3e0ff */
[----:B------:R-:W-:Y:S02]  /*1590*/  @!P3 IADD3.X R19, R25, c[0x0][0x184], RZ, P1, !PT ;  /* 0x000061001913ba10 */ /* 0x000fe40000ffe4ff */
[----:B------:R-:W-:-:S04]  /*15a0*/  @!P3 IADD3 R16, P1, R22, c[0x0][0x178], RZ ;  /* 0x00005e001610ba10 */ /* 0x000fc80007f3e0ff */
[----:B------:R-:W-:Y:S02]  /*15b0*/  @!P3 IADD3.X R17, R25, c[0x0][0x17c], RZ, P1, !PT ;  /* 0x00005f001911ba10 */ /* 0x000fe40000ffe4ff */
[----:B------:R-:W-:Y:S01]  /*15c0*/  @!P4 IADD3 R22, P1, R6, c[0x0][0x180], RZ ;  /* 0x000060000616ca10 */ /* 0x000fe20007f3e0ff */
[----:B---3--:R-:W-:Y:S03]  /*15d0*/  STL.64 [R1+0x210], R28 ;  /* 0x0002101c01007387 */ /* 0x008fe60000100a00 */
[----:B------:R-:W-:Y:S01]  /*15e0*/  @!P4 IADD3.X R23, R10, c[0x0][0x184], RZ, P1, !PT ;  /* 0x000061000a17ca10 */ /* 0x000fe20000ffe4ff */
[----:B------:R0:W-:Y:S02]  /*15f0*/  @!P3 STL.64 [R1+0x90], R16 ;  /* 0x000090100100b387 */ /* 0x0001e40000100a00 */
[----:B0-----:R-:W-:-:S04]  /*1600*/  @!P4 IADD3 R16, P1, R6, c[0x0][0x178], RZ ;  /* 0x00005e000610ca10 */ /* 0x001fc80007f3e0ff */
[----:B------:R-:W-:Y:S02]  /*1610*/  @!P4 IADD3.X R17, R10, c[0x0][0x17c], RZ, P1, !PT ;  /* 0x00005f000a11ca10 */ /* 0x000fe40000ffe4ff */
[----:B------:R-:W-:-:S03]  /*1620*/  @!P6 MOV R6, R2 ;  /* 0x000000020006e202 */ /* 0x000fc60000000f00 */
[----:B------:R0:W-:Y:S02]  /*1630*/  @!P4 STL.64 [R1+0x80], R16 ;  /* 0x000080100100c387 */ /* 0x0001e40000100a00 */
[----:B------:R-:W-:Y:S01]  /*1640*/  @!P6 IMAD.WIDE.U32 R6, R14, c[0x0][0x1d8], R6 ;  /* 0x000076000e06ea25 */ /* 0x000fe200078e0006 */
[----:B0-----:R-:W-:-:S04]  /*1650*/  @!P5 IADD3 R16, P1, R9, c[0x0][0x180], RZ ;  /* 0x000060000910da10 */ /* 0x001fc80007f3e0ff */
[----:B------:R-:W-:Y:S02]  /*1660*/  @!P5 IADD3.X R17, R8, c[0x0][0x184], RZ, P1, !PT ;  /* 0x000061000811da10 */ /* 0x000fe40000ffe4ff */
[----:B------:R-:W-:-:S03]  /*1670*/  @!P6 IADD3 R11, R7, R11, RZ ;  /* 0x0000000b070be210 */ /* 0x000fc60007ffe0ff */
[----:B------:R0:W-:Y:S01]  /*1680*/  @!P5 STL.64 [R1+0xb8], R16 ;  /* 0x0000b8100100d387 */ /* 0x0001e20000100a00 */
[C---:B------:R-:W-:Y:S02]  /*1690*/  @!P6 SHF.L.U32 R7, R6.reuse, 0x2, RZ ;  /* 0x000000020607e819 */ /* 0x040fe400000006ff */
[----:B------:R-:W-:Y:S02]  /*16a0*/  @!P6 SHF.L.U64.HI R6, R6, 0x2, R11 ;  /* 0x000000020606e819 */ /* 0x000fe4000001020b */
[----:B0-----:R-:W-:-:S04]  /*16b0*/  @!P5 IADD3 R16, P1, R9, c[0x0][0x178], RZ ;  /* 0x00005e000910da10 */ /* 0x001fc80007f3e0ff */
[----:B------:R-:W-:Y:S02]  /*16c0*/  @!P5 IADD3.X R17, R8, c[0x0][0x17c], RZ, P1, !PT ;  /* 0x00005f000811da10 */ /* 0x000fe40000ffe4ff */
[----:B------:R-:W-:Y:S02]  /*16d0*/  @!P6 IADD3 R10, P1, R7, c[0x0][0x180], RZ ;  /* 0x00006000070aea10 */ /* 0x000fe40007f3e0ff */
[----:B------:R-:W-:Y:S02]  /*16e0*/  MOV R9, UR6 ;  /* 0x0000000600097c02 */ /* 0x000fe40008000f00 */
[----:B------:R-:W-:Y:S01]  /*16f0*/  @!P6 IADD3.X R11, R6, c[0x0][0x184], RZ, P1, !PT ;  /* 0x00006100060bea10 */ /* 0x000fe20000ffe4ff */
[----:B------:R-:W-:Y:S02]  /*1700*/  @!P5 STL.64 [R1+0xb0], R16 ;  /* 0x0000b0100100d387 */ /* 0x000fe40000100a00 */
[----:B------:R-:W-:Y:S02]  /*1710*/  FFMA.FTZ R9, -R9, UR6, R15 ;  /* 0x0000000609097c23 */ /* 0x000fe4000801010f */
[----:B------:R0:W-:Y:S02]  /*1720*/  @!P6 STL.64 [R1+0x148], R10 ;  /* 0x0001480a0100e387 */ /* 0x0001e40000100a00 */
[----:B0-----:R-:W-:-:S04]  /*1730*/  @!P6 IADD3 R10, P1, R7, c[0x0][0x178], RZ ;  /* 0x00005e00070aea10 */ /* 0x001fc80007f3e0ff */
[----:B------:R-:W-:Y:S02]  /*1740*/  @!P6 IADD3.X R11, R6, c[0x0][0x17c], RZ, P1, !PT ;  /* 0x00005f00060bea10 */ /* 0x000fe40000ffe4ff */
[----:B------:R-:W-:-:S13]  /*1750*/  FSETP.GTU.FTZ.AND P1, PT, R9, RZ, PT ;  /* 0x000000ff0900720b */ /* 0x000fda0003f3c000 */
[----:B------:R-:W-:Y:S01]  /*1760*/  VOTEU.ANY UP0, P1 ;  /* 0x00000000003f7886 */ /* 0x000fe20000800100 */
[----:B------:R-:W-:-:S13]  /*1770*/  PLOP3.LUT P1, PT, PT, PT, UP0, 0x80, 0x0 ;  /* 0x000000000000781c */ /* 0x000fda0003f2f008 */
[----:B------:R-:W-:-:S06]  /*1780*/  @P1 FADD.FTZ R9, R9, c[0x0][0x1a0] ;  /* 0x0000680009091621 */ /* 0x000fcc0000010000 */
[----:B------:R-:W0:Y:S01]  /*1790*/  @P1 MUFU.RSQ R9, R9 ;  /* 0x0000000900091308 */ /* 0x000e220000001400 */
[----:B------:R1:W-:Y:S02]  /*17a0*/  @!P6 STL.64 [R1+0xa8], R10 ;  /* 0x0000a80a0100e387 */ /* 0x0003e40000100a00 */
[----:B-1----:R-:W-:Y:S01]  /*17b0*/  IADD3 R10, R20, 0x50, RZ ;  /* 0x00000050140a7810 */ /* 0x002fe20007ffe0ff */
[----:B0-----:R0:W1:Y:S03]  /*17c0*/  @P1 R2UR UR5, R9 ;  /* 0x00000000090513c2 */ /* 0x00106600000e0000 */
[----:B------:R-:W-:Y:S02]  /*17d0*/  ISETP.GE.U32.AND P1, PT, R10, c[0x0][0x1e0], PT ;  /* 0x000078000a007a0c */ /* 0x000fe40003f26070 */
[----:B------:R-:W-:-:S04]  /*17e0*/  SHF.R.S32.HI R7, RZ, 0x1f, R10 ;  /* 0x0000001fff077819 */ /* 0x000fc8000001140a */
[C---:B------:R-:W-:Y:S01]  /*17f0*/  ISETP.GE.OR.EX P2, PT, R7.reuse, c[0x0][0x1e4], P0, P1 ;  /* 0x0000790007007a0c */ /* 0x040fe20000746710 */
[----:B------:R-:W-:Y:S04]  /*1800*/  STL [R1+0x224], R10 ;  /* 0x0002240a01007387 */ /* 0x000fe80000100800 */
[----:B------:R2:W-:Y:S08]  /*1810*/  STL [R1+0x2a4], R7 ;  /* 0x0002a40701007387 */ /* 0x0005f00000100800 */
[----:B------:R-:W-:Y:S01]  /*1820*/  @!P2 IMAD R8, R7, c[0x0][0x1d8], RZ ;  /* 0x000076000708aa24 */ /* 0x000fe200078e02ff */
[----:B------:R-:W-:-:S02]  /*1830*/  @!P2 MOV R6, R2 ;  /* 0x000000020006a202 */ /* 0x000fc40000000f00 */
[----:B--2---:R-:W-:Y:S01]  /*1840*/  @!P2 MOV R7, R5 ;  /* 0x000000050007a202 */ /* 0x004fe20000000f00 */
[----:B------:R-:W-:-:S04]  /*1850*/  @!P2 IMAD R8, R10, c[0x0][0x1dc], R8 ;  /* 0x000077000a08aa24 */ /* 0x000fc800078e0208 */
[----:B------:R-:W-:-:S05]  /*1860*/  @!P2 IMAD.WIDE.U32 R6, R10, c[0x0][0x1d8], R6 ;  /* 0x000076000a06aa25 */ /* 0x000fca00078e0006 */
[----:B------:R-:W-:Y:S02]  /*1870*/  @!P2 IADD3 R8, R7, R8, RZ ;  /* 0x000000080708a210 */ /* 0x000fe40007ffe0ff */
[C---:B------:R-:W-:Y:S02]  /*1880*/  @!P2 SHF.L.U32 R7, R6.reuse, 0x2, RZ ;  /* 0x000000020607a819 */ /* 0x040fe400000006ff */
[----:B------:R-:W-:Y:S02]  /*1890*/  @!P2 SHF.L.U64.HI R6, R6, 0x2, R8 ;  /* 0x000000020606a819 */ /* 0x000fe40000010208 */
[----:B------:R-:W-:-:S04]  /*18a0*/  @!P2 IADD3 R10, P1, R7, c[0x0][0x180], RZ ;  /* 0x00006000070aaa10 */ /* 0x000fc80007f3e0ff */
[----:B------:R-:W-:Y:S02]  /*18b0*/  @!P2 IADD3.X R11, R6, c[0x0][0x184], RZ, P1, !PT ;  /* 0x00006100060baa10 */ /* 0x000fe40000ffe4ff */
[----:B------:R-:W-:-:S04]  /*18c0*/  @!P2 IADD3 R8, P1, R7, c[0x0][0x178], RZ ;  /* 0x00005e000708aa10 */ /* 0x000fc80007f3e0ff */
[----:B0-----:R-:W-:-:S05]  /*18d0*/  @!P2 IADD3.X R9, R6, c[0x0][0x17c], RZ, P1, !PT ;  /* 0x00005f000609aa10 */ /* 0x001fca0000ffe4ff */
[----:B------:R0:W-:Y:S01]  /*18e0*/  @!P2 STL.64 [R1+0x138], R8 ;  /* 0x000138080100a387 */ /* 0x0001e20000100a00 */
[----:B------:R-:W-:-:S03]  /*18f0*/  @P2 LOP3.LUT R0, R0, 0x100000, RZ, 0xfc, !PT ;  /* 0x0010000000002812 */ /* 0x000fc600078efcff */
[----:B------:R-:W-:Y:S01]  /*1900*/  @!P2 STL.64 [R1+0x140], R10 ;  /* 0x0001400a0100a387 */ /* 0x000fe20000100a00 */
[----:B0-----:R-:W-:-:S04]  /*1910*/  IADD3 R9, R20, 0x60, RZ ;  /* 0x0000006014097810 */ /* 0x001fc80007ffe0ff */
[----:B------:R-:W-:Y:S02]  /*1920*/  SHF.R.S32.HI R7, RZ, 0x1f, R9 ;  /* 0x0000001fff077819 */ /* 0x000fe40000011409 */
[----:B------:R-:W-:-:S04]  /*1930*/  ISETP.GE.U32.AND P1, PT, R9, c[0x0][0x1e0], PT ;  /* 0x0000780009007a0c */ /* 0x000fc80003f26070 */
[C---:B------:R-:W-:Y:S01]  /*1940*/  ISETP.GE.OR.EX P2, PT, R7.reuse, c[0x0][0x1e4], P0, P1 ;  /* 0x0000790007007a0c */ /* 0x040fe20000746710 */
[----:B------:R-:W-:Y:S04]  /*1950*/  STL [R1+0x22c], R9 ;  /* 0x00022c0901007387 */ /* 0x000fe80000100800 */
[----:B------:R0:W-:Y:S08]  /*1960*/  STL [R1+0x2ac], R7 ;  /* 0x0002ac0701007387 */ /* 0x0001f00000100800 */
[----:B------:R-:W-:Y:S01]  /*1970*/  @!P2 IMAD R8, R7, c[0x0][0x1d8], RZ ;  /* 0x000076000708aa24 */ /* 0x000fe200078e02ff */
[----:B------:R-:W-:-:S02]  /*1980*/  @!P2 MOV R6, R2 ;  /* 0x000000020006a202 */ /* 0x000fc40000000f00 */
[----:B0-----:R-:W-:Y:S01]  /*1990*/  @!P2 MOV R7, R5 ;  /* 0x000000050007a202 */ /* 0x001fe20000000f00 */
        /* <DEDUP_REMOVED lines=8> */
[----:B------:R-:W-:-:S05]  /*1a20*/  @!P2 IADD3.X R9, R6, c[0x0][0x17c], RZ, P1, !PT ;  /* 0x00005f000609aa10 */ /* 0x000fca0000ffe4ff */
[----:B------:R0:W-:Y:S01]  /*1a30*/  @!P2 STL.64 [R1+0x128], R8 ;  /* 0x000128080100a387 */ /* 0x0001e20000100a00 */
[----:B------:R-:W-:-:S03]  /*1a40*/  LOP3.LUT R0, R0, 0xfff7ffff, RZ, 0xc0, !PT ;  /* 0xfff7ffff00007812 */ /* 0x000fc600078ec0ff */
[----:B------:R-:W-:Y:S01]  /*1a50*/  @!P2 STL.64 [R1+0x130], R10 ;  /* 0x0001300a0100a387 */ /* 0x000fe20000100a00 */
[----:B------:R-:W-:Y:S02]  /*1a60*/  @P2 LOP3.LUT R0, R0, 0x80000, RZ, 0xfc, !PT ;  /* 0x0008000000002812 */ /* 0x000fe400078efcff */
        /* <DEDUP_REMOVED lines=126> */
[----:B------:R-:W-:Y:S02]  /*2250*/  @!P2 IADD3 R10, P1, R7, c[0x0][0x178], RZ ;  /* 0x00005e00070aaa10 */ /* 0x000fe40007f3e0ff */
[----:B------:R-:W-:Y:S02]  /*2260*/  IADD3 R9, R20, 0xd0, RZ ;  /* 0x000000d014097810 */ /* 0x000fe40007ffe0ff */
[----:B------:R-:W-:Y:S02]  /*2270*/  @!P2 IADD3.X R11, R6, c[0x0][0x17c], RZ, P1, !PT ;  /* 0x00005f00060baa10 */ /* 0x000fe40000ffe4ff */
[----:B------:R-:W-:Y:S02]  /*2280*/  LOP3.LUT R0, R0, 0xffffdfff, RZ, 0xc0, !PT ;  /* 0xffffdfff00007812 */ /* 0x000fe400078ec0ff */
[----:B------:R-:W-:-:S02]  /*2290*/  SHF.R.S32.HI R7, RZ, 0x1f, R9 ;  /* 0x0000001fff077819 */ /* 0x000fc40000011409 */
[----:B------:R-:W-:Y:S01]  /*22a0*/  ISETP.GE.U32.AND P1, PT, R9, c[0x0][0x1e0], PT ;  /* 0x0000780009007a0c */ /* 0x000fe20003f26070 */
[----:B------:R-:W-:Y:S01]  /*22b0*/  STL [R1+0x248], R9 ;  /* 0x0002480901007387 */ /* 0x000fe20000100800 */
[----:B------:R-:W-:-:S03]  /*22c0*/  @P2 LOP3.LUT R0, R0, 0x2000, RZ, 0xfc, !PT ;  /* 0x0000200000002812 */ /* 0x000fc600078efcff */
[----:B------:R-:W-:Y:S01]  /*22d0*/  @!P2 STL.64 [R1+0xc8], R10 ;  /* 0x0000c80a0100a387 */ /* 0x000fe20000100a00 */
[----:B------:R-:W-:-:S03]  /*22e0*/  ISETP.GE.OR.EX P2, PT, R7, c[0x0][0x1e4], P0, P1 ;  /* 0x0000790007007a0c */ /* 0x000fc60000746710 */
[----:B------:R0:W-:Y:S10]  /*22f0*/  STL [R1+0x2c8], R7 ;  /* 0x0002c80701007387 */ /* 0x0001f40000100800 */
        /* <DEDUP_REMOVED lines=8> */
[----:B------:R-:W-:Y:S02]  /*2380*/  @!P2 IADD3 R14, P1, R7, c[0x0][0x180], RZ ;  /* 0x00006000070eaa10 */ /* 0x000fe40007f3e0ff */
[----:B------:R-:W-:Y:S02]  /*2390*/  IADD3 R9, R20, 0xe0, RZ ;  /* 0x000000e014097810 */ /* 0x000fe40007ffe0ff */
[----:B------:R-:W-:-:S02]  /*23a0*/  @!P2 IADD3.X R15, R6, c[0x0][0x184], RZ, P1, !PT ;  /* 0x00006100060faa10 */ /* 0x000fc40000ffe4ff */
[----:B------:R-:W-:Y:S02]  /*23b0*/  @!P2 IADD3 R28, P1, R7, c[0x0][0x178], RZ ;  /* 0x00005e00071caa10 */ /* 0x000fe40007f3e0ff */
[----:B------:R-:W-:Y:S02]  /*23c0*/  LOP3.LUT R0, R0, 0xffffefff, RZ, 0xc0, !PT ;  /* 0xffffefff00007812 */ /* 0x000fe400078ec0ff */
[----:B------:R-:W-:Y:S02]  /*23d0*/  @!P2 IADD3.X R29, R6, c[0x0][0x17c], RZ, P1, !PT ;  /* 0x00005f00061daa10 */ /* 0x000fe40000ffe4ff */
[----:B------:R-:W-:Y:S02]  /*23e0*/  SHF.R.S32.HI R10, RZ, 0x1f, R9 ;  /* 0x0000001fff0a7819 */ /* 0x000fe40000011409 */
[----:B------:R-:W-:Y:S02]  /*23f0*/  ISETP.GE.U32.AND P1, PT, R9, c[0x0][0x1e0], PT ;  /* 0x0000780009007a0c */ /* 0x000fe40003f26070 */
[----:B------:R-:W-:-:S02]  /*2400*/  @P2 LOP3.LUT R0, R0, 0x1000, RZ, 0xfc, !PT ;  /* 0x0000100000002812 */ /* 0x000fc400078efcff */
[----:B------:R-:W-:-:S13]  /*2410*/  ISETP.GE.OR.EX P2, PT, R10, c[0x0][0x1e4], P0, P1 ;  /* 0x000079000a007a0c */ /* 0x000fda0000746710 */
[----:B------:R-:W-:Y:S01]  /*2420*/  @!P2 MOV R6, R2 ;  /* 0x000000020006a202 */ /* 0x000fe20000000f00 */
[----:B------:R-:W-:Y:S01]  /*2430*/  @!P2 IMAD R8, R10, c[0x0][0x1d8], RZ ;  /* 0x000076000a08aa24 */ /* 0x000fe200078e02ff */
[----:B------:R-:W-:-:S03]  /*2440*/  @!P2 MOV R7, R5 ;  /* 0x000000050007a202 */ /* 0x000fc60000000f00 */
[C---:B------:R-:W-:Y:S02]  /*2450*/  @!P2 IMAD R8, R9.reuse, c[0x0][0x1dc], R8 ;  /* 0x000077000908aa24 */ /* 0x040fe400078e0208 */
[----:B------:R-:W-:-:S05]  /*2460*/  @!P2 IMAD.WIDE.U32 R6, R9, c[0x0][0x1d8], R6 ;  /* 0x000076000906aa25 */ /* 0x000fca00078e0006 */
[----:B------:R-:W-:Y:S02]  /*2470*/  @!P2 IADD3 R8, R7, R8, RZ ;  /* 0x000000080708a210 */ /* 0x000fe40007ffe0ff */
[C---:B------:R-:W-:Y:S02]  /*2480*/  @!P2 SHF.L.U32 R7, R6.reuse, 0x2, RZ ;  /* 0x000000020607a819 */ /* 0x040fe400000006ff */
[----:B------:R-:W-:Y:S02]  /*2490*/  @!P2 SHF.L.U64.HI R6, R6, 0x2, R8 ;  /* 0x000000020606a819 */ /* 0x000fe40000010208 */
[----:B------:R-:W-:Y:S01]  /*24a0*/  @!P2 IADD3 R16, P1, R7, c[0x0][0x180], RZ ;  /* 0x000060000710aa10 */ /* 0x000fe20007f3e0ff */
[----:B------:R0:W-:Y:S03]  /*24b0*/  STL [R1+0x24c], R9 ;  /* 0x00024c0901007387 */ /* 0x0001e60000100800 */
[----:B------:R-:W-:Y:S01]  /*24c0*/  @!P2 IADD3.X R17, R6, c[0x0][0x184], RZ, P1, !PT ;  /* 0x000061000611aa10 */ /* 0x000fe20000ffe4ff */
[----:B------:R2:W-:Y:S01]  /*24d0*/  STL [R1+0x2cc], R10 ;  /* 0x0002cc0a01007387 */ /* 0x0005e20000100800 */
[----:B------:R-:W-:-:S02]  /*24e0*/  LOP3.LUT R0, R0, 0xfffff7ff, RZ, 0xc0, !PT ;  /* 0xfffff7ff00007812 */ /* 0x000fc400078ec0ff */
[----:B0-----:R-:W-:Y:S02]  /*24f0*/  IADD3 R9, R20, 0xf0, RZ ;  /* 0x000000f014097810 */ /* 0x001fe40007ffe0ff */
[----:B--2---:R-:W-:Y:S02]  /*2500*/  @!P2 IADD3 R10, P1, R7, c[0x0][0x178], RZ ;  /* 0x00005e00070aaa10 */ /* 0x004fe40007f3e0ff */
[----:B------:R-:W-:Y:S02]  /*2510*/  SHF.R.S32.HI R7, RZ, 0x1f, R9 ;  /* 0x0000001fff077819 */ /* 0x000fe40000011409 */
[----:B------:R-:W-:Y:S02]  /*2520*/  @!P2 IADD3.X R11, R6, c[0x0][0x17c], RZ, P1, !PT ;  /* 0x00005f00060baa10 */ /* 0x000fe40000ffe4ff */
        /* <DEDUP_REMOVED lines=83> */
[----:B------:R-:W-:Y:S01]  /*2a60*/  @!P2 IADD3.X R9, R6, c[0x0][0x17c], RZ, P1, !PT ;  /* 0x00005f000609aa10 */ /* 0x000fe20000ffe4ff */
[----:B------:R-:W-:Y:S04]  /*2a70*/  @!P2 STL.64 [R1+0x38], R10 ;  /* 0x0000380a0100a387 */ /* 0x000fe80000100a00 */
[----:B------:R0:W-:Y:S01]  /*2a80*/  @!P2 STL.64 [R1], R8 ;  /* 0x000000080100a387 */ /* 0x0001e20000100a00 */
[----:B------:R-:W-:-:S04]  /*2a90*/  LOP3.LUT R0, R0, 0xffffff7f, RZ, 0xc0, !PT ;  /* 0xffffff7f00007812 */ /* 0x000fc800078ec0ff */
        /* <DEDUP_REMOVED lines=11> */
[----:B------:R-:W-:Y:S01]  /*2b50*/  @!P2 IMAD.WIDE.U32 R6, R9, c[0x0][0x1d8], R6 ;  /* 0x000076000906aa25 */ /* 0x000fe200078e0006 */
[----:B------:R-:W-:-:S04]  /*2b60*/  MOV R10, R26 ;  /* 0x0000001a000a7202 */ /* 0x000fc80000000f00 */
[----:B------:R-:W-:Y:S02]  /*2b70*/  @!P2 IADD3 R8, R7, R8, RZ ;  /* 0x000000080708a210 */ /* 0x000fe40007ffe0ff */
[C---:B------:R-:W-:Y:S02]  /*2b80*/  @!P2 SHF.L.U32 R26, R6.reuse, 0x2, RZ ;  /* 0x00000002061aa819 */ /* 0x040fe400000006ff */
[----:B------:R-:W-:Y:S02]  /*2b90*/  @!P2 SHF.L.U64.HI R6, R6, 0x2, R8 ;  /* 0x000000020606a819 */ /* 0x000fe40000010208 */
[----:B------:R-:W-:Y:S02]  /*2ba0*/  MOV R8, R28 ;  /* 0x0000001c00087202 */ /* 0x000fe40000000f00 */
[----:B------:R-:W-:Y:S02]  /*2bb0*/  @!P2 IADD3 R28, P1, R26, c[0x0][0x180], RZ ;  /* 0x000060001a1caa10 */ /* 0x000fe40007f3e0ff */
[----:B------:R-:W-:-:S02]  /*2bc0*/  MOV R9, R29 ;  /* 0x0000001d00097202 */ /* 0x000fc40000000f00 */
[----:B------:R-:W-:-:S05]  /*2bd0*/  @!P2 IADD3.X R29, R6, c[0x0][0x184], RZ, P1, !PT ;  /* 0x00006100061daa10 */ /* 0x000fca0000ffe4ff */
[----:B------:R0:W-:Y:S01]  /*2be0*/  STL.64 [R1+0x348], R28 ;  /* 0x0003481c01007387 */ /* 0x0001e20000100a00 */
[----:B------:R-:W-:Y:S02]  /*2bf0*/  @!P2 IADD3 R26, P1, R26, c[0x0][0x178], RZ ;  /* 0x00005e001a1aaa10 */ /* 0x000fe40007f3e0ff */
[----:B0-----:R-:W-:Y:S02]  /*2c00*/  MOV R29, R9 ;  /* 0x00000009001d7202 */ /* 0x001fe40000000f00 */
[----:B------:R-:W-:-:S04]  /*2c10*/  IADD3 R9, R20, 0x140, RZ ;  /* 0x0000014014097810 */ /* 0x000fc80007ffe0ff */
[----:B------:R-:W-:Y:S02]  /*2c20*/  SHF.R.S32.HI R7, RZ, 0x1f, R9 ;  /* 0x0000001fff077819 */ /* 0x000fe40000011409 */
[----:B------:R-:W-:-:S04]  /*2c30*/  ISETP.GE.U32.AND P5, PT, R9, c[0x0][0x1e0], PT ;  /* 0x0000780009007a0c */ /* 0x000fc80003fa6070 */
[----:B------:R-:W-:Y:S02]  /*2c40*/  ISETP.GE.OR.EX P5, PT, R7, c[0x0][0x1e4], P0, P5 ;  /* 0x0000790007007a0c */ /* 0x000fe400007a6750 */
[----:B------:R-:W-:Y:S02]  /*2c50*/  MOV R11, R27 ;  /* 0x0000001b000b7202 */ /* 0x000fe40000000f00 */
[----:B------:R-:W-:Y:S02]  /*2c60*/  @!P2 IADD3.X R27, R6, c[0x0][0x17c], RZ, P1, !PT ;  /* 0x00005f00061baa10 */ /* 0x000fe40000ffe4ff */
[----:B------:R-:W-:-:S03]  /*2c70*/  MOV R28, R8 ;  /* 0x00000008001c7202 */ /* 0x000fc60000000f00 */
[----:B------:R-:W-:Y:S04]  /*2c80*/  STL.64 [R1+0x340], R26 ;  /* 0x0003401a01007387 */ /* 0x000fe80000100a00 */
[----:B------:R-:W-:Y:S01]  /*2c90*/  STL [R1+0x264], R9 ;  /* 0x0002640901007387 */ /* 0x000fe20000100800 */
[----:B------:R-:W-:Y:S01]  /*2ca0*/  @!P5 IMAD R8, R7, c[0x0][0x1d8], RZ ;  /* 0x000076000708da24 */ /* 0x000fe200078e02ff */
[----:B------:R-:W-:Y:S02]  /*2cb0*/  @!P5 MOV R6, R2 ;  /* 0x000000020006d202 */ /* 0x000fe40000000f00 */
[----:B------:R0:W-:Y:S01]  /*2cc0*/  STL [R1+0x2e4], R7 ;  /* 0x0002e40701007387 */ /* 0x0001e20000100800 */
[----:B------:R-:W-:Y:S01]  /*2cd0*/  @!P5 IMAD R8, R9, c[0x0][0x1dc], R8 ;  /* 0x000077000908da24 */ /* 0x000fe200078e0208 */
[----:B0-----:R-:W-:-:S05]  /*2ce0*/  @!P5 MOV R7, R5 ;  /* 0x000000050007d202 */ /* 0x001fca0000000f00 */
[----:B------:R-:W-:-:S05]  /*2cf0*/  @!P5 IMAD.WIDE.U32 R6, R9, c[0x0][0x1d8], R6 ;  /* 0x000076000906da25 */ /* 0x000fca00078e0006 */
[----:B------:R-:W-:Y:S02]  /*2d00*/  @!P5 IADD3 R9, R7, R8, RZ ;  /* 0x000000080709d210 */ /* 0x000fe40007ffe0ff */
[C---:B------:R-:W-:Y:S02]  /*2d10*/  @!P5 SHF.L.U32 R8, R6.reuse, 0x2, RZ ;  /* 0x000000020608d819 */ /* 0x040fe400000006ff */
[----:B------:R-:W-:Y:S02]  /*2d20*/  @!P5 SHF.L.U64.HI R9, R6, 0x2, R9 ;  /* 0x000000020609d819 */ /* 0x000fe40000010209 */
[----:B------:R-:W-:-:S04]  /*2d30*/  @!P5 IADD3 R6, P1, R8, c[0x0][0x180], RZ ;  /* 0x000060000806da10 */ /* 0x000fc80007f3e0ff */
[----:B------:R-:W-:-:S05]  /*2d40*/  @!P5 IADD3.X R7, R9, c[0x0][0x184], RZ, P1, !PT ;  /* 0x000061000907da10 */ /* 0x000fca0000ffe4ff */
[----:B------:R0:W-:Y:S01]  /*2d50*/  STL.64 [R1+0x350], R6 ;  /* 0x0003500601007387 */ /* 0x0001e20000100a00 */
[----:B------:R-:W-:Y:S02]  /*2d60*/  @!P5 IADD3 R8, P1, R8, c[0x0][0x178], RZ ;  /* 0x00005e000808da10 */ /* 0x000fe40007f3e0ff */
[----:B0-----:R-:W-:-:S04]  /*2d70*/  IADD3 R6, R20, 0x150, RZ ;  /* 0x0000015014067810 */ /* 0x001fc80007ffe0ff */
[----:B------:R-:W-:Y:S02]  /*2d80*/  SHF.R.S32.HI R7, RZ, 0x1f, R6 ;  /* 0x0000001fff077819 */ /* 0x000fe40000011406 */
[----:B------:R-:W-:-:S04]  /*2d90*/  ISETP.GE.U32.AND P4, PT, R6, c[0x0][0x1e0], PT ;  /* 0x0000780006007a0c */ /* 0x000fc80003f86070 */
[----:B------:R-:W-:Y:S02]  /*2da0*/  ISETP.GE.OR.EX P4, PT, R7, c[0x0][0x1e4], P0, P4 ;  /* 0x0000790007007a0c */ /* 0x000fe40000786740 */
[----:B------:R-:W-:Y:S02]  /*2db0*/  @!P5 IADD3.X R9, R9, c[0x0][0x17c], RZ, P1, !PT ;  /* 0x00005f000909da10 */ /* 0x000fe40000ffe4ff */
[----:B------:R-:W-:Y:S02]  /*2dc0*/  MOV R26, R10 ;  /* 0x0000000a001a7202 */ /* 0x000fe40000000f00 */
[----:B------:R-:W-:Y:S01]  /*2dd0*/  MOV R27, R11 ;  /* 0x0000000b001b7202 */ /* 0x000fe20000000f00 */
[----:B------:R0:W-:Y:S06]  /*2de0*/  STL.64 [R1+0x330], R8 ;  /* 0x0003300801007387 */ /* 0x0001ec0000100a00 */
[----:B------:R-:W-:-:S02]  /*2df0*/  @!P4 MOV R10, R2 ;  /* 0x00000002000ac202 */ /* 0x000fc40000000f00 */
[----:B------:R-:W-:Y:S02]  /*2e00*/  @!P4 MOV R11, R5 ;  /* 0x00000005000bc202 */ /* 0x000fe40000000f00 */
[----:B0-----:R-:W-:Y:S01]  /*2e10*/  MOV R8, R12 ;  /* 0x0000000c00087202 */ /* 0x001fe20000000f00 */
[----:B------:R-:W-:Y:S02]  /*2e20*/  @!P4 IMAD R12, R7, c[0x0][0x1d8], RZ ;  /* 0x00007600070cca24 */ /* 0x000fe400078e02ff */
[C---:B------:R-:W-:Y:S01]  /*2e30*/  @!P4 IMAD.WIDE.U32 R10, R6.reuse, c[0x0][0x1d8], R10 ;  /* 0x00007600060aca25 */ /* 0x040fe200078e000a */
[----:B------:R0:W-:Y:S03]  /*2e40*/  STL [R1+0x268], R6 ;  /* 0x0002680601007387 */ /* 0x0001e60000100800 */
[----:B------:R-:W-:-:S05]  /*2e50*/  @!P4 IMAD R12, R6, c[0x0][0x1dc], R12 ;  /* 0x00007700060cca24 */ /* 0x000fca00078e020c */
[----:B------:R-:W-:Y:S02]  /*2e60*/  @!P4 IADD3 R11, R11, R12, RZ ;  /* 0x0000000c0b0bc210 */ /* 0x000fe40007ffe0ff */
[----:B0-----:R-:W-:Y:S02]  /*2e70*/  MOV R6, R24 ;  /* 0x0000001800067202 */ /* 0x001fe40000000f00 */
[C---:B------:R-:W-:Y:S02]  /*2e80*/  @!P4 SHF.L.U32 R24, R10.reuse, 0x2, RZ ;  /* 0x000000020a18c819 */ /* 0x040fe400000006ff */
[----:B------:R-:W-:Y:S02]  /*2e90*/  MOV R12, R22 ;  /* 0x00000016000c7202 */ /* 0x000fe40000000f00 */
[----:B------:R-:W-:Y:S02]  /*2ea0*/  @!P4 SHF.L.U64.HI R10, R10, 0x2, R11 ;  /* 0x000000020a0ac819 */ /* 0x000fe4000001020b */
[----:B------:R-:W-:-:S02]  /*2eb0*/  @!P4 IADD3 R22, P1, R24, c[0x0][0x180], RZ ;  /* 0x000060001816ca10 */ /* 0x000fc40007f3e0ff */
[----:B------:R-:W-:Y:S02]  /*2ec0*/  MOV R9, R13 ;  /* 0x0000000d00097202 */ /* 0x000fe40000000f00 */
[----:B------:R-:W-:Y:S02]  /*2ed0*/  MOV R13, R23 ;  /* 0x00000017000d7202 */ /* 0x000fe40000000f00 */
[----:B------:R-:W-:Y:S02]  /*2ee0*/  @!P4 IADD3.X R23, R10, c[0x0][0x184], RZ, P1, !PT ;  /* 0x000061000a17ca10 */ /* 0x000fe40000ffe4ff */
[----:B------:R-:W-:Y:S01]  /*2ef0*/  @!P4 IADD3 R24, P1, R24, c[0x0][0x178], RZ ;  /* 0x00005e001818ca10 */ /* 0x000fe20007f3e0ff */
[----:B------:R0:W-:Y:S04]  /*2f00*/  STL [R1+0x2e8], R7 ;  /* 0x0002e80701007387 */ /* 0x0001e80000100800 */
[----:B------:R-:W-:Y:S01]  /*2f10*/  STL.64 [R1+0x338], R22 ;  /* 0x0003381601007387 */ /* 0x000fe20000100a00 */
[----:B0-----:R-:W-:-:S02]  /*2f20*/  MOV R7, R25 ;  /* 0x0000001900077202 */ /* 0x001fc40000000f00 */
[----:B------:R-:W-:-:S05]  /*2f30*/  @!P4 IADD3.X R25, R10, c[0x0][0x17c], RZ, P1, !PT ;  /* 0x00005f000a19ca10 */ /* 0x000fca0000ffe4ff */
[----:B------:R0:W-:Y:S02]  /*2f40*/  STL.64 [R1+0x328], R24 ;  /* 0x0003281801007387 */ /* 0x0001e40000100a00 */
[----:B0-----:R-:W-:Y:S02]  /*2f50*/  MOV R24, R8 ;  /* 0x0000000800187202 */ /* 0x001fe40000000f00 */
[----:B------:R-:W-:Y:S02]  /*2f60*/  IADD3 R8, R20, 0x160, RZ ;  /* 0x0000016014087810 */ /* 0x000fe40007ffe0ff */
[----:B------:R-:W-:Y:S02]  /*2f70*/  MOV R25, R9 ;  /* 0x0000000900197202 */ /* 0x000fe40000000f00 */
[----:B------:R-:W-:Y:S02]  /*2f80*/  SHF.R.S32.HI R9, RZ, 0x1f, R8 ;  /* 0x0000001fff097819 */ /* 0x000fe40000011408 */
[----:B------:R-:W-:-:S04]  /*2f90*/  ISETP.GE.U32.AND P3, PT, R8, c[0x0][0x1e0], PT ;  /* 0x0000780008007a0c */ /* 0x000fc80003f66070 */
[----:B------:R-:W-:Y:S02]  /*2fa0*/  ISETP.GE.OR.EX P3, PT, R9, c[0x0][0x1e4], P0, P3 ;  /* 0x0000790009007a0c */ /* 0x000fe40000766730 */
[----:B------:R-:W-:-:S11]  /*2fb0*/  MOV R22, R12 ;  /* 0x0000000c00167202 */ /* 0x000fd60000000f00 */
[----:B------:R-:W-:Y:S01]  /*2fc0*/  @!P3 IMAD R10, R9, c[0x0][0x1d8], RZ ;  /* 0x00007600090aba24 */ /* 0x000fe200078e02ff */
[----:B------:R-:W-:-:S03]  /*2fd0*/  @!P3 MOV R11, R5 ;  /* 0x00000005000bb202 */ /* 0x000fc60000000f00 */
[----:B------:R-:W-:Y:S01]  /*2fe0*/  @!P3 IMAD R12, R8, c[0x0][0x1dc], R10 ;  /* 0x00007700080cba24 */ /* 0x000fe200078e020a */
[----:B------:R-:W-:-:S05]  /*2ff0*/  @!P3 MOV R10, R2 ;  /* 0x00000002000ab202 */ /* 0x000fca0000000f00 */
[----:B------:R-:W-:Y:S01]  /*3000*/  @!P3 IMAD.WIDE.U32 R10, R8, c[0x0][0x1d8], R10 ;  /* 0x00007600080aba25 */ /* 0x000fe200078e000a */
[----:B------:R-:W-:Y:S02]  /*3010*/  LOP3.LUT R0, R0, 0xfffffffd, RZ, 0xc0, !PT ;  /* 0xfffffffd00007812 */ /* 0x000fe400078ec0ff */
[----:B------:R-:W-:Y:S02]  /*3020*/  MOV R23, R13 ;  /* 0x0000000d00177202 */ /* 0x000fe40000000f00 */
[----:B------:R-:W-:Y:S02]  /*3030*/  @!P3 IADD3 R12, R11, R12, RZ ;  /* 0x0000000c0b0cb210 */ /* 0x000fe40007ffe0ff */
[----:B------:R-:W-:Y:S01]  /*3040*/  @!P3 SHF.L.U32 R11, R10, 0x2, RZ ;  /* 0x000000020a0bb819 */ /* 0x000fe200000006ff */
[----:B------:R0:W-:Y:S01]  /*3050*/  STL [R1+0x26c], R8 ;  /* 0x00026c0801007387 */ /* 0x0001e20000100800 */
[----:B------:R-:W-:Y:S02]  /*3060*/  IADD3 R13, R20, 0x170, RZ ;  /* 0x00000170140d7810 */ /* 0x000fe40007ffe0ff */
[----:B------:R-:W-:-:S02]  /*3070*/  @!P3 SHF.L.U64.HI R10, R10, 0x2, R12 ;  /* 0x000000020a0ab819 */ /* 0x000fc4000001020c */
[----:B------:R-:W-:Y:S01]  /*3080*/  @P2 LOP3.LUT R0, R0, 0x2, RZ, 0xfc, !PT ;  /* 0x0000000200002812 */ /* 0x000fe200078efcff */
[----:B------:R2:W-:Y:S01]  /*3090*/  STL [R1+0x2ec], R9 ;  /* 0x0002ec0901007387 */ /* 0x0005e20000100800 */
[----:B------:R-:W-:Y:S02]  /*30a0*/  SHF.R.S32.HI R12, RZ, 0x1f, R13 ;  /* 0x0000001fff0c7819 */ /* 0x000fe4000001140d */
[----:B0-----:R-:W-:Y:S02]  /*30b0*/  @!P3 IADD3 R8, P1, R11, c[0x0][0x180], RZ ;  /* 0x000060000b08ba10 */ /* 0x001fe40007f3e0ff */
[----:B------:R-:W-:Y:S02]  /*30c0*/  ISETP.GE.U32.AND P2, PT, R13, c[0x0][0x1e0], PT ;  /* 0x000078000d007a0c */ /* 0x000fe40003f46070 */
[----:B--2---:R-:W-:Y:S02]  /*30d0*/  @!P3 IADD3.X R9, R10, c[0x0][0x184], RZ, P1, !PT ;  /* 0x000061000a09ba10 */ /* 0x004fe40000ffe4ff */
[----:B------:R-:W-:-:S03]  /*30e0*/  ISETP.GE.OR.EX P2, PT, R12, c[0x0][0x1e4], P0, P2 ;  /* 0x000079000c007a0c */ /* 0x000fc60000746720 */
[----:B------:R0:W-:Y:S02]  /*30f0*/  STL.64 [R1+0x358], R8 ;  /* 0x0003580801007387 */ /* 0x0001e40000100a00 */
[----:B0-----:R-:W-:Y:S02]  /*3100*/  MOV R8, R24 ;  /* 0x0000001800087202 */ /* 0x001fe40000000f00 */
[----:B------:R-:W-:Y:S02]  /*3110*/  @!P3 IADD3 R24, P1, R11, c[0x0][0x178], RZ ;  /* 0x00005e000b18ba10 */ /* 0x000fe40007f3e0ff */
[----:B------:R-:W-:Y:S02]  /*3120*/  MOV R9, R25 ;  /* 0x0000001900097202 */ /* 0x000fe40000000f00 */
[----:B------:R-:W-:Y:S02]  /*3130*/  @!P3 IADD3.X R25, R10, c[0x0][0x17c], RZ, P1, !PT ;  /* 0x00005f000a19ba10 */ /* 0x000fe40000ffe4ff */
[----:B------:R-:W-:-:S03]  /*3140*/  @!P2 IMAD R10, R12, c[0x0][0x1d8], RZ ;  /* 0x000076000c0aaa24 */ /* 0x000fc600078e02ff */
[----:B------:R-:W-:Y:S01]  /*3150*/  STL.64 [R1+0x360], R24 ;  /* 0x0003601801007387 */ /* 0x000fe20000100a00 */
[----:B------:R-:W-:-:S03]  /*3160*/  @!P2 MOV R11, R5 ;  /* 0x00000005000ba202 */ /* 0x000fc60000000f00 */
[----:B------:R-:W-:Y:S04]  /*3170*/  STL [R1+0x270], R13 ;  /* 0x0002700d01007387 */ /* 0x000fe80000100800 */
[----:B------:R0:W-:Y:S02]  /*3180*/  STL [R1+0x2f0], R12 ;  /* 0x0002f00c01007387 */ /* 0x0001e40000100800 */
[----:B0-----:R-:W-:Y:S01]  /*3190*/  @!P2 IMAD R12, R13, c[0x0][0x1dc], R10 ;  /* 0x000077000d0caa24 */ /* 0x001fe200078e020a */
[----:B------:R-:W-:-:S05]  /*31a0*/  @!P2 MOV R10, R2 ;  /* 0x00000002000aa202 */ /* 0x000fca0000000f00 */
[----:B------:R-:W-:Y:S01]  /*31b0*/  @!P2 IMAD.WIDE.U32 R10, R13, c[0x0][0x1d8], R10 ;  /* 0x000076000d0aaa25 */ /* 0x000fe200078e000a */
[----:B------:R-:W-:-:S04]  /*31c0*/  MOV R24, R8 ;  /* 0x0000000800187202 */ /* 0x000fc80000000f00 */
[----:B------:R-:W-:Y:S02]  /*31d0*/  @!P2 IADD3 R12, R11, R12, RZ ;  /* 0x0000000c0b0ca210 */ /* 0x000fe40007ffe0ff */
[C---:B------:R-:W-:Y:S02]  /*31e0*/  @!P2 SHF.L.U32 R11, R10.reuse, 0x2, RZ ;  /* 0x000000020a0ba819 */ /* 0x040fe400000006ff */
[----:B------:R-:W-:Y:S02]  /*31f0*/  @!P2 SHF.L.U64.HI R10, R10, 0x2, R12 ;  /* 0x000000020a0aa819 */ /* 0x000fe4000001020c */
[----:B------:R-:W-:Y:S02]  /*3200*/  @!P2 IADD3 R8, P1, R11, c[0x0][0x180], RZ ;  /* 0x000060000b08aa10 */ /* 0x000fe40007f3e0ff */
[----:B------:R-:W-:Y:S02]  /*3210*/  MOV R25, R9 ;  /* 0x0000000900197202 */ /* 0x000fe40000000f00 */
[----:B------:R-:W-:-:S05]  /*3220*/  @!P2 IADD3.X R9, R10, c[0x0][0x184], RZ, P1, !PT ;  /* 0x000061000a09aa10 */ /* 0x000fca0000ffe4ff */
[----:B------:R0:W-:Y:S01]  /*3230*/  @!P2 STL.64 [R1+0x20], R8 ;  /* 0x000020080100a387 */ /* 0x0001e20000100a00 */
[----:B------:R-:W-:Y:S02]  /*3240*/  LOP3.LUT R0, R0, 0xffbfffff, RZ, 0xc0, !PT ;  /* 0xffbfffff00007812 */ /* 0x000fe400078ec0ff */
[----:B0-----:R-:W-:-:S04]  /*3250*/  @!P2 IADD3 R8, P1, R11, c[0x0][0x178], RZ ;  /* 0x00005e000b08aa10 */ /* 0x001fc80007f3e0ff */
[----:B------:R-:W-:-:S05]  /*3260*/  @!P2 IADD3.X R9, R10, c[0x0][0x17c], RZ, P1, !PT ;  /* 0x00005f000a09aa10 */ /* 0x000fca0000ffe4ff */
[----:B------:R0:W-:Y:S01]  /*3270*/  @!P2 STL.64 [R1+0x18], R8 ;  /* 0x000018080100a387 */ /* 0x0001e20000100a00 */
[----:B------:R-:W-:Y:S02]  /*3280*/  @P5 LOP3.LUT R0, R0, 0x400000, RZ, 0xfc, !PT ;  /* 0x0040000000005812 */ /* 0x000fe400078efcff */
[----:B0-----:R-:W-:-:S04]  /*3290*/  IADD3 R8, R20, 0x180, RZ ;  /* 0x0000018014087810 */ /* 0x001fc80007ffe0ff */
[----:B------:R-:W-:Y:S02]  /*32a0*/  SHF.R.S32.HI R9, RZ, 0x1f, R8 ;  /* 0x0000001fff097819 */ /* 0x000fe40000011408 */
[----:B------:R-:W-:Y:S02]  /*32b0*/  ISETP.GE.U32.AND P1, PT, R8, c[0x0][0x1e0], PT ;  /* 0x0000780008007a0c */ /* 0x000fe40003f26070 */
[C---:B------:R-:W-:Y:S02]  /*32c0*/  LOP3.LUT P5, RZ, R0.reuse, 0x10, RZ, 0xc0, !PT ;  /* 0x0000001000ff7812 */ /* 0x040fe400078ac0ff */
[----:B------:R-:W-:Y:S02]  /*32d0*/  ISETP.GE.OR.EX P1, PT, R9, c[0x0][0x1e4], P0, P1 ;  /* 0x0000790009007a0c */ /* 0x000fe40000726710 */
[----:B------:R-:W-:-:S04]  /*32e0*/  LOP3.LUT R0, R0, 0xff7fffff, RZ, 0xc0, !PT ;  /* 0xff7fffff00007812 */ /* 0x000fc800078ec0ff */
[----:B------:R-:W-:-:S04]  /*32f0*/  @P4 LOP3.LUT R0, R0, 0x800000, RZ, 0xfc, !PT ;  /* 0x0080000000004812 */ /* 0x000fc800078efcff */
[C---:B------:R-:W-:Y:S02]  /*3300*/  LOP3.LUT P4, RZ, R0.reuse, 0x8, RZ, 0xc0, !PT ;  /* 0x0000000800ff7812 */ /* 0x040fe4000788c0ff */
[----:B------:R-:W-:Y:S01]  /*3310*/  LOP3.LUT R0, R0, 0xfeffffff, RZ, 0xc0, !PT ;  /* 0xfeffffff00007812 */ /* 0x000fe200078ec0ff */
[----:B------:R-:W-:-:S03]  /*3320*/  @!P1 IMAD R10, R9, c[0x0][0x1d8], RZ ;  /* 0x00007600090a9a24 */ /* 0x000fc600078e02ff */
[----:B------:R-:W-:Y:S01]  /*3330*/  @P3 LOP3.LUT R0, R0, 0x1000000, RZ, 0xfc, !PT ;  /* 0x0100000000003812 */ /* 0x000fe200078efcff */
[----:B------:R-:W-:Y:S01]  /*3340*/  @!P1 IMAD R12, R8, c[0x0][0x1dc], R10 ;  /* 0x00007700080c9a24 */ /* 0x000fe200078e020a */
[----:B------:R-:W-:Y:S02]  /*3350*/  @!P1 MOV R10, R2 ;  /* 0x00000002000a9202 */ /* 0x000fe40000000f00 */
[----:B------:R-:W-:Y:S02]  /*3360*/  LOP3.LUT P3, RZ, R0, 0x4, RZ, 0xc0, !PT ;  /* 0x0000000400ff7812 */ /* 0x000fe4000786c0ff */
[----:B------:R-:W-:Y:S01]  /*3370*/  @!P1 MOV R11, R5 ;  /* 0x00000005000b9202 */ /* 0x000fe20000000f00 */
[----:B------:R-:W-:Y:S04]  /*3380*/  STL.64 [R1+0x320], R20 ;  /* 0x0003201401007387 */ /* 0x000fe80000100a00 */
[----:B------:R0:W-:Y:S01]  /*3390*/  STL [R1+0x274], R8 ;  /* 0x0002740801007387 */ /* 0x0001e20000100800 */
[----:B------:R-:W-:-:S03]  /*33a0*/  @!P1 IMAD.WIDE.U32 R10, R8, c[0x0][0x1d8], R10 ;  /* 0x00007600080a9a25 */ /* 0x000fc600078e000a */
[----:B------:R2:W-:Y:S04]  /*33b0*/  STL [R1+0x2f4], R9 ;  /* 0x0002f40901007387 */ /* 0x0005e80000100800 */
[----:B------:R3:W-:Y:S01]  /*33c0*/  STL.64 [R1+0x370], R2 ;  /* 0x0003700201007387 */ /* 0x0007e20000100a00 */
[----:B0-----:R-:W-:-:S03]  /*33d0*/  MOV R8, R16 ;  /* 0x0000001000087202 */ /* 0x001fc60000000f00 */
[----:B------:R0:W-:Y:S01]  /*33e0*/  STL.64 [R1+0x368], R4 ;  /* 0x0003680401007387 */ /* 0x0001e20000100a00 */
[----:B--2---:R-:W-:Y:S02]  /*33f0*/  MOV R9, R17 ;  /* 0x0000001100097202 */ /* 0x004fe40000000f00 */
[----:B------:R-:W-:Y:S01]  /*3400*/  CS2R R16, SRZ ;  /* 0x0000000000107805 */ /* 0x000fe2000001ff00 */
[----:B------:R-:W2:Y:S01]  /*3410*/  LDL.LU.64 R20, [R1+0x90] ;  /* 0x0000900001147983 */ /* 0x000ea20000300a00 */
[----:B---3--:R-:W-:Y:S01]  /*3420*/  CS2R R2, SRZ ;  /* 0x0000000000027805 */ /* 0x008fe2000001ff00 */
[----:B0-----:R-:W-:Y:S02]  /*3430*/  MOV R4, R24 ;  /* 0x0000001800047202 */ /* 0x001fe40000000f00 */
[----:B------:R-:W-:-:S03]  /*3440*/  MOV R5, R25 ;  /* 0x0000001900057202 */ /* 0x000fc60000000f00 */
[----:B------:R0:W3:Y:S04]  /*3450*/  @!P3 LDG.E.64 R2, [R26.64] ;  /* 0x000000141a02b981 */ /* 0x0000e8000c1e1b00 */
[----:B------:R-:W4:Y:S01]  /*3460*/  @!P3 LDG.E.64 R16, [R4.64] ;  /* 0x000000140410b981 */ /* 0x000f22000c1e1b00 */
[----:B------:R-:W-:Y:S02]  /*3470*/  @!P1 IADD3 R12, R11, R12, RZ ;  /* 0x0000000c0b0c9210 */ /* 0x000fe40007ffe0ff */
[C---:B------:R-:W-:Y:S02]  /*3480*/  @!P1 SHF.L.U32 R11, R10.reuse, 0x2, RZ ;  /* 0x000000020a0b9819 */ /* 0x040fe400000006ff */
[----:B------:R-:W-:Y:S02]  /*3490*/  @!P1 SHF.L.U64.HI R10, R10, 0x2, R12 ;  /* 0x000000020a0a9819 */ /* 0x000fe4000001020c */
[----:B------:R-:W-:-:S02]  /*34a0*/  MOV R12, R18 ;  /* 0x00000012000c7202 */ /* 0x000fc40000000f00 */
[C---:B------:R-:W-:Y:S02]  /*34b0*/  @!P1 IADD3 R18, P6, R11.reuse, c[0x0][0x180], RZ ;  /* 0x000060000b129a10 */ /* 0x040fe40007fde0ff */
[----:B------:R-:W-:Y:S02]  /*34c0*/  MOV R13, R19 ;  /* 0x00000013000d7202 */ /* 0x000fe40000000f00 */
[----:B------:R-:W-:Y:S02]  /*34d0*/  MOV R24, R22 ;  /* 0x0000001600187202 */ /* 0x000fe40000000f00 */
[----:B------:R-:W-:Y:S02]  /*34e0*/  @!P1 IADD3.X R19, R10, c[0x0][0x184], RZ, P6, !PT ;  /* 0x000061000a139a10 */ /* 0x000fe400037fe4ff */
[----:B------:R-:W-:Y:S02]  /*34f0*/  @!P1 IADD3 R22, P6, R11, c[0x0][0x178], RZ ;  /* 0x00005e000b169a10 */ /* 0x000fe40007fde0ff */
[----:B------:R-:W-:-:S02]  /*3500*/  MOV R25, R23 ;  /* 0x0000001700197202 */ /* 0x000fc40000000f00 */
[----:B------:R-:W-:Y:S01]  /*3510*/  @!P1 IADD3.X R23, R10, c[0x0][0x17c], RZ, P6, !PT ;  /* 0x00005f000a179a10 */ /* 0x000fe200037fe4ff */
[----:B------:R-:W-:Y:S01]  /*3520*/  STL.64 [R1+0x378], R18 ;  /* 0x0003781201007387 */ /* 0x000fe20000100a00 */
[----:B0-----:R-:W-:Y:S02]  /*3530*/  MOV R26, R28 ;  /* 0x0000001c001a7202 */ /* 0x001fe40000000f00 */
[----:B------:R-:W-:Y:S01]  /*3540*/  MOV R27, R29 ;  /* 0x0000001d001b7202 */ /* 0x000fe20000000f00 */
[----:B------:R-:W2:Y:S01]  /*3550*/  LDL.LU.64 R10, [R1+0x80] ;  /* 0x00008000010a7983 */ /* 0x000ea20000300a00 */
[----:B------:R-:W-:Y:S02]  /*3560*/  MOV R28, R14 ;  /* 0x0000000e001c7202 */ /* 0x000fe40000000f00 */
[----:B------:R-:W-:Y:S01]  /*3570*/  MOV R29, R15 ;  /* 0x0000000f001d7202 */ /* 0x000fe20000000f00 */
[----:B------:R0:W-:Y:S01]  /*3580*/  STL.64 [R1+0x380], R22 ;  /* 0x0003801601007387 */ /* 0x0001e20000100a00 */
[----:B------:R-:W-:-:S06]  /*3590*/  CS2R R14, SRZ ;  /* 0x00000000000e7805 */ /* 0x000fcc000001ff00 */
[----:B------:R0:W2:Y:S04]  /*35a0*/  @!P4 LDG.E.64 R14, [R12.64] ;  /* 0x000000140c0ec981 */ /* 0x0000a8000c1e1b00 */
[----:B----4-:R-:W-:Y:S04]  /*35b0*/  STL.64 [R1+0x388], R16 ;  /* 0x0003881001007387 */ /* 0x010fe80000100a00 */
[----:B0-----:R-:W2:Y:S04]  /*35c0*/  LDL.LU.64 R22, [R1+0xb8] ;  /* 0x0000b80001167983 */ /* 0x001ea80000300a00 */
[----:B------:R-:W2:Y:S04]  /*35d0*/  LDL.LU.64 R4, [R1+0xb0] ;  /* 0x0000b00001047983 */ /* 0x000ea80000300a00 */
[----:B---3--:R0:W-:Y:S02]  /*35e0*/  STL.64 [R1+0x160], R2 ;  /* 0x0001600201007387 */ /* 0x0081e40000100a00 */
[----:B0-----:R-:W-:-:S06]  /*35f0*/  CS2R R2, SRZ ;  /* 0x0000000000027805 */ /* 0x001fcc000001ff00 */
[----:B--2---:R0:W2:Y:S01]  /*3600*/  @!P4 LDG.E.64 R2, [R20.64] ;  /* 0x000000141402c981 */ /* 0x0040a2000c1e1b00 */
[----:B------:R-:W-:-:S03]  /*3610*/  CS2R R12, SRZ ;  /* 0x00000000000c7805 */ /* 0x000fc6000001ff00 */
[----:B------:R-:W-:Y:S04]  /*3620*/  STL.64 [R1+0x390], R14 ;  /* 0x0003900e01007387 */ /* 0x000fe80000100a00 */
[----:B------:R-:W3:Y:S04]  /*3630*/  LDL.LU.64 R18, [R1+0x148] ;  /* 0x0001480001127983 */ /* 0x000ee80000300a00 */
[----:B0-----:R-:W3:Y:S04]  /*3640*/  LDL.LU.64 R20, [R1+0xa8] ;  /* 0x0000a80001147983 */ /* 0x001ee80000300a00 */
[----:B------:R0:W3:Y:S04]  /*3650*/  @!P5 LDG.E.64 R12, [R24.64] ;  /* 0x00000014180cd981 */ /* 0x0000e8000c1e1b00 */
[----:B--2---:R2:W-:Y:S01]  /*3660*/  STL.64 [R1+0x150], R2 ;  /* 0x0001500201007387 */ /* 0x0045e20000100a00 */
[----:B------:R-:W-:-:S03]  /*3670*/  LOP3.LUT R0, R0, 0xfdffffff, RZ, 0xc0, !PT ;  /* 0xfdffffff00007812 */ /* 0x000fc600078ec0ff */
[----:B------:R-:W2:Y:S02]  /*3680*/  LDL.LU.64 R16, [R1+0x140] ;  /* 0x0001400001107983 */ /* 0x000ea40000300a00 */
[----:B--2---:R-:W-:Y:S01]  /*3690*/  CS2R R2, SRZ ;  /* 0x0000000000027805 */ /* 0x004fe2000001ff00 */
[----:B------:R-:W-:Y:S01]  /*36a0*/  @P2 LOP3.LUT R0, R0, 0x2000000, RZ, 0xfc, !PT ;  /* 0x0200000000002812 */ /* 0x000fe200078efcff */
[----:B0-----:R-:W2:Y:S04]  /*36b0*/  LDL.LU.64 R24, [R1+0x138] ;  /* 0x0001380001187983 */ /* 0x001ea80000300a00 */
[----:B------:R0:W2:Y:S01]  /*36c0*/  @!P5 LDG.E.64 R2, [R10.64] ;  /* 0x000000140a02d981 */ /* 0x0000a2000c1e1b00 */
[C---:B------:R-:W-:Y:S02]  /*36d0*/  LOP3.LUT P2, RZ, R0.reuse, 0x40, RZ, 0xc0, !PT ;  /* 0x0000004000ff7812 */ /* 0x040fe4000784c0ff */
[----:B------:R-:W-:-:S04]  /*36e0*/  LOP3.LUT R0, R0, 0xfbffffff, RZ, 0xc0, !PT ;  /* 0xfbffffff00007812 */ /* 0x000fc800078ec0ff */
[----:B------:R-:W-:-:S04]  /*36f0*/  @P0 LOP3.LUT R0, R0, 0x4000000, RZ, 0xfc, !PT ;  /* 0x0400000000000812 */ /* 0x000fc800078efcff */
[----:B------:R-:W-:Y:S01]  /*3700*/  LOP3.LUT P0, RZ, R0, 0x20, RZ, 0xc0, !PT ;  /* 0x0000002000ff7812 */ /* 0x000fe2000780c0ff */
[----:B0-----:R-:W-:Y:S01]  /*3710*/  CS2R R10, SRZ ;  /* 0x00000000000a7805 */ /* 0x001fe2000001ff00 */
[----:B---3--:R-:W-:Y:S11]  /*3720*/  STL.64 [R1+0x398], R12 ;  /* 0x0003980c01007387 */ /* 0x008ff60000100a00 */
[----:B------:R0:W3:Y:S04]  /*3730*/  @!P0 LDG.E.64 R10, [R22.64] ;  /* 0x00000014160a8981 */ /* 0x0000e8000c1e1b00 */
[----:B--2---:R2:W-:Y:S04]  /*3740*/  STL.64 [R1+0x168], R2 ;  /* 0x0001680201007387 */ /* 0x0045e80000100a00 */
[----:B0-----:R-:W2:Y:S02]  /*3750*/  LDL.LU.64 R22, [R1+0x130] ;  /* 0x0001300001167983 */ /* 0x001ea40000300a00 */
[----:B--2---:R-:W-:-:S06]  /*3760*/  CS2R R2, SRZ ;  /* 0x0000000000027805 */ /* 0x004fcc000001ff00 */
[----:B------:R0:W2:Y:S04]  /*3770*/  @!P0 LDG.E.64 R2, [R4.64] ;  /* 0x0000001404028981 */ /* 0x0000a8000c1e1b00 */
[----:B---3--:R3:W-:Y:S04]  /*3780*/  STL.64 [R1+0x3a0], R10 ;  /* 0x0003a00a01007387 */ /* 0x0087e80000100a00 */
[----:B0-----:R-:W2:Y:S01]  /*3790*/  LDL.LU.64 R4, [R1+0x128] ;  /* 0x0001280001047983 */ /* 0x001ea20000300a00 */
[----:B---3--:R-:W-:-:S06]  /*37a0*/  CS2R R10, SRZ ;  /* 0x00000000000a7805 */ /* 0x008fcc000001ff00 */
[----:B------:R0:W3:Y:S04]  /*37b0*/  @!P2 LDG.E.64 R10, [R18.64] ;  /* 0x00000014120aa981 */ /* 0x0000e8000c1e1b00 */
[----:B--2---:R2:W-:Y:S01]  /*37c0*/  STL.64 [R1+0x158], R2 ;  /* 0x0001580201007387 */ /* 0x0045e20000100a00 */
[----:B------:R-:W-:-:S03]  /*37d0*/  LOP3.LUT P3, RZ, R0, 0x100000, RZ, 0xc0, !PT ;  /* 0x0010000000ff7812 */ /* 0x000fc6000786c0ff */
[----:B0-----:R-:W4:Y:S01]  /*37e0*/  LDL.LU.64 R18, [R1+0x120] ;  /* 0x0001200001127983 */ /* 0x001f220000300a00 */
[----:B--2---:R-:W-:-:S06]  /*37f0*/  CS2R R2, SRZ ;  /* 0x0000000000027805 */ /* 0x004fcc000001ff00 */
[----:B------:R0:W2:Y:S04]  /*3800*/  @!P2 LDG.E.64 R2, [R20.64] ;  /* 0x000000141402a981 */ /* 0x0000a8000c1e1b00 */
[----:B0-----:R-:W4:Y:S04]  /*3810*/  LDL.LU.64 R20, [R1+0x118] ;  /* 0x0001180001147983 */ /* 0x001f280000300a00 */
[----:B---3--:R0:W-:Y:S02]  /*3820*/  STL.64 [R1+0x80], R10 ;  /* 0x0000800a01007387 */ /* 0x0081e40000100a00 */
[----:B0-----:R-:W-:-:S06]  /*3830*/  CS2R R10, SRZ ;  /* 0x00000000000a7805 */ /* 0x001fcc000001ff00 */
[----:B------:R-:W3:Y:S04]  /*3840*/  @!P3 LDG.E.64 R10, [R16.64] ;  /* 0x00000014100ab981 */ /* 0x000ee8000c1e1b00 */
[----:B--2---:R0:W-:Y:S02]  /*3850*/  STL.64 [R1+0x170], R2 ;  /* 0x0001700201007387 */ /* 0x0041e40000100a00 */
[----:B0-----:R-:W-:-:S06]  /*3860*/  CS2R R2, SRZ ;  /* 0x0000000000027805 */ /* 0x001fcc000001ff00 */
[----:B------:R0:W2:Y:S01]  /*3870*/  @!P3 LDG.E.64 R2, [R24.64] ;  /* 0x000000141802b981 */ /* 0x0000a2000c1e1b00 */
[----:B------:R-:W-:Y:S01]  /*3880*/  LOP3.LUT P4, RZ, R0, 0x80000, RZ, 0xc0, !PT ;  /* 0x0008000000ff7812 */ /* 0x000fe2000788c0ff */
[----:B------:R-:W-:Y:S02]  /*3890*/  CS2R R12, SRZ ;  /* 0x00000000000c7805 */ /* 0x000fe4000001ff00 */
[----:B---3--:R3:W-:Y:S10]  /*38a0*/  STL.64 [R1+0x88], R10 ;  /* 0x0000880a01007387 */ /* 0x0087f40000100a00 */
[----:B------:R-:W4:Y:S04]  /*38b0*/  @!P4 LDG.E.64 R12, [R22.64] ;  /* 0x00000014160cc981 */ /* 0x000f28000c1e1b00 */
[----:B---3--:R-:W3:Y:S04]  /*38c0*/  LDL.LU.64 R10, [R1+0x110] ;  /* 0x00011000010a7983 */ /* 0x008ee80000300a00 */
[----:B0-----:R-:W3:Y:S04]  /*38d0*/  LDL.LU.64 R24, [R1+0x108] ;  /* 0x0001080001187983 */ /* 0x001ee80000300a00 */
[----:B--2---:R0:W-:Y:S02]  /*38e0*/  STL.64 [R1+0x148], R2 ;  /* 0x0001480201007387 */ /* 0x0041e40000100a00 */
[----:B0-----:R-:W-:-:S06]  /*38f0*/  CS2R R2, SRZ ;  /* 0x0000000000027805 */ /* 0x001fcc000001ff00 */
[----:B------:R0:W2:Y:S01]  /*3900*/  @!P4 LDG.E.64 R2, [R4.64] ;  /* 0x000000140402c981 */ /* 0x0000a2000c1e1b00 */
[----:B------:R-:W-:-:S03]  /*3910*/  LOP3.LUT P5, RZ, R0, 0x40000, RZ, 0xc0, !PT ;  /* 0x0004000000ff7812 */ /* 0x000fc600078ac0ff */
[----:B----4-:R4:W-:Y:S01]  /*3920*/  STL.64 [R1+0x90], R12 ;  /* 0x0000900c01007387 */ /* 0x0109e20000100a00 */
[----:B------:R-:W-:-:S09]  /*3930*/  CS2R R14, SRZ ;  /* 0x00000000000e7805 */ /* 0x000fd2000001ff00 */
[----:B------:R0:W3:Y:S04]  /*3940*/  @!P5 LDG.E.64 R14, [R18.64] ;  /* 0x00000014120ed981 */ /* 0x0000e8000c1e1b00 */
[----:B----4-:R-:W2:Y:S04]  /*3950*/  LDL.LU.64 R12, [R1+0x100] ;  /* 0x00010000010c7983 */ /* 0x010ea80000300a00 */
[----:B------:R-:W3:Y:S04]  /*3960*/  LDL.LU.64 R16, [R1+0xf8] ;  /* 0x0000f80001107983 */ /* 0x000ee80000300a00 */
[----:B------:R-:W3:Y:S04]  /*3970*/  LDL.LU.64 R22, [R1+0xf0] ;  /* 0x0000f00001167983 */ /* 0x000ee80000300a00 */
[----:B0-----:R-:W3:Y:S04]  /*3980*/  LDL.LU.64 R4, [R1+0xe8] ;  /* 0x0000e80001047983 */ /* 0x001ee80000300a00 */
[----:B--2---:R0:W-:Y:S01]  /*3990*/  STL.64 [R1+0x138], R2 ;  /* 0x0001380201007387 */ /* 0x0041e20000100a00 */
[----:B------:R-:W-:-:S03]  /*39a0*/  LOP3.LUT P0, RZ, R0, 0x20000, RZ, 0xc0, !PT ;  /* 0x0002000000ff7812 */ /* 0x000fc6000780c0ff */
[----:B------:R-:W2:Y:S01]  /*39b0*/  LDL.LU.64 R18, [R1+0xe0] ;  /* 0x0000e00001127983 */ /* 0x000ea20000300a00 */
[----:B0-----:R-:W-:-:S06]  /*39c0*/  CS2R R2, SRZ ;  /* 0x0000000000027805 */ /* 0x001fcc000001ff00 */
[----:B------:R0:W2:Y:S02]  /*39d0*/  @!P5 LDG.E.64 R2, [R20.64] ;  /* 0x000000141402d981 */ /* 0x0000a4000c1e1b00 */
[----:B0-----:R-:W-:Y:S02]  /*39e0*/  MOV R20, R8 ;  /* 0x0000000800147202 */ /* 0x001fe40000000f00 */
[----:B------:R-:W-:Y:S02]  /*39f0*/  MOV R21, R9 ;  /* 0x0000000900157202 */ /* 0x000fe40000000f00 */
[----:B------:R-:W2:Y:S04]  /*3a00*/  LDL.LU.64 R8, [R1+0xd8] ;  /* 0x0000d80001087983 */ /* 0x000ea80000300a00 */
[----:B---3--:R0:W-:Y:S02]  /*3a10*/  STL.64 [R1+0xa8], R14 ;  /* 0x0000a80e01007387 */ /* 0x0081e40000100a00 */
[----:B0-----:R-:W-:-:S06]  /*3a20*/  CS2R R14, SRZ ;  /* 0x00000000000e7805 */ /* 0x001fcc000001ff00 */
[----:B------:R0:W3:Y:S04]  /*3a30*/  @!P0 LDG.E.64 R14, [R10.64] ;  /* 0x000000140a0e8981 */ /* 0x0000e8000c1e1b00 */
[----:B--2---:R2:W-:Y:S01]  /*3a40*/  STL.64 [R1+0x128], R2 ;  /* 0x0001280201007387 */ /* 0x0045e20000100a00 */
[----:B------:R-:W-:-:S03]  /*3a50*/  LOP3.LUT P2, RZ, R0, 0x10000, RZ, 0xc0, !PT ;  /* 0x0001000000ff7812 */ /* 0x000fc6000784c0ff */
[----:B0-----:R0:W5:Y:S01]  /*3a60*/  LDL.LU.64 R10, [R1+0x3a0] ;  /* 0x0003a000010a7983 */ /* 0x0011620000300a00 */
[----:B--2---:R-:W-:-:S06]  /*3a70*/  CS2R R2, SRZ ;  /* 0x0000000000027805 */ /* 0x004fcc000001ff00 */
[----:B------:R2:W4:Y:S02]  /*3a80*/  @!P0 LDG.E.64 R2, [R24.64] ;  /* 0x0000001418028981 */ /* 0x000524000c1e1b00 */
[----:B--2---:R-:W-:Y:S02]  /*3a90*/  MOV R24, R6 ;  /* 0x0000000600187202 */ /* 0x004fe40000000f00 */
[----:B------:R-:W-:Y:S02]  /*3aa0*/  MOV R25, R7 ;  /* 0x0000000700197202 */ /* 0x000fe40000000f00 */
[----:B------:R-:W2:Y:S04]  /*3ab0*/  LDL.LU.64 R6, [R1+0xc8] ;  /* 0x0000c80001067983 */ /* 0x000ea80000300a00 */
[----:B---3--:R3:W-:Y:S02]  /*3ac0*/  STL.64 [R1+0xb0], R14 ;  /* 0x0000b00e01007387 */ /* 0x0087e40000100a00 */
[----:B---3--:R-:W-:-:S06]  /*3ad0*/  CS2R R14, SRZ ;  /* 0x00000000000e7805 */ /* 0x008fcc000001ff00 */
[----:B------:R3:W2:Y:S04]  /*3ae0*/  @!P2 LDG.E.64 R14, [R12.64] ;  /* 0x000000140c0ea981 */ /* 0x0006a8000c1e1b00 */
[----:B----4-:R4:W-:Y:S01]  /*3af0*/  STL.64 [R1+0x118], R2 ;  /* 0x0001180201007387 */ /* 0x0109e20000100a00 */
[----:B------:R-:W-:-:S03]  /*3b00*/  LOP3.LUT P3, RZ, R0, 0x8000, RZ, 0xc0, !PT ;  /* 0x0000800000ff7812 */ /* 0x000fc6000786c0ff */
[----:B---3--:R0:W5:Y:S01]  /*3b10*/  LDL.LU.64 R12, [R1+0x398] ;  /* 0x00039800010c7983 */ /* 0x0081620000300a00 */
[----:B----4-:R-:W-:-:S06]  /*3b20*/  CS2R R2, SRZ ;  /* 0x0000000000027805 */ /* 0x010fcc000001ff00 */
[----:B------:R-:W3:Y:S04]  /*3b30*/  @!P2 LDG.E.64 R2, [R16.64] ;  /* 0x000000141002a981 */ /* 0x000ee8000c1e1b00 */
[----:B--2---:R-:W-:Y:S04]  /*3b40*/  STL.64 [R1+0xb8], R14 ;  /* 0x0000b80e01007387 */ /* 0x004fe80000100a00 */
[----:B---3--:R2:W-:Y:S02]  /*3b50*/  STL.64 [R1+0x108], R2 ;  /* 0x0001080201007387 */ /* 0x0085e40000100a00 */
[----:B--2---:R-:W-:-:S06]  /*3b60*/  CS2R R2, SRZ ;  /* 0x0000000000027805 */ /* 0x004fcc000001ff00 */
[----:B------:R2:W3:Y:S01]  /*3b70*/  @!P3 LDG.E.64 R2, [R4.64] ;  /* 0x000000140402b981 */ /* 0x0004e2000c1e1b00 */
[----:B------:R-:W-:Y:S01]  /*3b80*/  LOP3.LUT P4, RZ, R0, 0x4000, RZ, 0xc0, !PT ;  /* 0x0000400000ff7812 */ /* 0x000fe2000788c0ff */
[----:B------:R-:W-:-:S06]  /*3b90*/  CS2R R14, SRZ ;  /* 0x00000000000e7805 */ /* 0x000fcc000001ff00 */
[----:B------:R-:W4:Y:S01]  /*3ba0*/  @!P3 LDG.E.64 R14, [R22.64] ;  /* 0x00000014160eb981 */ /* 0x000f22000c1e1b00 */
[----:B--2---:R-:W-:-:S06]  /*3bb0*/  CS2R R4, SRZ ;  /* 0x0000000000047805 */ /* 0x004fcc000001ff00 */
[----:B------:R2:W2:Y:S04]  /*3bc0*/  @!P4 LDG.E.64 R4, [R18.64] ;  /* 0x000000141204c981 */ /* 0x0004a8000c1e1b00 */
[----:B---3--:R3:W-:Y:S02]  /*3bd0*/  STL.64 [R1+0xf8], R2 ;  /* 0x0000f80201007387 */ /* 0x0087e40000100a00 */
[----:B---3--:R-:W-:-:S06]  /*3be0*/  CS2R R2, SRZ ;  /* 0x0000000000027805 */ /* 0x008fcc000001ff00 */
[----:B------:R2:W3:Y:S01]  /*3bf0*/  @!P4 LDG.E.64 R2, [R8.64] ;  /* 0x000000140802c981 */ /* 0x0004e2000c1e1b00 */
[----:B------:R-:W-:-:S03]  /*3c00*/  LOP3.LUT P5, RZ, R0, 0x2000, RZ, 0xc0, !PT ;  /* 0x0000200000ff7812 */ /* 0x000fc600078ac0ff */
[----:B----4-:R-:W-:Y:S04]  /*3c10*/  STL.64 [R1+0xc0], R14 ;  /* 0x0000c00e01007387 */ /* 0x010fe80000100a00 */
[----:B--2---:R-:W2:Y:S04]  /*3c20*/  LDL.LU.64 R18, [R1+0x70] ;  /* 0x0000700001127983 */ /* 0x004ea80000300a00 */
[----:B------:R-:W4:Y:S04]  /*3c30*/  LDL.LU.64 R22, [R1+0x68] ;  /* 0x0000680001167983 */ /* 0x000f280000300a00 */
[----:B------:R-:W2:Y:S04]  /*3c40*/  LDL.LU.64 R8, [R1+0x60] ;  /* 0x0000600001087983 */ /* 0x000ea80000300a00 */
[----:B------:R0:W-:Y:S02]  /*3c50*/  STL.64 [R1+0xe8], R4 ;  /* 0x0000e80401007387 */ /* 0x0001e40000100a00 */
[----:B0-----:R-:W-:-:S06]  /*3c60*/  CS2R R4, SRZ ;  /* 0x0000000000047805 */ /* 0x001fcc000001ff00 */
[----:B------:R-:W2:Y:S04]  /*3c70*/  @!P5 LDG.E.64 R4, [R24.64] ;  /* 0x000000141804d981 */ /* 0x000ea8000c1e1b00 */
[----:B---3--:R0:W-:Y:S02]  /*3c80*/  STL.64 [R1+0xf0], R2 ;  /* 0x0000f00201007387 */ /* 0x0081e40000100a00 */
[----:B0-----:R-:W-:-:S06]  /*3c90*/  CS2R R2, SRZ ;  /* 0x0000000000027805 */ /* 0x001fcc000001ff00 */
[----:B------:R0:W3:Y:S01]  /*3ca0*/  @!P5 LDG.E.64 R2, [R6.64] ;  /* 0x000000140602d981 */ /* 0x0000e2000c1e1b00 */
[----:B------:R-:W-:Y:S02]  /*3cb0*/  LOP3.LUT P6, RZ, R0, 0x1000, RZ, 0xc0, !PT ;  /* 0x0000100000ff7812 */ /* 0x000fe400078cc0ff */
[----:B------:R-:W-:Y:S02]  /*3cc0*/  MOV R14, R20 ;  /* 0x00000014000e7202 */ /* 0x000fe40000000f00 */
[----:B------:R-:W-:Y:S01]  /*3cd0*/  MOV R15, R21 ;  /* 0x00000015000f7202 */ /* 0x000fe20000000f00 */
[----:B0-----:R-:W-:-:S08]  /*3ce0*/  CS2R R6, SRZ ;  /* 0x0000000000067805 */ /* 0x001fd0000001ff00 */
[----:B------:R0:W2:Y:S04]  /*3cf0*/  @!P6 LDG.E.64 R6, [R28.64] ;  /* 0x000000141c06e981 */ /* 0x0000a8000c1e1b00 */
[----:B---3--:R3:W-:Y:S04]  /*3d00*/  STL.64 [R1+0xe0], R2 ;  /* 0x0000e00201007387 */ /* 0x0087e80000100a00 */
[----:B---3--:R-:W2:Y:S04]  /*3d10*/  LDL.LU.64 R2, [R1+0x58] ;  /* 0x0000580001027983 */ /* 0x008ea80000300a00 */
[----:B------:R-:W2:Y:S04]  /*3d20*/  LDL.LU.64 R20, [R1+0x50] ;  /* 0x0000500001147983 */ /* 0x000ea80000300a00 */
[----:B--2---:R2:W-:Y:S01]  /*3d30*/  STL.64 [R1+0xd8], R4 ;  /* 0x0000d80401007387 */ /* 0x0045e20000100a00 */
[----:B------:R-:W-:-:S03]  /*3d40*/  LOP3.LUT P0, RZ, R0, 0x800, RZ, 0xc0, !PT ;  /* 0x0000080000ff7812 */ /* 0x000fc6000780c0ff */
[----:B------:R-:W2:Y:S01]  /*3d50*/  LDL.LU.64 R24, [R1+0x48] ;  /* 0x0000480001187983 */ /* 0x000ea20000300a00 */
[----:B------:R-:W-:-:S03]  /*3d60*/  CS2R R16, SRZ ;  /* 0x0000000000107805 */ /* 0x000fc6000001ff00 */
[----:B0-----:R-:W2:Y:S02]  /*3d70*/  LDL.LU.64 R28, [R1+0x40] ;  /* 0x00004000011c7983 */ /* 0x001ea40000300a00 */
[----:B--2---:R-:W-:-:S04]  /*3d80*/  CS2R R4, SRZ ;  /* 0x0000000000047805 */ /* 0x004fc8000001ff00 */
[----:B------:R0:W2:Y:S04]  /*3d90*/  @!P0 LDG.E.64 R16, [R14.64] ;  /* 0x000000140e108981 */ /* 0x0000a8000c1e1b00 */
[----:B------:R0:W2:Y:S04]  /*3da0*/  @!P6 LDG.E.64 R4, [R26.64] ;  /* 0x000000141a04e981 */ /* 0x0000a8000c1e1b00 */
[----:B------:R0:W-:Y:S04]  /*3db0*/  STL.64 [R1+0xc8], R6 ;  /* 0x0000c80601007387 */ /* 0x0001e80000100a00 */
[----:B0-----:R-:W2:Y:S04]  /*3dc0*/  LDL.LU.64 R6, [R1+0x38] ;  /* 0x0000380001067983 */ /* 0x001ea80000300a00 */
[----:B------:R-:W2:Y:S04]  /*3dd0*/  LDL.LU.64 R26, [R1] ;  /* 0x00000000011a7983 */ /* 0x000ea80000300a00 */
[----:B--2---:R0:W-:Y:S01]  /*3de0*/  STL.64 [R1+0xd0], R4 ;  /* 0x0000d00401007387 */ /* 0x0041e20000100a00 */
[----:B------:R-:W-:-:S03]  /*3df0*/  LOP3.LUT P2, RZ, R0, 0x400, RZ, 0xc0, !PT ;  /* 0x0000040000ff7812 */ /* 0x000fc6000784c0ff */
[----:B------:R2:W5:Y:S01]  /*3e00*/  LDL.LU.64 R14, [R1+0x390] ;  /* 0x00039000010e7983 */ /* 0x0005620000300a00 */
[----:B0-----:R-:W-:-:S06]  /*3e10*/  CS2R R4, SRZ ;  /* 0x0000000000047805 */ /* 0x001fcc000001ff00 */
[----:B------:R0:W2:Y:S04]  /*3e20*/  @!P0 LDG.E.64 R4, [R18.64] ;  /* 0x0000001412048981 */ /* 0x0000a8000c1e1b00 */
[----:B------:R1:W-:Y:S01]  /*3e30*/  STL.64 [R1+0x98], R16 ;  /* 0x0000981001007387 */ /* 0x0003e20000100a00 */
[----:B0-----:R-:W-:-:S03]  /*3e40*/  CS2R R18, SRZ ;  /* 0x0000000000127805 */ /* 0x001fc6000001ff00 */
[----:B-1----:R0:W5:Y:S04]  /*3e50*/  LDL.LU.64 R16, [R1+0x388] ;  /* 0x0003880001107983 */ /* 0x0021680000300a00 */
[----:B----4-:R1:W4:Y:S04]  /*3e60*/  @!P2 LDG.E.64 R18, [R22.64] ;  /* 0x000000141612a981 */ /* 0x010328000c1e1b00 */
[----:B--2---:R2:W-:Y:S01]  /*3e70*/  STL.64 [R1+0xa0], R4 ;  /* 0x0000a00401007387 */ /* 0x0045e20000100a00 */
[----:B------:R-:W-:-:S03]  /*3e80*/  LOP3.LUT P3, RZ, R0, 0x200, RZ, 0xc0, !PT ;  /* 0x0000020000ff7812 */ /* 0x000fc6000786c0ff */
[----:B-1----:R-:W3:Y:S01]  /*3e90*/  LDL.LU.64 R22, [R1+0x380] ;  /* 0x0003800001167983 */ /* 0x002ee20000300a00 */
[----:B--2---:R-:W-:-:S06]  /*3ea0*/  CS2R R4, SRZ ;  /* 0x0000000000047805 */ /* 0x004fcc000001ff00 */
[----:B------:R1:W2:Y:S04]  /*3eb0*/  @!P2 LDG.E.64 R4, [R8.64] ;  /* 0x000000140804a981 */ /* 0x0002a8000c1e1b00 */
[----:B----4-:R4:W-:Y:S01]  /*3ec0*/  STL.64 [R1+0x70], R18 ;  /* 0x0000701201007387 */ /* 0x0109e20000100a00 */
[----:B-1----:R-:W-:-:S03]  /*3ed0*/  CS2R R8, SRZ ;  /* 0x0000000000087805 */ /* 0x002fc6000001ff00 */
[----:B----4-:R-:W4:Y:S04]  /*3ee0*/  LDL.LU.64 R18, [R1+0x378] ;  /* 0x0003780001127983 */ /* 0x010f280000300a00 */
[----:B------:R1:W3:Y:S04]  /*3ef0*/  @!P3 LDG.E.64 R8, [R20.64] ;  /* 0x000000141408b981 */ /* 0x0002e8000c1e1b00 */
[----:B--2---:R2:W-:Y:S02]  /*3f00*/  STL.64 [R1+0x100], R4 ;  /* 0x0001000401007387 */ /* 0x0045e40000100a00 */
[----:B--2---:R-:W-:-:S06]  /*3f10*/  CS2R R4, SRZ ;  /* 0x0000000000047805 */ /* 0x004fcc000001ff00 */
[----:B------:R2:W3:Y:S01]  /*3f20*/  @!P3 LDG.E.64 R4, [R2.64] ;  /* 0x000000140204b981 */ /* 0x0004e2000c1e1b00 */
[----:B------:R-:W-:-:S03]  /*3f30*/  LOP3.LUT P4, RZ, R0, 0x100, RZ, 0xc0, !PT ;  /* 0x0000010000ff7812 */ /* 0x000fc6000788c0ff */
[----:B--2---:R0:W5:Y:S01]  /*3f40*/  LDL.LU.64 R2, [R1+0x370] ;  /* 0x0003700001027983 */ /* 0x0041620000300a00 */
[----:B------:R-:W-:Y:S01]  /*3f50*/  LOP3.LUT P5, RZ, R0, 0x80, RZ, 0xc0, !PT ;  /* 0x0000008000ff7812 */ /* 0x000fe200078ac0ff */
[----:B-1----:R-:W-:-:S08]  /*3f60*/  CS2R R20, SRZ ;  /* 0x0000000000147805 */ /* 0x002fd0000001ff00 */
[----:B------:R1:W2:Y:S02]  /*3f70*/  @!P4 LDG.E.64 R20, [R28.64] ;  /* 0x000000141c14c981 */ /* 0x0002a4000c1e1b00 */
[----:B-1----:R-:W-:-:S06]  /*3f80*/  CS2R R28, SRZ ;  /* 0x00000000001c7805 */ /* 0x002fcc000001ff00 */
[----:B------:R1:W2:Y:S04]  /*3f90*/  @!P5 LDG.E.64 R28, [R6.64] ;  /* 0x00000014061cd981 */ /* 0x0002a8000c1e1b00 */
[----:B---3--:R3:W-:Y:S04]  /*3fa0*/  STL.64 [R1+0x60], R4 ;  /* 0x0000600401007387 */ /* 0x0087e80000100a00 */
[----:B---3--:R0:W5:Y:S04]  /*3fb0*/  LDL.LU.64 R4, [R1+0x368] ;  /* 0x0003680001047983 */ /* 0x0081680000300a00 */
[----:B------:R3:W-:Y:S02]  /*3fc0*/  STL.64 [R1+0x110], R8 ;  /* 0x0001100801007387 */ /* 0x0007e40000100a00 */
[----:B---3--:R-:W-:-:S06]  /*3fd0*/  CS2R R8, SRZ ;  /* 0x0000000000087805 */ /* 0x008fcc000001ff00 */
[----:B------:R3:W2:Y:S04]  /*3fe0*/  @!P4 LDG.E.64 R8, [R24.64] ;  /* 0x000000141808c981 */ /* 0x0006a8000c1e1b00 */
[----:B---3--:R-:W3:Y:S04]  /*3ff0*/  LDL.LU.64 R24, [R1+0x360] ;  /* 0x0003600001187983 */ /* 0x008ee80000300a00 */
[----:B--2---:R2:W-:Y:S04]  /*4000*/  STL.64 [R1+0x50], R8 ;  /* 0x0000500801007387 */ /* 0x0045e80000100a00 */
[----:B--2---:R-:W2:Y:S04]  /*4010*/  LDL.LU.64 R8, [R1+0x358] ;  /* 0x0003580001087983 */ /* 0x004ea80000300a00 */
[----:B------:R-:W-:Y:S04]  /*4020*/  STL.64 [R1+0x120], R20 ;  /* 0x0001201401007387 */ /* 0x000fe80000100a00 */
[----:B-1----:R-:W3:Y:S04]  /*4030*/  LDL.LU.64 R6, [R1+0x350] ;  /* 0x0003500001067983 */ /* 0x002ee80000300a00 */
[----:B------:R1:W-:Y:S04]  /*4040*/  STL.64 [R1+0x40], R28 ;  /* 0x0000401c01007387 */ /* 0x0003e80000100a00 */
[----:B-1----:R-:W3:Y:S01]  /*4050*/  LDL.LU.64 R28, [R1+0x348] ;  /* 0x00034800011c7983 */ /* 0x002ee20000300a00 */
[----:B------:R-:W-:-:S02]  /*4060*/  LOP3.LUT P6, RZ, R0, 0x2, RZ, 0xc0, !PT ;  /* 0x0000000200ff7812 */ /* 0x000fc400078cc0ff */
[----:B--2---:R-:W-:Y:S02]  /*4070*/  MOV R20, R8 ;  /* 0x0000000800147202 */ /* 0x004fe40000000f00 */
[----:B------:R-:W-:Y:S02]  /*4080*/  MOV R21, R9 ;  /* 0x0000000900157202 */ /* 0x000fe40000000f00 */
[----:B------:R-:W-:-:S06]  /*4090*/  CS2R R8, SRZ ;  /* 0x0000000000087805 */ /* 0x000fcc000001ff00 */
[----:B------:R1:W2:Y:S02]  /*40a0*/  @!P5 LDG.E.64 R8, [R26.64] ;  /* 0x000000141a08d981 */ /* 0x0002a4000c1e1b00 */
[----:B-1----:R-:W-:-:S06]  /*40b0*/  CS2R R26, SRZ ;  /* 0x00000000001a7805 */ /* 0x002fcc000001ff00 */
[----:B---3--:R-:W3:Y:S04]  /*40c0*/  @!P6 LDG.E.64 R26, [R28.64] ;  /* 0x000000141c1ae981 */ /* 0x008ee8000c1e1b00 */
[----:B--2---:R-:W-:Y:S04]  /*40d0*/  STL.64 [R1+0x130], R8 ;  /* 0x0001300801007387 */ /* 0x004fe80000100a00 */
[----:B---3--:R1:W-:Y:S04]  /*40e0*/  STL.64 [R1+0x48], R26 ;  /* 0x0000481a01007387 */ /* 0x0083e80000100a00 */
[----:B-1----:R-:W2:Y:S01]  /*40f0*/  LDL.LU.64 R26, [R1+0x340] ;  /* 0x00034000011a7983 */ /* 0x002ea20000300a00 */
[----:B------:R-:W-:Y:S01]  /*4100*/  CS2R R8, SRZ ;  /* 0x0000000000087805 */ /* 0x000fe2000001ff00 */
[----:B------:R-:W-:-:S05]  /*4110*/  LOP3.LUT P5, RZ, R0, 0x400000, RZ, 0xc0, !PT ;  /* 0x0040000000ff7812 */ /* 0x000fca00078ac0ff */
[----:B--2---:R-:W2:Y:S01]  /*4120*/  @!P6 LDG.E.64 R8, [R26.64] ;  /* 0x000000141a08e981 */ /* 0x004ea2000c1e1b00 */
[----:B------:R-:W-:Y:S02]  /*4130*/  MOV R28, R22 ;  /* 0x00000016001c7202 */ /* 0x000fe40000000f00 */
[----:B------:R-:W-:Y:S02]  /*4140*/  MOV R29, R23 ;  /* 0x00000017001d7202 */ /* 0x000fe40000000f00 */
[----:B------:R-:W3:Y:S04]  /*4150*/  LDL.LU.64 R22, [R1+0x338] ;  /* 0x0003380001167983 */ /* 0x000ee80000300a00 */
[----:B--2---:R1:W-:Y:S02]  /*4160*/  STL.64 [R1+0x140], R8 ;  /* 0x0001400801007387 */ /* 0x0043e40000100a00 */
[----:B-1----:R-:W-:-:S06]  /*4170*/  CS2R R8, SRZ ;  /* 0x0000000000087805 */ /* 0x002fcc000001ff00 */
[----:B------:R-:W2:Y:S01]  /*4180*/  @!P5 LDG.E.64 R8, [R6.64] ;  /* 0x000000140608d981 */ /* 0x000ea2000c1e1b00 */
[----:B------:R-:W-:Y:S01]  /*4190*/  CS2R R26, SRZ ;  /* 0x00000000001a7805 */ /* 0x000fe2000001ff00 */
[----:B------:R-:W-:Y:S02]  /*41a0*/  LOP3.LUT P4, RZ, R0, 0x800000, RZ, 0xc0, !PT ;  /* 0x0080000000ff7812 */ /* 0x000fe4000788c0ff */
[----:B--2---:R1:W-:Y:S04]  /*41b0*/  STL.64 [R1+0x58], R8 ;  /* 0x0000580801007387 */ /* 0x0043e80000100a00 */
[----:B-1----:R-:W2:Y:S04]  /*41c0*/  LDL.LU.64 R8, [R1+0x330] ;  /* 0x0003300001087983 */ /* 0x002ea80000300a00 */
[----:B------:R-:W3:Y:S04]  /*41d0*/  LDL.LU.64 R6, [R1+0x18] ;  /* 0x0000180001067983 */ /* 0x000ee80000300a00 */
[----:B--2---:R1:W2:Y:S02]  /*41e0*/  @!P5 LDG.E.64 R26, [R8.64] ;  /* 0x00000014081ad981 */ /* 0x0042a4000c1e1b00 */
[----:B-1----:R-:W-:-:S02]  /*41f0*/  MOV R8, R24 ;  /* 0x0000001800087202 */ /* 0x002fc40000000f00 */
[----:B------:R-:W-:Y:S02]  /*4200*/  MOV R9, R25 ;  /* 0x0000001900097202 */ /* 0x000fe40000000f00 */
[----:B------:R-:W-:-:S06]  /*4210*/  CS2R R24, SRZ ;  /* 0x0000000000187805 */ /* 0x000fcc000001ff00 */
[----:B---3--:R-:W3:Y:S04]  /*4220*/  @!P4 LDG.E.64 R24, [R22.64] ;  /* 0x000000141618c981 */ /* 0x008ee8000c1e1b00 */
[----:B--2---:R-:W-:Y:S04]  /*4230*/  STL.64 [R1+0x38], R26 ;  /* 0x0000381a01007387 */ /* 0x004fe80000100a00 */
[----:B---3--:R1:W-:Y:S04]  /*4240*/  STL.64 [R1+0x68], R24 ;  /* 0x0000681801007387 */ /* 0x0083e80000100a00 */
[----:B-1----:R-:W2:Y:S01]  /*4250*/  LDL.LU.64 R24, [R1+0x328] ;  /* 0x0003280001187983 */ /* 0x002ea20000300a00 */
[----:B------:R-:W-:Y:S01]  /*4260*/  LOP3.LUT P3, RZ, R0, 0x1000000, RZ, 0xc0, !PT ;  /* 0x0100000000ff7812 */ /* 0x000fe2000786c0ff */
[----:B------:R-:W-:-:S02]  /*4270*/  CS2R R26, SRZ ;  /* 0x00000000001a7805 */ /* 0x000fc4000001ff00 */
[----:B------:R-:W3:Y:S04]  /*4280*/  LDL.LU.64 R22, [R1+0x20] ;  /* 0x0000200001167983 */ /* 0x000ee80000300a00 */
[----:B--2---:R1:W2:Y:S02]  /*4290*/  @!P4 LDG.E.64 R26, [R24.64] ;  /* 0x00000014181ac981 */ /* 0x0042a4000c1e1b00 */
[----:B-1----:R-:W-:-:S06]  /*42a0*/  CS2R R24, SRZ ;  /* 0x0000000000187805 */ /* 0x002fcc000001ff00 */
[----:B------:R1:W3:Y:S01]  /*42b0*/  @!P3 LDG.E.64 R24, [R20.64] ;  /* 0x000000141418b981 */ /* 0x0002e2000c1e1b00 */
[----:B------:R-:W-:-:S03]  /*42c0*/  LOP3.LUT P2, RZ, R0, 0x2000000, RZ, 0xc0, !PT ;  /* 0x0200000000ff7812 */ /* 0x000fc6000784c0ff */
[----:B--2---:R2:W-:Y:S04]  /*42d0*/  STL.64 [R1], R26 ;  /* 0x0000001a01007387 */ /* 0x0045e80000100a00 */
[----:B-1----:R0:W5:Y:S01]  /*42e0*/  LDL.LU.64 R20, [R1+0x320] ;  /* 0x0003200001147983 */ /* 0x0021620000300a00 */
[----:B--2---:R-:W-:-:S03]  /*42f0*/  CS2R R26, SRZ ;  /* 0x00000000001a7805 */ /* 0x004fc6000001ff00 */
[----:B---3--:R1:W-:Y:S04]  /*4300*/  STL.64 [R1+0x78], R24 ;  /* 0x0000781801007387 */ /* 0x0083e80000100a00 */
[----:B------:R2:W5:Y:S01]  /*4310*/  @!P3 LDG.E.64 R26, [R8.64] ;  /* 0x00000014081ab981 */ /* 0x000562000c1e1b00 */
[----:B-1----:R-:W-:Y:S01]  /*4320*/  CS2R R24, SRZ ;  /* 0x0000000000187805 */ /* 0x002fe2000001ff00 */
[----:B--2---:R-:W-:-:S05]  /*4330*/  CS2R R8, SRZ ;  /* 0x0000000000087805 */ /* 0x004fca000001ff00 */
[----:B------:R1:W5:Y:S04]  /*4340*/  @!P2 LDG.E.64 R24, [R6.64] ;  /* 0x000000140618a981 */ /* 0x000368000c1e1b00 */
[----:B------:R2:W3:Y:S01]  /*4350*/  @!P2 LDG.E.64 R8, [R22.64] ;  /* 0x000000141608a981 */ /* 0x0004e2000c1e1b00 */
[----:B-1----:R-:W-:Y:S01]  /*4360*/  CS2R R6, SRZ ;  /* 0x0000000000067805 */ /* 0x002fe2000001ff00 */
[----:B--2---:R-:W-:-:S05]  /*4370*/  CS2R R22, SRZ ;  /* 0x0000000000167805 */ /* 0x004fca000001ff00 */
[----:B----4-:R1:W2:Y:S04]  /*4380*/  @!P1 LDG.E.64 R6, [R18.64] ;  /* 0x0000001412069981 */ /* 0x0102a8000c1e1b00 */
[----:B------:R0:W5:Y:S01]  /*4390*/  @!P1 LDG.E.64 R22, [R28.64] ;  /* 0x000000141c169981 */ /* 0x000162000c1e1b00 */
[----:B------:R-:W-:Y:S01]  /*43a0*/  LOP3.LUT P0, RZ, R0, 0x4000000, RZ, 0xc0, !PT ;  /* 0x0400000000ff7812 */ /* 0x000fe2000780c0ff */
[----:B------:R-:W-:Y:S01]  /*43b0*/  UMOV UR24, 0x3f800000 ;  /* 0x3f80000000187882 */ /* 0x000fe20000000000 */
[----:B------:R-:W-:Y:S01]  /*43c0*/  BSSY B0, `(.L_x_2257) ;  /* 0x0000011000007945 */ /* 0x000fe20003800000 */
[----:B------:R-:W-:Y:S01]  /*43d0*/  @UP0 UMOV UR24, UR5 ;  /* 0x0000000500180c82 */ /* 0x000fe20008000000 */
[----:B-1----:R0:W5:Y:S04]  /*43e0*/  LDL.LU.64 R18, [R1+0x318] ;  /* 0x0003180001127983 */ /* 0x0021680000300a00 */
[----:B--2---:R1:W-:Y:S04]  /*43f0*/  STL.64 [R1+0x18], R6 ;  /* 0x0000180601007387 */ /* 0x0043e80000100a00 */
[----:B---3--:R2:W-:Y:S01]  /*4400*/  STL.64 [R1+0x28], R8 ;  /* 0x0000280801007387 */ /* 0x0085e20000100a00 */
[----:B-1----:R-:W-:Y:S01]  /*4410*/  CS2R R6, SRZ ;  /* 0x0000000000067805 */ /* 0x002fe2000001ff00 */
[----:B--2---:R-:W-:Y:S01]  /*4420*/  CS2R R8, SRZ ;  /* 0x0000000000087805 */ /* 0x004fe2000001ff00 */
[----:B------:R-:W-:Y:S05]  /*4430*/  @P0 BRA `(.L_x_2258) ;  /* 0x0000009000000947 */ /* 0x000fea0003800000 */
[----:B0-----:R-:W-:Y:S02]  /*4440*/  ISETP.NE.AND P6, PT, RZ, UR22, PT ;  /* 0x00000016ff007c0c */ /* 0x001fe4000bfc5270 */
[----:B-----5:R-:W-:-:S02]  /*4450*/  SHF.L.U64.HI R19, R18, 0x2, R19 ;  /* 0x0000000212137819 */ /* 0x020fc40000010213 */
[----:B------:R-:W-:-:S09]  /*4460*/  SHF.L.U32 R18, R18, 0x2, RZ ;  /* 0x0000000212127819 */ /* 0x000fd200000006ff */
[----:B------:R-:W-:-:S04]  /*4470*/  @P6 IADD3 R6, P0, R18, c[0x0][0x190], RZ ;  /* 0x0000640012066a10 */ /* 0x000fc80007f1e0ff */
[----:B------:R-:W-:-:S05]  /*4480*/  @P6 IADD3.X R7, R19, c[0x0][0x194], RZ, P0, !PT ;  /* 0x0000650013076a10 */ /* 0x000fca00007fe4ff */
[----:B------:R0:W5:Y:S02]  /*4490*/  @P6 LDG.E.64 R8, [R6.64] ;  /* 0x0000001406086981 */ /* 0x000164000c1e1b00 */
[----:B0-----:R-:W-:-:S04]  /*44a0*/  IADD3 R6, P0, R18, c[0x0][0x188], RZ ;  /* 0x0000620012067a10 */ /* 0x001fc80007f1e0ff */
[----:B------:R-:W-:-:S06]  /*44b0*/  IADD3.X R7, R19, c[0x0][0x18c], RZ, P0, !PT ;  /* 0x0000630013077a10 */ /* 0x000fcc00007fe4ff */
[----:B------:R-:W5:Y:S03]  /*44c0*/  LDG.E.64 R6, [R6.64] ;  /* 0x0000001406067981 */ /* 0x000f66000c1e1b00 */
.L_x_2258:
[----:B0-----:R-:W-:Y:S05]  /*44d0*/  BSYNC B0 ;  /* 0x0000000000007941 */ /* 0x001fea0003800000 */
.L_x_2257:
[----:B------:R-:W2:Y:S01]  /*44e0*/  LDL R28, [R1+0x164] ;  /* 0x00016400011c7983 */ /* 0x000ea20000100800 */
[----:B-----5:R-:W-:Y:S02]  /*44f0*/  FADD.FTZ R18, R16, -UR6 ;  /* 0x8000000610127e21 */ /* 0x020fe40008010000 */
[----:B------:R-:W-:Y:S02]  /*4500*/  FADD.FTZ R19, R17, -UR6 ;  /* 0x8000000611137e21 */ /* 0x000fe40008010000 */
[----:B------:R-:W-:Y:S01]  /*4510*/  FMUL.FTZ R29, R18, UR24 ;  /* 0x00000018121d7c20 */ /* 0x000fe20008410000 */
[----:B------:R0:W5:Y:S01]  /*4520*/  LDL R17, [R1+0x160] ;  /* 0x0001600001117983 */ /* 0x0001620000100800 */
[----:B------:R-:W-:Y:S01]  /*4530*/  FMUL.FTZ R19, R19, UR24 ;  /* 0x0000001813137c20 */ /* 0x000fe20008410000 */
[----:B------:R-:W-:Y:S02]  /*4540*/  ISETP.NE.AND P0, PT, RZ, UR22, PT ;  /* 0x00000016ff007c0c */ /* 0x000fe4000bf05270 */
[----:B------:R0:W-:Y:S01]  /*4550*/  STL [R1+0x30], R29 ;  /* 0x0000301d01007387 */ /* 0x0001e20000100800 */
[----:B------:R-:W-:-:S03]  /*4560*/  LOP3.LUT R0, R0, 0xffdfffff, RZ, 0xc0, !PT ;  /* 0xffdfffff00007812 */ /* 0x000fc600078ec0ff */
[----:B------:R0:W-:Y:S07]  /*4570*/  STL [R1+0x34], R19 ;  /* 0x0000341301007387 */ /* 0x0001ee0000100800 */
[----:B------:R-:W-:Y:S02]  /*4580*/  @P0 LOP3.LUT R0, R0, 0x200000, RZ, 0xfc, !PT ;  /* 0x0020000000000812 */ /* 0x000fe400078efcff */
[----:B--2---:R-:W-:Y:S01]  /*4590*/  MOV R16, R28 ;  /* 0x0000001c00107202 */ /* 0x004fe20000000f00 */
[----:B------:R-:W-:Y:S05]  /*45a0*/  @!P0 BRA `(.L_x_2259) ;  /* 0x0000013000008947 */ /* 0x000fea0003800000 */
[----:B0-----:R-:W-:-:S04]  /*45b0*/  FFMA.FTZ R16, R29, R6, R8 ;  /* 0x000000061d107223 */ /* 0x001fc80000010008 */
[----:B-----5:R-:W-:-:S06]  /*45c0*/  FMUL.FTZ R17, R16, -1.4426950216293334961 ;  /* 0xbfb8aa3b10117820 */ /* 0x020fcc0000410000 */
[----:B------:R-:W0:Y:S02]  /*45d0*/  MUFU.EX2 R17, R17 ;  /* 0x0000001100117308 */ /* 0x000e240000000800 */
[----:B0-----:R-:W-:-:S06]  /*45e0*/  FADD.FTZ R17, R17, 1 ;  /* 0x3f80000011117421 */ /* 0x001fcc0000010000 */
[----:B------:R-:W0:Y:S02]  /*45f0*/  MUFU.RCP R17, R17 ;  /* 0x0000001100117308 */ /* 0x000e240000001000 */
[----:B0-----:R-:W-:-:S04]  /*4600*/  FADD.FTZ R18, -R17, 1 ;  /* 0x3f80000011127421 */ /* 0x001fc80000010100 */
[----:B------:R-:W-:Y:S02]  /*4610*/  FFMA.FTZ R18, R16, R18, 1 ;  /* 0x3f80000010127423 */ /* 0x000fe40000010012 */
[----:B------:R-:W2:Y:S02]  /*4620*/  LDL R16, [R1+0x160] ;  /* 0x0001600001107983 */ /* 0x000ea40000100800 */
[----:B--2---:R-:W-:-:S04]  /*4630*/  FMUL.FTZ R17, R16, R17 ;  /* 0x0000001110117220 */ /* 0x004fc80000410000 */
        /* <DEDUP_REMOVED lines=10> */
.L_x_2259:
[----:B0-----:R0:W-:Y:S04]  /*46e0*/  STL [R1+0x318], R0 ;  /* 0x0003180001007387 */ /* 0x0011e80000100800 */
[----:B0-----:R-:W2:Y:S01]  /*46f0*/  LDL R0, [R1+0x34] ;  /* 0x0000340001007983 */ /* 0x001ea20000100800 */
[----:B-----5:R-:W-:Y:S02]  /*4700*/  FMUL.FTZ R19, R17, R6 ;  /* 0x0000000611137220 */ /* 0x020fe40000410000 */
[----:B------:R-:W-:Y:S02]  /*4710*/  FMUL.FTZ R28, R16, R7 ;  /* 0x00000007101c7220 */ /* 0x000fe40000410000 */
[----:B------:R-:W-:Y:S02]  /*4720*/  FFMA.FTZ R18, R29, R19, RZ ;  /* 0x000000131d127223 */ /* 0x000fe400000100ff */
[----:B------:R-:W-:-:S02]  /*4730*/  FADD.FTZ R19, RZ, R19 ;  /* 0x00000013ff137221 */ /* 0x000fc40000010000 */
[----:B------:R-:W-:Y:S02]  /*4740*/  FADD.FTZ R14, R14, -UR6 ;  /* 0x800000060e0e7e21 */ /* 0x000fe40008010000 */
[----:B------:R-:W-:Y:S02]  /*4750*/  FADD.FTZ R15, R15, -UR6 ;  /* 0x800000060f0f7e21 */ /* 0x000fe40008010000 */
[----:B------:R-:W-:Y:S02]  /*4760*/  FADD.FTZ R19, R28, R19 ;  /* 0x000000131c137221 */ /* 0x000fe40000010000 */
[----:B--2---:R-:W-:Y:S02]  /*4770*/  FFMA.FTZ R18, R0, R28, R18 ;  /* 0x0000001c00127223 */ /* 0x004fe40000010012 */
[----:B------:R0:W5:Y:S01]  /*4780*/  LDL.LU R0, [R1+0x318] ;  /* 0x0003180001007983 */ /* 0x0001620000300800 */
[----:B------:R-:W-:-:S03]  /*4790*/  FMUL.FTZ R28, R15, UR24 ;  /* 0x000000180f1c7c20 */ /* 0x000fc60008410000 */
[----:B------:R1:W-:Y:S04]  /*47a0*/  STL [R1+0x8], R18 ;  /* 0x0000081201007387 */ /* 0x0003e80000100800 */
[----:B------:R0:W5:Y:S01]  /*47b0*/  LDL R15, [R1+0x154] ;  /* 0x00015400010f7983 */ /* 0x0001620000100800 */
[----:B-1----:R-:W-:-:S03]  /*47c0*/  FMUL.FTZ R18, R14, UR24 ;  /* 0x000000180e127c20 */ /* 0x002fc60008410000 */
[----:B------:R0:W5:Y:S04]  /*47d0*/  LDL R14, [R1+0x150] ;  /* 0x00015000010e7983 */ /* 0x0001680000100800 */
[----:B------:R0:W-:Y:S04]  /*47e0*/  STL [R1+0x1c8], R18 ;  /* 0x0001c81201007387 */ /* 0x0001e80000100800 */
[----:B------:R0:W-:Y:S01]  /*47f0*/  STL [R1+0x1d0], R28 ;  /* 0x0001d01c01007387 */ /* 0x0001e20000100800 */
[----:B------:R-:W-:Y:S05]  /*4800*/  @!P0 BRA `(.L_x_2260) ;  /* 0x0000014000008947 */ /* 0x000fea0003800000 */
[----:B-----5:R-:W-:-:S04]  /*4810*/  FFMA.FTZ R14, R18, R6, R8 ;  /* 0x00000006120e7223 */ /* 0x020fc80000010008 */
[----:B------:R-:W-:-:S06]  /*4820*/  FMUL.FTZ R15, R14, -1.4426950216293334961 ;  /* 0xbfb8aa3b0e0f7820 */ /* 0x000fcc0000410000 */
[----:B------:R-:W1:Y:S02]  /*4830*/  MUFU.EX2 R15, R15 ;  /* 0x0000000f000f7308 */ /* 0x000e640000000800 */
[----:B-1----:R-:W-:-:S06]  /*4840*/  FADD.FTZ R15, R15, 1 ;  /* 0x3f8000000f0f7421 */ /* 0x002fcc0000010000 */
[----:B------:R-:W1:Y:S02]  /*4850*/  MUFU.RCP R15, R15 ;  /* 0x0000000f000f7308 */ /* 0x000e640000001000 */
[----:B01----:R-:W-:-:S04]  /*4860*/  FADD.FTZ R18, -R15, 1 ;  /* 0x3f8000000f127421 */ /* 0x003fc80000010100 */
        /* <DEDUP_REMOVED lines=14> */
.L_x_2260:
[----:B-----5:R1:W-:Y:S04]  /*4950*/  STL [R1+0x318], R0 ;  /* 0x0003180001007387 */ /* 0x0203e80000100800 */
[----:B-1----:R-:W2:Y:S01]  /*4960*/  LDL R0, [R1+0x1c8] ;  /* 0x0001c80001007983 */ /* 0x002ea20000100800 */
[----:B0-----:R-:W-:Y:S02]  /*4970*/  FFMA.FTZ R18, R29, R17, RZ ;  /* 0x000000111d127223 */ /* 0x001fe400000100ff */
[----:B------:R-:W-:Y:S02]  /*4980*/  FADD.FTZ R17, RZ, R17 ;  /* 0x00000011ff117221 */ /* 0x000fe40000010000 */
[----:B------:R-:W-:Y:S02]  /*4990*/  FMUL.FTZ R28, R14, R6 ;  /* 0x000000060e1c7220 */ /* 0x000fe40000410000 */
[----:B--2---:R-:W-:-:S02]  /*49a0*/  FFMA.FTZ R29, R0, R14, R18 ;  /* 0x0000000e001d7223 */ /* 0x004fc40000010012 */
[----:B------:R-:W2:Y:S04]  /*49b0*/  LDL R18, [R1+0x34] ;  /* 0x0000340001127983 */ /* 0x000ea80000100800 */
[----:B------:R0:W-:Y:S02]  /*49c0*/  STL [R1+0xc], R29 ;  /* 0x00000c1d01007387 */ /* 0x0001e40000100800 */
[----:B0-----:R-:W-:Y:S02]  /*49d0*/  FADD.FTZ R29, R17, R14 ;  /* 0x0000000e111d7221 */ /* 0x001fe40000010000 */
[----:B------:R-:W3:Y:S01]  /*49e0*/  LDL.LU R14, [R1+0x8] ;  /* 0x00000800010e7983 */ /* 0x000ee20000300800 */
[----:B------:R-:W-:Y:S02]  /*49f0*/  FADD.FTZ R19, R19, R28 ;  /* 0x0000001c13137221 */ /* 0x000fe40000010000 */
[----:B---3--:R-:W-:-:S02]  /*4a00*/  FFMA.FTZ R14, R0, R28, R14 ;  /* 0x0000001c000e7223 */ /* 0x008fc4000001000e */
[----:B------:R0:W5:Y:S04]  /*4a10*/  LDL.LU R0, [R1+0x318] ;  /* 0x0003180001007983 */ /* 0x0001680000300800 */
[----:B------:R-:W3:Y:S01]  /*4a20*/  LDL R28, [R1+0x1d0] ;  /* 0x0001d000011c7983 */ /* 0x000ee20000100800 */
[----:B--2---:R-:W-:Y:S02]  /*4a30*/  FFMA.FTZ R17, R18, R16, RZ ;  /* 0x0000001012117223 */ /* 0x004fe400000100ff */
[----:B------:R-:W-:Y:S02]  /*4a40*/  FMUL.FTZ R18, R15, R7 ;  /* 0x000000070f127220 */ /* 0x000fe40000410000 */
[----:B------:R-:W-:Y:S02]  /*4a50*/  FADD.FTZ R16, RZ, R16 ;  /* 0x00000010ff107221 */ /* 0x000fe40000010000 */
[----:B------:R-:W-:-:S02]  /*4a60*/  FADD.FTZ R19, R18, R19 ;  /* 0x0000001312137221 */ /* 0x000fc40000010000 */
[----:B------:R-:W-:Y:S02]  /*4a70*/  FADD.FTZ R12, R12, -UR6 ;  /* 0x800000060c0c7e21 */ /* 0x000fe40008010000 */
[----:B------:R-:W-:Y:S02]  /*4a80*/  FADD.FTZ R13, R13, -UR6 ;  /* 0x800000060d0d7e21 */ /* 0x000fe40008010000 */
[----:B------:R-:W-:Y:S02]  /*4a90*/  FADD.FTZ R16, R16, R15 ;  /* 0x0000000f10107221 */ /* 0x000fe40000010000 */
[C---:B---3--:R-:W-:Y:S02]  /*4aa0*/  FFMA.FTZ R14, R28.reuse, R18, R14 ;  /* 0x000000121c0e7223 */ /* 0x048fe4000001000e */
[----:B------:R-:W2:Y:S01]  /*4ab0*/  LDL R18, [R1+0x168] ;  /* 0x0001680001127983 */ /* 0x000ea20000100800 */
[----:B------:R-:W-:Y:S02]  /*4ac0*/  FFMA.FTZ R17, R28, R15, R17 ;  /* 0x0000000f1c117223 */ /* 0x000fe40000010011 */
[----:B------:R-:W-:-:S02]  /*4ad0*/  FMUL.FTZ R15, R12, UR24 ;  /* 0x000000180c0f7c20 */ /* 0x000fc40008410000 */
[----:B------:R-:W-:Y:S02]  /*4ae0*/  FMUL.FTZ R28, R13, UR24 ;  /* 0x000000180d1c7c20 */ /* 0x000fe40008410000 */
[----:B------:R0:W5:Y:S04]  /*4af0*/  LDL R13, [R1+0x16c] ;  /* 0x00016c00010d7983 */ /* 0x0001680000100800 */
[----:B------:R0:W-:Y:S04]  /*4b00*/  STL [R1+0x1cc], R15 ;  /* 0x0001cc0f01007387 */ /* 0x0001e80000100800 */
[----:B------:R0:W-:Y:S01]  /*4b10*/  STL [R1+0x1d4], R28 ;  /* 0x0001d41c01007387 */ /* 0x0001e20000100800 */
[----:B--2---:R-:W-:Y:S01]  /*4b20*/  MOV R12, R18 ;  /* 0x00000012000c7202 */ /* 0x004fe20000000f00 */
[----:B------:R-:W-:Y:S05]  /*4b30*/  @!P0 BRA `(.L_x_2261) ;  /* 0x0000013000008947 */ /* 0x000fea0003800000 */
[----:B0----5:R-:W-:-:S04]  /*4b40*/  FFMA.FTZ R13, R15, R6, R8 ;  /* 0x000000060f0d7223 */ /* 0x021fc80000010008 */
        /* <DEDUP_REMOVED lines=18> */
.L_x_2261:
[----:B0-----:R0:W-:Y:S04]  /*4c70*/  STL [R1+0x31c], R2 ;  /* 0x00031c0201007387 */ /* 0x0011e80000100800 */
[----:B0-----:R-:W2:Y:S04]  /*4c80*/  LDL.LU R2, [R1+0xc] ;  /* 0x00000c0001027983 */ /* 0x001ea80000300800 */
[----:B-----5:R0:W-:Y:S04]  /*4c90*/  STL [R1+0x318], R0 ;  /* 0x0003180001007387 */ /* 0x0201e80000100800 */
[----:B------:R-:W3:Y:S04]  /*4ca0*/  LDL R18, [R1+0x15c] ;  /* 0x00015c0001127983 */ /* 0x000ee80000100800 */
[----:B0-----:R-:W4:Y:S01]  /*4cb0*/  LDL R0, [R1+0x1cc] ;  /* 0x0001cc0001007983 */ /* 0x001f220000100800 */
[----:B------:R-:W-:-:S02]  /*4cc0*/  FMUL.FTZ R15, R12, R6 ;  /* 0x000000060c0f7220 */ /* 0x000fc40000410000 */
[----:B------:R-:W-:Y:S02]  /*4cd0*/  FADD.FTZ R10, R10, -UR6 ;  /* 0x800000060a0a7e21 */ /* 0x000fe40008010000 */
[----:B------:R-:W-:Y:S02]  /*4ce0*/  FADD.FTZ R19, R19, R15 ;  /* 0x0000000f13137221 */ /* 0x000fe40000010000 */
[----:B------:R-:W-:Y:S02]  /*4cf0*/  FADD.FTZ R11, R11, -UR6 ;  /* 0x800000060b0b7e21 */ /* 0x000fe40008010000 */
[----:B------:R-:W-:Y:S02]  /*4d00*/  FADD.FTZ R16, R16, R13 ;  /* 0x0000000d10107221 */ /* 0x000fe40000010000 */
[----:B------:R-:W-:Y:S02]  /*4d10*/  FFMA.FTZ R17, R28, R13, R17 ;  /* 0x0000000d1c117223 */ /* 0x000fe40000010011 */
[----:B------:R-:W-:-:S02]  /*4d20*/  FADD.FTZ R29, R29, R12 ;  /* 0x0000000c1d1d7221 */ /* 0x000fc40000010000 */
[----:B----4-:R-:W-:Y:S02]  /*4d30*/  FFMA.FTZ R14, R0, R15, R14 ;  /* 0x0000000f000e7223 */ /* 0x010fe4000001000e */
[----:B------:R-:W-:Y:S02]  /*4d40*/  FMUL.FTZ R15, R13, R7 ;  /* 0x000000070d0f7220 */ /* 0x000fe40000410000 */
[----:B------:R-:W-:Y:S02]  /*4d50*/  FMUL.FTZ R13, R10, UR24 ;  /* 0x000000180a0d7c20 */ /* 0x000fe40008410000 */
[----:B------:R-:W-:Y:S02]  /*4d60*/  FFMA.FTZ R14, R28, R15, R14 ;  /* 0x0000000f1c0e7223 */ /* 0x000fe4000001000e */
[----:B--2---:R-:W-:Y:S02]  /*4d70*/  FFMA.FTZ R12, R0, R12, R2 ;  /* 0x0000000c000c7223 */ /* 0x004fe40000010002 */
[----:B------:R-:W-:Y:S01]  /*4d80*/  FMUL.FTZ R28, R11, UR24 ;  /* 0x000000180b1c7c20 */ /* 0x000fe20008410000 */
[----:B------:R0:W5:Y:S04]  /*4d90*/  LDL.LU R2, [R1+0x31c] ;  /* 0x00031c0001027983 */ /* 0x0001680000300800 */
[----:B------:R0:W5:Y:S04]  /*4da0*/  LDL.LU R0, [R1+0x318] ;  /* 0x0003180001007983 */ /* 0x0001680000300800 */
[----:B------:R0:W5:Y:S04]  /*4db0*/  LDL R10, [R1+0x158] ;  /* 0x00015800010a7983 */ /* 0x0001680000100800 */
[----:B------:R0:W-:Y:S04]  /*4dc0*/  STL [R1+0x1d8], R13 ;  /* 0x0001d80d01007387 */ /* 0x0001e80000100800 */
[----:B------:R0:W-:Y:S01]  /*4dd0*/  STL [R1+0x1dc], R28 ;  /* 0x0001dc1c01007387 */ /* 0x0001e20000100800 */
[----:B------:R-:W-:Y:S01]  /*4de0*/  FADD.FTZ R19, R15, R19 ;  /* 0x000000130f137221 */ /* 0x000fe20000010000 */
[----:B---3--:R-:W-:Y:S01]  /*4df0*/  MOV R15, R18 ;  /* 0x00000012000f7202 */ /* 0x008fe20000000f00 */
[----:B------:R-:W-:Y:S05]  /*4e00*/  @!P0 BRA `(.L_x_2262) ;  /* 0x0000013000008947 */ /* 0x000fea0003800000 */
[----:B------:R-:W2:Y:S01]  /*4e10*/  LDL R15, [R1+0x158] ;  /* 0x00015800010f7983 */ /* 0x000ea20000100800 */
[----:B-----5:R-:W-:-:S04]  /*4e20*/  FFMA.FTZ R10, R13, R6, R8 ;  /* 0x000000060d0a7223 */ /* 0x020fc80000010008 */
[----:B------:R-:W-:-:S06]  /*4e30*/  FMUL.FTZ R11, R10, -1.4426950216293334961 ;  /* 0xbfb8aa3b0a0b7820 */ /* 0x000fcc0000410000 */
[----:B------:R-:W1:Y:S02]  /*4e40*/  MUFU.EX2 R11, R11 ;  /* 0x0000000b000b7308 */ /* 0x000e640000000800 */
[----:B-1----:R-:W-:-:S06]  /*4e50*/  FADD.FTZ R11, R11, 1 ;  /* 0x3f8000000b0b7421 */ /* 0x002fcc0000010000 */
[----:B------:R-:W1:Y:S02]  /*4e60*/  MUFU.RCP R11, R11 ;  /* 0x0000000b000b7308 */ /* 0x000e640000001000 */
[----:B01----:R-:W-:-:S04]  /*4e70*/  FADD.FTZ R13, -R11, 1 ;  /* 0x3f8000000b0d7421 */ /* 0x003fc80000010100 */
[----:B------:R-:W-:Y:S02]  /*4e80*/  FFMA.FTZ R10, R10, R13, 1 ;  /* 0x3f8000000a0a7423 */ /* 0x000fe4000001000d */
[----:B------:R-:W-:Y:S02]  /*4e90*/  FFMA.FTZ R13, R28, R7, R9 ;  /* 0x000000071c0d7223 */ /* 0x000fe40000010009 */
[----:B--2---:R-:W-:-:S04]  /*4ea0*/  FMUL.FTZ R11, R15, R11 ;  /* 0x0000000b0f0b7220 */ /* 0x004fc80000410000 */
        /* <DEDUP_REMOVED lines=9> */
.L_x_2262:
[----:B-----5:R1:W-:Y:S04]  /*4f40*/  STL [R1+0x318], R0 ;  /* 0x0003180001007387 */ /* 0x0203e80000100800 */
[----:B-1----:R-:W2:Y:S01]  /*4f50*/  LDL R0, [R1+0x1d8] ;  /* 0x0001d80001007983 */ /* 0x002ea20000100800 */
[----:B------:R-:W-:-:S03]  /*4f60*/  FMUL.FTZ R11, R10, R6 ;  /* 0x000000060a0b7220 */ /* 0x000fc60000410000 */
[----:B0-----:R-:W3:Y:S01]  /*4f70*/  LDL.LU R28, [R1+0x80] ;  /* 0x00008000011c7983 */ /* 0x001ee20000300800 */
[----:B------:R-:W-:-:S03]  /*4f80*/  FADD.FTZ R29, R29, R10 ;  /* 0x0000000a1d1d7221 */ /* 0x000fc60000010000 */
[----:B------:R-:W4:Y:S04]  /*4f90*/  LDL.LU R13, [R1+0x84] ;  /* 0x00008400010d7983 */ /* 0x000f280000300800 */
[----:B------:R-:W3:Y:S01]  /*4fa0*/  LDL R18, [R1+0x174] ;  /* 0x0001740001127983 */ /* 0x000ee20000100800 */
[----:B--2---:R-:W-:-:S03]  /*4fb0*/  FFMA.FTZ R12, R0, R10, R12 ;  /* 0x0000000a000c7223 */ /* 0x004fc6000001000c */
[----:B------:R0:W5:Y:S04]  /*4fc0*/  LDL.LU R0, [R1+0x318] ;  /* 0x0003180001007983 */ /* 0x0001680000300800 */
[----:B------:R-:W2:Y:S01]  /*4fd0*/  LDL R10, [R1+0x1d8] ;  /* 0x0001d800010a7983 */ /* 0x000ea20000100800 */
[----:B------:R-:W-:Y:S02]  /*4fe0*/  FADD.FTZ R19, R19, R11 ;  /* 0x0000000b13137221 */ /* 0x000fe40000010000 */
[----:B--2---:R-:W-:Y:S02]  /*4ff0*/  FFMA.FTZ R14, R10, R11, R14 ;  /* 0x0000000b0a0e7223 */ /* 0x004fe4000001000e */
[----:B------:R-:W2:Y:S01]  /*5000*/  LDL R11, [R1+0x1dc] ;  /* 0x0001dc00010b7983 */ /* 0x000ea20000100800 */
[----:B------:R-:W-:-:S02]  /*5010*/  FMUL.FTZ R10, R15, R7 ;  /* 0x000000070f0a7220 */ /* 0x000fc40000410000 */
[----:B------:R-:W-:Y:S02]  /*5020*/  FADD.FTZ R16, R16, R15 ;  /* 0x0000000f10107221 */ /* 0x000fe40000010000 */
[----:B------:R-:W-:Y:S02]  /*5030*/  FADD.FTZ R19, R10, R19 ;  /* 0x000000130a137221 */ /* 0x000fe40000010000 */
[C---:B--2---:R-:W-:Y:S02]  /*5040*/  FFMA.FTZ R14, R11.reuse, R10, R14 ;  /* 0x0000000a0b0e7223 */ /* 0x044fe4000001000e */
[----:B------:R-:W-:Y:S02]  /*5050*/  FFMA.FTZ R17, R11, R15, R17 ;  /* 0x0000000f0b117223 */ /* 0x000fe40000010011 */
[----:B---3--:R-:W-:Y:S02]  /*5060*/  FADD.FTZ R10, R28, -UR6 ;  /* 0x800000061c0a7e21 */ /* 0x008fe40008010000 */
[----:B----4-:R-:W-:-:S02]  /*5070*/  FADD.FTZ R11, R13, -UR6 ;  /* 0x800000060d0b7e21 */ /* 0x010fc40008010000 */
[----:B------:R-:W-:Y:S02]  /*5080*/  FMUL.FTZ R13, R10, UR24 ;  /* 0x000000180a0d7c20 */ /* 0x000fe40008410000 */
[----:B------:R-:W-:Y:S01]  /*5090*/  FMUL.FTZ R28, R11, UR24 ;  /* 0x000000180b1c7c20 */ /* 0x000fe20008410000 */
[----:B------:R0:W5:Y:S01]  /*50a0*/  LDL R10, [R1+0x170] ;  /* 0x00017000010a7983 */ /* 0x0001620000100800 */
[----:B------:R-:W-:-:S03]  /*50b0*/  MOV R15, R18 ;  /* 0x00000012000f7202 */ /* 0x000fc60000000f00 */
[----:B------:R0:W-:Y:S04]  /*50c0*/  STL [R1+0x80], R13 ;  /* 0x0000800d01007387 */ /* 0x0001e80000100800 */
[----:B------:R0:W-:Y:S01]  /*50d0*/  STL [R1+0x1e8], R28 ;  /* 0x0001e81c01007387 */ /* 0x0001e20000100800 */
        /* <DEDUP_REMOVED lines=20> */
.L_x_2263:
        /* <DEDUP_REMOVED lines=46> */
.L_x_2264:
        /* <DEDUP_REMOVED lines=46> */
.L_x_2265:
        /* <DEDUP_REMOVED lines=46> */
.L_x_2266:
        /* <DEDUP_REMOVED lines=46> */
.L_x_2267:
        /* <DEDUP_REMOVED lines=46> */
.L_x_2268:
        /* <DEDUP_REMOVED lines=46> */
.L_x_2269:
        /* <DEDUP_REMOVED lines=46> */
.L_x_2270:
        /* <DEDUP_REMOVED lines=46> */
.L_x_2271:
[----:B------:R1:W-:Y:S04]  /*6920*/  STL [R1+0x31c], R2 ;  /* 0x00031c0201007387 */ /* 0x0003e80000100800 */
[----:B-1----:R-:W2:Y:S04]  /*6930*/  LDL R2, [R1+0xc0] ;  /* 0x0000c00001027983 */ /* 0x002ea80000100800 */
[----:B-----5:R1:W-:Y:S01]  /*6940*/  STL [R1+0x318], R0 ;  /* 0x0003180001007387 */ /* 0x0203e20000100800 */
[----:B------:R-:W-:Y:S02]  /*6950*/  FMUL.FTZ R11, R10, R6 ;  /* 0x000000060a0b7220 */ /* 0x000fe40000410000 */
[----:B------:R-:W-:Y:S01]  /*6960*/  FADD.FTZ R29, R29, R10 ;  /* 0x0000000a1d1d7221 */ /* 0x000fe20000010000 */
[----:B-1----:R-:W3:Y:S04]  /*6970*/  LDL R0, [R1+0xd8] ;  /* 0x0000d80001007983 */ /* 0x002ee80000100800 */
[----:B0-----:R-:W4:Y:S04]  /*6980*/  LDL.LU R13, [R1+0xcc] ;  /* 0x0000cc00010d7983 */ /* 0x001f280000300800 */
[----:B------:R-:W3:Y:S04]  /*6990*/  LDL R28, [R1+0xd0] ;  /* 0x0000d000011c7983 */ /* 0x000ee80000100800 */
[----:B------:R-:W3:Y:S01]  /*69a0*/  LDL R18, [R1+0xd4] ;  /* 0x0000d40001127983 */ /* 0x000ee20000100800 */
[----:B--2---:R-:W-:-:S03]  /*69b0*/  FFMA.FTZ R12, R2, R10, R12 ;  /* 0x0000000a020c7223 */ /* 0x004fc6000001000c */
[----:B------:R0:W5:Y:S04]  /*69c0*/  LDL.LU R2, [R1+0x31c] ;  /* 0x00031c0001027983 */ /* 0x0001680000300800 */
[----:B------:R-:W2:Y:S01]  /*69d0*/  LDL R10, [R1+0xc0] ;  /* 0x0000c000010a7983 */ /* 0x000ea20000100800 */
[----:B------:R-:W-:Y:S02]  /*69e0*/  FADD.FTZ R19, R19, R11 ;  /* 0x0000000b13137221 */ /* 0x000fe40000010000 */
[----:B--2---:R-:W-:Y:S02]  /*69f0*/  FFMA.FTZ R14, R10, R11, R14 ;  /* 0x0000000b0a0e7223 */ /* 0x004fe4000001000e */
[----:B------:R-:W2:Y:S01]  /*6a00*/  LDL.LU R11, [R1+0xc8] ;  /* 0x0000c800010b7983 */ /* 0x000ea20000300800 */
[----:B------:R-:W-:-:S02]  /*6a10*/  FMUL.FTZ R10, R15, R7 ;  /* 0x000000070f0a7220 */ /* 0x000fc40000410000 */
[----:B------:R-:W-:Y:S02]  /*6a20*/  FADD.FTZ R16, R16, R15 ;  /* 0x0000000f10107221 */ /* 0x000fe40000010000 */
[----:B---3--:R-:W-:Y:S02]  /*6a30*/  FFMA.FTZ R14, R0, R10, R14 ;  /* 0x0000000a000e7223 */ /* 0x008fe4000001000e */
[----:B------:R-:W-:Y:S02]  /*6a40*/  FADD.FTZ R19, R10, R19 ;  /* 0x000000130a137221 */ /* 0x000fe40000010000 */
[----:B------:R-:W-:Y:S02]  /*6a50*/  FFMA.FTZ R17, R0, R15, R17 ;  /* 0x0000000f00117223 */ /* 0x000fe40000010011 */
[----:B------:R0:W5:Y:S01]  /*6a60*/  LDL.LU R0, [R1+0x318] ;  /* 0x0003180001007983 */ /* 0x0001620000300800 */
[----:B--2---:R-:W-:Y:S02]  /*6a70*/  FADD.FTZ R10, R11, -UR6 ;  /* 0x800000060b0a7e21 */ /* 0x004fe40008010000 */
[----:B----4-:R-:W-:Y:S01]  /*6a80*/  FADD.FTZ R11, R13, -UR6 ;  /* 0x800000060d0b7e21 */ /* 0x010fe20008010000 */
[----:B------:R-:W-:Y:S01]  /*6a90*/  MOV R13, R28 ;  /* 0x0000001c000d7202 */ /* 0x000fe20000000f00 */
[----:B------:R-:W-:-:S02]  /*6aa0*/  FMUL.FTZ R10, R10, UR24 ;  /* 0x000000180a0a7c20 */ /* 0x000fc40008410000 */
[----:B------:R-:W-:-:S03]  /*6ab0*/  FMUL.FTZ R15, R11, UR24 ;  /* 0x000000180b0f7c20 */ /* 0x000fc60008410000 */
[----:B------:R1:W-:Y:S04]  /*6ac0*/  STL [R1+0xc8], R10 ;  /* 0x0000c80a01007387 */ /* 0x0003e80000100800 */
[----:B------:R0:W-:Y:S01]  /*6ad0*/  STL [R1+0xcc], R15 ;  /* 0x0000cc0f01007387 */ /* 0x0001e20000100800 */
[----:B-1----:R-:W-:Y:S01]  /*6ae0*/  MOV R10, R18 ;  /* 0x00000012000a7202 */ /* 0x002fe20000000f00 */
[----:B------:R-:W-:Y:S05]  /*6af0*/  @!P0 BRA `(.L_x_2272) ;  /* 0x0000013000008947 */ /* 0x000fea0003800000 */
[----:B------:R-:W2:Y:S02]  /*6b00*/  LDL R11, [R1+0xc8] ;  /* 0x0000c800010b7983 */ /* 0x000ea40000100800 */
[----:B--2---:R-:W-:-:S04]  /*6b10*/  FFMA.FTZ R10, R11, R6, R8 ;  /* 0x000000060b0a7223 */ /* 0x004fc80000010008 */
[----:B------:R-:W-:-:S06]  /*6b20*/  FMUL.FTZ R11, R10, -1.4426950216293334961 ;  /* 0xbfb8aa3b0a0b7820 */ /* 0x000fcc0000410000 */
[----:B------:R-:W1:Y:S02]  /*6b30*/  MUFU.EX2 R11, R11 ;  /* 0x0000000b000b7308 */ /* 0x000e640000000800 */
[----:B-1----:R-:W-:-:S06]  /*6b40*/  FADD.FTZ R11, R11, 1 ;  /* 0x3f8000000b0b7421 */ /* 0x002fcc0000010000 */
[----:B------:R-:W1:Y:S02]  /*6b50*/  MUFU.RCP R11, R11 ;  /* 0x0000000b000b7308 */ /* 0x000e640000001000 */
[----:B-1----:R-:W-:Y:S02]  /*6b60*/  FADD.FTZ R13, -R11, 1 ;  /* 0x3f8000000b0d7421 */ /* 0x002fe40000010100 */
[----:B------:R-:W-:Y:S02]  /*6b70*/  FMUL.FTZ R11, R28, R11 ;  /* 0x0000000b1c0b7220 */ /* 0x000fe40000410000 */
[----:B------:R-:W-:-:S04]  /*6b80*/  FFMA.FTZ R13, R10, R13, 1 ;  /* 0x3f8000000a0d7423 */ /* 0x000fc8000001000d */
[----:B------:R-:W-:Y:S02]  /*6b90*/  FMUL.FTZ R13, R11, R13 ;  /* 0x0000000d0b0d7220 */ /* 0x000fe40000410000 */
[----:B------:R-:W-:-:S04]  /*6ba0*/  FFMA.FTZ R11, R15, R7, R9 ;  /* 0x000000070f0b7223 */ /* 0x000fc80000010009 */
[----:B------:R-:W-:-:S06]  /*6bb0*/  FMUL.FTZ R10, R11, -1.4426950216293334961 ;  /* 0xbfb8aa3b0b0a7820 */ /* 0x000fcc0000410000 */
[----:B------:R-:W1:Y:S02]  /*6bc0*/  MUFU.EX2 R10, R10 ;  /* 0x0000000a000a7308 */ /* 0x000e640000000800 */
[----:B-1----:R-:W-:-:S06]  /*6bd0*/  FADD.FTZ R10, R10, 1 ;  /* 0x3f8000000a0a7421 */ /* 0x002fcc0000010000 */
[----:B------:R-:W1:Y:S02]  /*6be0*/  MUFU.RCP R10, R10 ;  /* 0x0000000a000a7308 */ /* 0x000e640000001000 */
[----:B01----:R-:W-:Y:S02]  /*6bf0*/  FADD.FTZ R15, -R10, 1 ;  /* 0x3f8000000a0f7421 */ /* 0x003fe40000010100 */
[----:B------:R-:W-:Y:S02]  /*6c00*/  FMUL.FTZ R10, R18, R10 ;  /* 0x0000000a120a7220 */ /* 0x000fe40000410000 */
[----:B------:R-:W-:-:S04]  /*6c10*/  FFMA.FTZ R15, R11, R15, 1 ;  /* 0x3f8000000b0f7423 */ /* 0x000fc8000001000f */
[----:B------:R-:W-:Y:S02]  /*6c20*/  FMUL.FTZ R10, R10, R15 ;  /* 0x0000000f0a0a7220 */ /* 0x000fe40000410000 */
.L_x_2272:
[----:B-----5:R1:W-:Y:S04]  /*6c30*/  STL [R1+0x31c], R2 ;  /* 0x00031c0201007387 */ /* 0x0203e80000100800 */
[----:B-1----:R-:W2:Y:S01]  /*6c40*/  LDL R2, [R1+0xc8] ;  /* 0x0000c80001027983 */ /* 0x002ea20000100800 */
[----:B------:R-:W-:-:S03]  /*6c50*/  FMUL.FTZ R11, R13, R6 ;  /* 0x000000060d0b7220 */ /* 0x000fc60000410000 */
[----:B------:R1:W-:Y:S01]  /*6c60*/  STL [R1+0x318], R0 ;  /* 0x0003180001007387 */ /* 0x0003e20000100800 */
[----:B------:R-:W-:-:S03]  /*6c70*/  FADD.FTZ R29, R29, R13 ;  /* 0x0000000d1d1d7221 */ /* 0x000fc60000010000 */
[----:B-1----:R-:W3:Y:S04]  /*6c80*/  LDL R0, [R1+0xcc] ;  /* 0x0000cc0001007983 */ /* 0x002ee80000100800 */
[----:B0-----:R-:W4:Y:S04]  /*6c90*/  LDL.LU R15, [R1+0x9c] ;  /* 0x00009c00010f7983 */ /* 0x001f280000300800 */
[----:B------:R-:W4:Y:S04]  /*6ca0*/  LDL R28, [R1+0xa0] ;  /* 0x0000a000011c7983 */ /* 0x000f280000100800 */
[----:B------:R-:W4:Y:S01]  /*6cb0*/  LDL R18, [R1+0xa4] ;  /* 0x0000a40001127983 */ /* 0x000f220000100800 */
[----:B--2---:R-:W-:-:S03]  /*6cc0*/  FFMA.FTZ R12, R2, R13, R12 ;  /* 0x0000000d020c7223 */ /* 0x004fc6000001000c */
[----:B------:R-:W2:Y:S01]  /*6cd0*/  LDL.LU R13, [R1+0x98] ;  /* 0x00009800010d7983 */ /* 0x000ea20000300800 */
[----:B------:R-:W-:Y:S02]  /*6ce0*/  FFMA.FTZ R14, R2, R11, R14 ;  /* 0x0000000b020e7223 */ /* 0x000fe4000001000e */
[----:B------:R-:W-:Y:S01]  /*6cf0*/  FADD.FTZ R19, R19, R11 ;  /* 0x0000000b13137221 */ /* 0x000fe20000010000 */
[----:B------:R0:W5:Y:S01]  /*6d00*/  LDL.LU R2, [R1+0x31c] ;  /* 0x00031c0001027983 */ /* 0x0001620000300800 */
[----:B------:R-:W-:Y:S02]  /*6d10*/  FMUL.FTZ R11, R10, R7 ;  /* 0x000000070a0b7220 */ /* 0x000fe40000410000 */
[----:B------:R-:W-:Y:S02]  /*6d20*/  FADD.FTZ R16, R16, R10 ;  /* 0x0000000a10107221 */ /* 0x000fe40000010000 */
[----:B------:R-:W-:Y:S02]  /*6d30*/  FADD.FTZ R19, R11, R19 ;  /* 0x000000130b137221 */ /* 0x000fe40000010000 */
[----:B---3--:R-:W-:-:S02]  /*6d40*/  FFMA.FTZ R17, R0, R10, R17 ;  /* 0x0000000a00117223 */ /* 0x008fc40000010011 */
[----:B------:R-:W-:Y:S02]  /*6d50*/  FFMA.FTZ R14, R0, R11, R14 ;  /* 0x0000000b000e7223 */ /* 0x000fe4000001000e */
[----:B----4-:R-:W-:Y:S01]  /*6d60*/  FADD.FTZ R11, R15, -UR6 ;  /* 0x800000060f0b7e21 */ /* 0x010fe20008010000 */
[----:B------:R0:W5:Y:S03]  /*6d70*/  LDL.LU R0, [R1+0x318] ;  /* 0x0003180001007983 */ /* 0x0001660000300800 */
[----:B------:R-:W-:Y:S02]  /*6d80*/  FMUL.FTZ R15, R11, UR24 ;  /* 0x000000180b0f7c20 */ /* 0x000fe40008410000 */
[----:B--2---:R-:W-:Y:S01]  /*6d90*/  FADD.FTZ R10, R13, -UR6 ;  /* 0x800000060d0a7e21 */ /* 0x004fe20008010000 */
[----:B------:R-:W-:-:S03]  /*6da0*/  MOV R13, R28 ;  /* 0x0000001c000d7202 */ /* 0x000fc60000000f00 */
[----:B------:R-:W-:-:S05]  /*6db0*/  FMUL.FTZ R10, R10, UR24 ;  /* 0x000000180a0a7c20 */ /* 0x000fca0008410000 */
        /* <DEDUP_REMOVED lines=23> */
.L_x_2273:
        /* <DEDUP_REMOVED lines=48> */
.L_x_2274:
        /* <DEDUP_REMOVED lines=48> */
.L_x_2275:
        /* <DEDUP_REMOVED lines=48> */
.L_x_2276:
        /* <DEDUP_REMOVED lines=48> */
.L_x_2277:
        /* <DEDUP_REMOVED lines=48> */
.L_x_2278:
        /* <DEDUP_REMOVED lines=48> */
.L_x_2279:
[----:B-----5:R1:W-:Y:S04]  /*8130*/  STL [R1+0x31c], R2 ;  /* 0x00031c0201007387 */ /* 0x0203e80000100800 */
[----:B-1----:R-:W2:Y:S01]  /*8140*/  LDL R2, [R1+0x4c] ;  /* 0x00004c0001027983 */ /* 0x002ea20000100800 */
[----:B------:R-:W-:-:S03]  /*8150*/  FMUL.FTZ R11, R13, R6 ;  /* 0x000000060d0b7220 */ /* 0x000fc60000410000 */
[----:B------:R1:W-:Y:S01]  /*8160*/  STL [R1+0x318], R0 ;  /* 0x0003180001007387 */ /* 0x0003e20000100800 */
[----:B------:R-:W-:-:S03]  /*8170*/  FADD.FTZ R29, R29, R13 ;  /* 0x0000000d1d1d7221 */ /* 0x000fc60000010000 */
[----:B-1----:R-:W3:Y:S04]  /*8180*/  LDL R0, [R1+0x48] ;  /* 0x0000480001007983 */ /* 0x002ee80000100800 */
[----:B------:R-:W4:Y:S04]  /*8190*/  LDL.LU R28, [R1+0x6c] ;  /* 0x00006c00011c7983 */ /* 0x000f280000300800 */
[----:B0-----:R-:W4:Y:S04]  /*81a0*/  LDL R15, [R1] ;  /* 0x00000000010f7983 */ /* 0x001f280000100800 */
        /* <DEDUP_REMOVED lines=40> */
.L_x_2280:
[----:B-----5:R1:W-:Y:S04]  /*8430*/  STL [R1+0x318], R0 ;  /* 0x0003180001007387 */ /* 0x0203e80000100800 */
[----:B-1----:R-:W2:Y:S01]  /*8440*/  LDL R0, [R1+0x5c] ;  /* 0x00005c0001007983 */ /* 0x002ea20000100800 */
[----:B------:R-:W-:-:S03]  /*8450*/  FMUL.FTZ R11, R13, R6 ;  /* 0x000000060d0b7220 */ /* 0x000fc60000410000 */
[----:B------:R-:W3:Y:S01]  /*8460*/  LDL.LU R18, [R1+0x78] ;  /* 0x0000780001127983 */ /* 0x000ee20000300800 */
[----:B------:R-:W-:-:S03]  /*8470*/  FADD.FTZ R29, R29, R13 ;  /* 0x0000000d1d1d7221 */ /* 0x000fc60000010000 */
[----:B------:R-:W4:Y:S01]  /*8480*/  LDL.LU R15, [R1+0x7c] ;  /* 0x00007c00010f7983 */ /* 0x000f220000300800 */
[----:B--2---:R-:W-:-:S03]  /*8490*/  FFMA.FTZ R12, R0, R13, R12 ;  /* 0x0000000d000c7223 */ /* 0x004fc6000001000c */
[----:B------:R1:W5:Y:S04]  /*84a0*/  LDL.LU R0, [R1+0x318] ;  /* 0x0003180001007983 */ /* 0x0003680000300800 */
[----:B------:R-:W2:Y:S01]  /*84b0*/  LDL R13, [R1+0x5c] ;  /* 0x00005c00010d7983 */ /* 0x000ea20000100800 */
[----:B------:R-:W-:Y:S02]  /*84c0*/  FADD.FTZ R19, R19, R11 ;  /* 0x0000000b13137221 */ /* 0x000fe40000010000 */
[----:B------:R-:W-:Y:S02]  /*84d0*/  FADD.FTZ R16, R16, R10 ;  /* 0x0000000a10107221 */ /* 0x000fe40000010000 */
[----:B------:R-:W-:Y:S02]  /*84e0*/  FFMA.FTZ R17, R28, R10, R17 ;  /* 0x0000000a1c117223 */ /* 0x000fe40000010011 */
[----:B--2---:R-:W-:Y:S01]  /*84f0*/  FFMA.FTZ R14, R13, R11, R14 ;  /* 0x0000000b0d0e7223 */ /* 0x004fe2000001000e */
[----:B------:R-:W-:Y:S01]  /*8500*/  MOV R13, R26 ;  /* 0x0000001a000d7202 */ /* 0x000fe20000000f00 */
[----:B------:R-:W-:-:S02]  /*8510*/  FMUL.FTZ R11, R10, R7 ;  /* 0x000000070a0b7220 */ /* 0x000fc40000410000 */
[----:B---3--:R-:W-:Y:S02]  /*8520*/  FADD.FTZ R10, R18, -UR6 ;  /* 0x80000006120a7e21 */ /* 0x008fe40008010000 */
[----:B------:R-:W-:Y:S02]  /*8530*/  FFMA.FTZ R14, R28, R11, R14 ;  /* 0x0000000b1c0e7223 */ /* 0x000fe4000001000e */
[----:B------:R-:W-:Y:S02]  /*8540*/  FADD.FTZ R19, R11, R19 ;  /* 0x000000130b137221 */ /* 0x000fe40000010000 */
[----:B----4-:R-:W-:Y:S02]  /*8550*/  FADD.FTZ R11, R15, -UR6 ;  /* 0x800000060f0b7e21 */ /* 0x010fe40008010000 */
[----:B------:R-:W-:Y:S01]  /*8560*/  FMUL.FTZ R15, R10, UR24 ;  /* 0x000000180a0f7c20 */ /* 0x000fe20008410000 */
[----:B------:R-:W-:Y:S01]  /*8570*/  MOV R10, R27 ;  /* 0x0000001b000a7202 */ /* 0x000fe20000000f00 */
[----:B0-----:R-:W-:-:S03]  /*8580*/  FMUL.FTZ R28, R11, UR24 ;  /* 0x000000180b1c7c20 */ /* 0x001fc60008410000 */
[----:B------:R1:W-:Y:S04]  /*8590*/  STL [R1+0x6c], R15 ;  /* 0x00006c0f01007387 */ /* 0x0003e80000100800 */
[----:B------:R1:W-:Y:S01]  /*85a0*/  STL [R1+0x68], R28 ;  /* 0x0000681c01007387 */ /* 0x0003e20000100800 */
        /* <DEDUP_REMOVED lines=15> */
[----:B01----:R-:W-:Y:S02]  /*86a0*/  FADD.FTZ R15, -R10, 1 ;  /* 0x3f8000000a0f7421 */ /* 0x003fe40000010100 */
[----:B------:R-:W-:Y:S02]  /*86b0*/  FMUL.FTZ R10, R27, R10 ;  /* 0x0000000a1b0a7220 */ /* 0x000fe40000410000 */
[----:B------:R-:W-:-:S04]  /*86c0*/  FFMA.FTZ R15, R11, R15, 1 ;  /* 0x3f8000000b0f7423 */ /* 0x000fc8000001000f */
[----:B------:R-:W-:Y:S02]  /*86d0*/  FMUL.FTZ R10, R10, R15 ;  /* 0x0000000f0a0a7220 */ /* 0x000fe40000410000 */
.L_x_2281:
[----:B-----5:R0:W-:Y:S04]  /*86e0*/  STL [R1+0x318], R0 ;  /* 0x0003180001007387 */ /* 0x0201e80000100800 */
[----:B0-----:R-:W2:Y:S01]  /*86f0*/  LDL R0, [R1+0x6c] ;  /* 0x00006c0001007983 */ /* 0x001ea20000100800 */
[----:B------:R-:W-:-:S03]  /*8700*/  FMUL.FTZ R11, R13, R6 ;  /* 0x000000060d0b7220 */ /* 0x000fc60000410000 */
[----:B------:R-:W3:Y:S01]  /*8710*/  LDL.LU R18, [R1+0x28] ;  /* 0x0000280001127983 */ /* 0x000ee20000300800 */
[----:B------:R-:W-:-:S03]  /*8720*/  FADD.FTZ R29, R29, R13 ;  /* 0x0000000d1d1d7221 */ /* 0x000fc60000010000 */
[----:B-1----:R-:W4:Y:S01]  /*8730*/  LDL.LU R15, [R1+0x2c] ;  /* 0x00002c00010f7983 */ /* 0x002f220000300800 */
        /* <DEDUP_REMOVED lines=15> */
[----:B------:R-:W-:-:S03]  /*8830*/  FMUL.FTZ R28, R11, UR24 ;  /* 0x000000180b1c7c20 */ /* 0x000fc60008410000 */
[----:B------:R0:W-:Y:S04]  /*8840*/  STL [R1+0x7c], R15 ;  /* 0x00007c0f01007387 */ /* 0x0001e80000100800 */
[----:B------:R0:W-:Y:S01]  /*8850*/  STL [R1+0x78], R28 ;  /* 0x0000781c01007387 */ /* 0x0001e20000100800 */
[----:B------:R-:W-:Y:S05]  /*8860*/  @!P0 BRA `(.L_x_2282) ;  /* 0x0000012000008947 */ /* 0x000fea0003800000 */
        /* <DEDUP_REMOVED lines=18> */
.L_x_2282:
[----:B-----5:R1:W-:Y:S04]  /*8990*/  STL [R1+0x318], R0 ;  /* 0x0003180001007387 */ /* 0x0203e80000100800 */
[----:B-1----:R-:W2:Y:S01]  /*89a0*/  LDL R0, [R1+0x7c] ;  /* 0x00007c0001007983 */ /* 0x002ea20000100800 */
[----:B------:R-:W-:-:S03]  /*89b0*/  FMUL.FTZ R11, R13, R6 ;  /* 0x000000060d0b7220 */ /* 0x000fc60000410000 */
[----:B------:R-:W3:Y:S01]  /*89c0*/  LDL.LU R18, [R1+0x18] ;  /* 0x0000180001127983 */ /* 0x000ee20000300800 */
[----:B------:R-:W-:-:S03]  /*89d0*/  FADD.FTZ R29, R29, R13 ;  /* 0x0000000d1d1d7221 */ /* 0x000fc60000010000 */
[----:B0-----:R-:W4:Y:S01]  /*89e0*/  LDL.LU R15, [R1+0x1c] ;  /* 0x00001c00010f7983 */ /* 0x001f220000300800 */
        /* <DEDUP_REMOVED lines=37> */
.L_x_2283:
[----:B------:R1:W-:Y:S04]  /*8c40*/  STL [R1+0x31c], R2 ;  /* 0x00031c0201007387 */ /* 0x0003e80000100800 */
[----:B-1----:R-:W2:Y:S01]  /*8c50*/  LDL R2, [R1+0x1f4] ;  /* 0x0001f40001027983 */ /* 0x002ea20000100800 */
[----:B------:R-:W-:-:S03]  /*8c60*/  FMUL.FTZ R11, R13, R6 ;  /* 0x000000060d0b7220 */ /* 0x000fc60000410000 */
[----:B-----5:R1:W-:Y:S01]  /*8c70*/  STL [R1+0x318], R0 ;  /* 0x0003180001007387 */ /* 0x0203e20000100800 */
        /* <DEDUP_REMOVED lines=44> */
.L_x_2284:
        /* <DEDUP_REMOVED lines=48> */
.L_x_2285:
        /* <DEDUP_REMOVED lines=48> */
.L_x_2286:
[----:B-----5:R1:W-:Y:S04]  /*9540*/  STL [R1+0x318], R0 ;  /* 0x0003180001007387 */ /* 0x0203e80000100800 */
[----:B-1----:R-:W2:Y:S01]  /*9550*/  LDL R0, [R1+0x1c4] ;  /* 0x0001c40001007983 */ /* 0x002ea20000100800 */
[----:B------:R-:W-:-:S03]  /*9560*/  FADD.FTZ R29, R29, R13 ;  /* 0x0000000d1d1d7221 */ /* 0x000fc60000010000 */
[----:B------:R-:W3:Y:S04]  /*9570*/  LDL.LU R28, [R1+0x1e0] ;  /* 0x0001e000011c7983 */ /* 0x000ee80000300800 */
[----:B------:R-:W4:Y:S04]  /*9580*/  LDL.LU R18, [R1+0x1e4] ;  /* 0x0001e40001127983 */ /* 0x000f280000300800 */
[----:B0-----:R-:W3:Y:S01]  /*9590*/  LDL R15, [R1+0x194] ;  /* 0x00019400010f7983 */ /* 0x001ee20000100800 */
[----:B------:R-:W-:-:S03]  /*95a0*/  FMUL.FTZ R11, R13, R6 ;  /* 0x000000060d0b7220 */ /* 0x000fc60000410000 */
[----:B------:R0:W-:Y:S04]  /*95b0*/  STL [R1+0xc], R29 ;  /* 0x00000c1d01007387 */ /* 0x0001e80000100800 */
[----:B0-----:R-:W3:Y:S01]  /*95c0*/  LDL R29, [R1+0x1c0] ;  /* 0x0001c000011d7983 */ /* 0x001ee20000100800 */
[----:B------:R-:W-:Y:S02]  /*95d0*/  FADD.FTZ R19, R19, R11 ;  /* 0x0000000b13137221 */ /* 0x000fe40000010000 */
[C---:B--2---:R-:W-:Y:S02]  /*95e0*/  FFMA.FTZ R12, R0.reuse, R13, R12 ;  /* 0x0000000d000c7223 */ /* 0x044fe4000001000c */
[----:B------:R-:W-:Y:S02]  /*95f0*/  FFMA.FTZ R14, R0, R11, R14 ;  /* 0x0000000b000e7223 */ /* 0x000fe4000001000e */
[----:B------:R0:W5:Y:S01]  /*9600*/  LDL.LU R0, [R1+0x318] ;  /* 0x0003180001007983 */ /* 0x0001620000300800 */
[----:B------:R-:W-:-:S03]  /*9610*/  FMUL.FTZ R11, R10, R7 ;  /* 0x000000070a0b7220 */ /* 0x000fc60000410000 */
[----:B------:R1:W-:Y:S02]  /*9620*/  STL [R1+0x8], R12 ;  /* 0x0000080c01007387 */ /* 0x0003e40000100800 */
[----:B-1----:R-:W-:Y:S02]  /*9630*/  FADD.FTZ R12, R16, R10 ;  /* 0x0000000a100c7221 */ /* 0x002fe40000010000 */
[----:B------:R-:W2:Y:S04]  /*9640*/  LDL R16, [R1+0x190] ;  /* 0x0001900001107983 */ /* 0x000ea80000100800 */
[----:B------:R4:W-:Y:S01]  /*9650*/  STL [R1+0x14], R12 ;  /* 0x0000140c01007387 */ /* 0x0009e20000100800 */
[C---:B---3--:R-:W-:Y:S02]  /*9660*/  FFMA.FTZ R10, R29.reuse, R10, R17 ;  /* 0x0000000a1d0a7223 */ /* 0x048fe40000010011 */
[----:B------:R-:W-:Y:S01]  /*9670*/  FFMA.FTZ R14, R29, R11, R14 ;  /* 0x0000000b1d0e7223 */ /* 0x000fe2000001000e */
[----:B------:R-:W-:Y:S01]  /*9680*/  MOV R29, R15 ;  /* 0x0000000f001d7202 */ /* 0x000fe20000000f00 */
[----:B------:R-:W-:Y:S01]  /*9690*/  FADD.FTZ R11, R11, R19 ;  /* 0x000000130b0b7221 */ /* 0x000fe20000010000 */
[----:B------:R1:W-:Y:S01]  /*96a0*/  STL [R1+0x10], R10 ;  /* 0x0000100a01007387 */ /* 0x0003e20000100800 */
[----:B----4-:R-:W-:-:S04]  /*96b0*/  FADD.FTZ R12, R18, -UR6 ;  /* 0x80000006120c7e21 */ /* 0x010fc80008010000 */
[----:B------:R-:W-:Y:S02]  /*96c0*/  FMUL.FTZ R18, R12, UR24 ;  /* 0x000000180c127c20 */ /* 0x000fe40008410000 */
[----:B-1----:R-:W-:-:S04]  /*96d0*/  FADD.FTZ R10, R28, -UR6 ;  /* 0x800000061c0a7e21 */ /* 0x002fc80008010000 */
[----:B------:R-:W-:-:S05]  /*96e0*/  FMUL.FTZ R28, R10, UR24 ;  /* 0x000000180a1c7c20 */ /* 0x000fca0008410000 */
[----:B------:R0:W-:Y:S04]  /*96f0*/  STL [R1+0x1bc], R28 ;  /* 0x0001bc1c01007387 */ /* 0x0001e80000100800 */
[----:B------:R0:W-:Y:S01]  /*9700*/  STL [R1+0x1b8], R18 ;  /* 0x0001b81201007387 */ /* 0x0001e20000100800 */
[----:B--2---:R-:W-:Y:S01]  /*9710*/  MOV R19, R16 ;  /* 0x0000001000137202 */ /* 0x004fe20000000f00 */
[----:B------:R-:W-:Y:S05]  /*9720*/  @!P0 BRA `(.L_x_2287) ;  /* 0x0000012000008947 */ /* 0x000fea0003800000 */
[----:B0-----:R-:W-:-:S04]  /*9730*/  FFMA.FTZ R10, R28, R6, R8 ;  /* 0x000000061c0a7223 */ /* 0x001fc80000010008 */
        /* <DEDUP_REMOVED lines=17> */
.L_x_2287:
[----:B0-----:R-:W2:Y:S04]  /*9850*/  LDL.LU R17, [R1+0x200] ;  /* 0x0002000001117983 */ /* 0x001ea80000300800 */
[----:B------:R-:W3:Y:S04]  /*9860*/  LDL.LU R13, [R1+0x204] ;  /* 0x00020400010d7983 */ /* 0x000ee80000300800 */
[----:B------:R-:W4:Y:S04]  /*9870*/  LDL R15, [R1+0x188] ;  /* 0x00018800010f7983 */ /* 0x000f280000100800 */
[----:B------:R-:W4:Y:S01]  /*9880*/  LDL R16, [R1+0x18c] ;  /* 0x00018c0001107983 */ /* 0x000f220000100800 */
[----:B------:R-:W-:-:S02]  /*9890*/  FMUL.FTZ R10, R19, R6 ;  /* 0x00000006130a7220 */ /* 0x000fc40000410000 */
[----:B------:R-:W-:Y:S02]  /*98a0*/  FMUL.FTZ R12, R29, R7 ;  /* 0x000000071d0c7220 */ /* 0x000fe40000410000 */
[----:B------:R-:W-:Y:S02]  /*98b0*/  FFMA.FTZ R14, R28, R10, R14 ;  /* 0x0000000a1c0e7223 */ /* 0x000fe4000001000e */
[----:B------:R-:W-:Y:S02]  /*98c0*/  FADD.FTZ R11, R11, R10 ;  /* 0x0000000a0b0b7221 */ /* 0x000fe40000010000 */
[----:B------:R-:W-:Y:S02]  /*98d0*/  FFMA.FTZ R10, R18, R12, R14 ;  /* 0x0000000c120a7223 */ /* 0x000fe4000001000e */
[----:B------:R-:W-:Y:S02]  /*98e0*/  FADD.FTZ R11, R12, R11 ;  /* 0x0000000b0c0b7221 */ /* 0x000fe40000010000 */
[----:B--2---:R-:W-:-:S02]  /*98f0*/  FADD.FTZ R12, R17, -UR6 ;  /* 0x80000006110c7e21 */ /* 0x004fc40008010000 */
[----:B---3--:R-:W-:Y:S02]  /*9900*/  FADD.FTZ R13, R13, -UR6 ;  /* 0x800000060d0d7e21 */ /* 0x008fe40008010000 */
[----:B------:R-:W-:Y:S02]  /*9910*/  FMUL.FTZ R28, R12, UR24 ;  /* 0x000000180c1c7c20 */ /* 0x000fe40008410000 */
[----:B------:R-:W-:Y:S01]  /*9920*/  FMUL.FTZ R17, R13, UR24 ;  /* 0x000000180d117c20 */ /* 0x000fe20008410000 */
[----:B----4-:R-:W-:Y:S02]  /*9930*/  MOV R12, R15 ;  /* 0x0000000f000c7202 */ /* 0x010fe40000000f00 */
[----:B------:R0:W-:Y:S01]  /*9940*/  STL [R1+0x2c], R28 ;  /* 0x00002c1c01007387 */ /* 0x0001e20000100800 */
[----:B------:R-:W-:-:S03]  /*9950*/  MOV R14, R16 ;  /* 0x00000010000e7202 */ /* 0x000fc60000000f00 */
        /* <DEDUP_REMOVED lines=20> */
.L_x_2288:
[----:B------:R-:W2:Y:S04]  /*9aa0*/  LDL.LU R16, [R1+0x208] ;  /* 0x0002080001107983 */ /* 0x000ea80000300800 */
[----:B------:R-:W3:Y:S04]  /*9ab0*/  LDL.LU R15, [R1+0x20c] ;  /* 0x00020c00010f7983 */ /* 0x000ee80000300800 */
[----:B------:R-:W4:Y:S01]  /*9ac0*/  LDL R18, [R1+0x184] ;  /* 0x0001840001127983 */ /* 0x000f220000100800 */
[----:B------:R-:W-:-:S04]  /*9ad0*/  FMUL.FTZ R13, R12, R6 ;  /* 0x000000060c0d7220 */ /* 0x000fc80000410000 */
[----:B------:R-:W-:Y:S02]  /*9ae0*/  FFMA.FTZ R10, R28, R13, R10 ;  /* 0x0000000d1c0a7223 */ /* 0x000fe4000001000a */
[----:B------:R-:W-:Y:S02]  /*9af0*/  FADD.FTZ R11, R11, R13 ;  /* 0x0000000d0b0b7221 */ /* 0x000fe40000010000 */
[----:B------:R-:W-:-:S04]  /*9b00*/  FMUL.FTZ R13, R14, R7 ;  /* 0x000000070e0d7220 */ /* 0x000fc80000410000 */
[----:B------:R-:W-:Y:S02]  /*9b10*/  FFMA.FTZ R10, R17, R13, R10 ;  /* 0x0000000d110a7223 */ /* 0x000fe4000001000a */
[----:B------:R-:W-:Y:S02]  /*9b20*/  FADD.FTZ R11, R13, R11 ;  /* 0x0000000b0d0b7221 */ /* 0x000fe40000010000 */
[----:B--2---:R-:W-:Y:S02]  /*9b30*/  FADD.FTZ R13, R16, -UR6 ;  /* 0x80000006100d7e21 */ /* 0x004fe40008010000 */
[----:B------:R1:W5:Y:S01]  /*9b40*/  LDL R16, [R1+0x180] ;  /* 0x0001800001107983 */ /* 0x0003620000100800 */
[----:B---3--:R-:W-:Y:S02]  /*9b50*/  FADD.FTZ R15, R15, -UR6 ;  /* 0x800000060f0f7e21 */ /* 0x008fe40008010000 */
[----:B0-----:R-:W-:Y:S02]  /*9b60*/  FMUL.FTZ R28, R13, UR24 ;  /* 0x000000180d1c7c20 */ /* 0x001fe40008410000 */
[----:B------:R-:W-:-:S05]  /*9b70*/  FMUL.FTZ R13, R15, UR24 ;  /* 0x000000180f0d7c20 */ /* 0x000fca0008410000 */
[----:B------:R1:W-:Y:S04]  /*9b80*/  STL [R1+0x18], R13 ;  /* 0x0000180d01007387 */ /* 0x0003e80000100800 */
[----:B------:R1:W-:Y:S01]  /*9b90*/  STL [R1+0x20], R28 ;  /* 0x0000201c01007387 */ /* 0x0003e20000100800 */
[----:B----4-:R-:W-:Y:S01]  /*9ba0*/  MOV R17, R18 ;  /* 0x0000001200117202 */ /* 0x010fe20000000f00 */
[----:B------:R-:W-:Y:S05]  /*9bb0*/  @!P0 BRA `(.L_x_2289) ;  /* 0x0000014000008947 */ /* 0x000fea0003800000 */
[----:B-1----:R-:W-:Y:S01]  /*9bc0*/  FFMA.FTZ R13, R28, R6, R8 ;  /* 0x000000061c0d7223 */ /* 0x002fe20000010008 */
[----:B------:R-:W2:Y:S03]  /*9bd0*/  LDL R17, [R1+0x18] ;  /* 0x0000180001117983 */ /* 0x000ea60000100800 */
[----:B------:R-:W-:-:S06]  /*9be0*/  FMUL.FTZ R15, R13, -1.4426950216293334961 ;  /* 0xbfb8aa3b0d0f7820 */ /* 0x000fcc0000410000 */
[----:B------:R-:W0:Y:S02]  /*9bf0*/  MUFU.EX2 R15, R15 ;  /* 0x0000000f000f7308 */ /* 0x000e240000000800 */
[----:B0-----:R-:W-:-:S06]  /*9c00*/  FADD.FTZ R15, R15, 1 ;  /* 0x3f8000000f0f7421 */ /* 0x001fcc0000010000 */
[----:B------:R-:W0:Y:S02]  /*9c10*/  MUFU.RCP R15, R15 ;  /* 0x0000000f000f7308 */ /* 0x000e240000001000 */
[----:B0----5:R-:W-:-:S04]  /*9c20*/  FADD.FTZ R16, -R15, 1 ;  /* 0x3f8000000f107421 */ /* 0x021fc80000010100 */
[----:B------:R-:W-:Y:S02]  /*9c30*/  FFMA.FTZ R16, R13, R16, 1 ;  /* 0x3f8000000d107423 */ /* 0x000fe40000010010 */
[----:B------:R-:W3:Y:S02]  /*9c40*/  LDL R13, [R1+0x180] ;  /* 0x00018000010d7983 */ /* 0x000ee40000100800 */
[----:B---3--:R-:W-:Y:S02]  /*9c50*/  FMUL.FTZ R15, R13, R15 ;  /* 0x0000000f0d0f7220 */ /* 0x008fe40000410000 */
[----:B--2---:R-:W-:Y:S02]  /*9c60*/  FFMA.FTZ R13, R17, R7, R9 ;  /* 0x00000007110d7223 */ /* 0x004fe40000010009 */
        /* <DEDUP_REMOVED lines=9> */
.L_x_2289:
[----:B-1---5:R-:W-:Y:S01]  /*9d00*/  FMUL.FTZ R13, R16, R6 ;  /* 0x00000006100d7220 */ /* 0x022fe20000410000 */
[----:B------:R-:W2:Y:S03]  /*9d10*/  LDL.LU R18, [R1+0x210] ;  /* 0x0002100001127983 */ /* 0x000ea60000300800 */
[----:B------:R-:W-:Y:S01]  /*9d20*/  FFMA.FTZ R10, R28, R13, R10 ;  /* 0x0000000d1c0a7223 */ /* 0x000fe2000001000a */
[----:B------:R-:W3:Y:S01]  /*9d30*/  LDL.LU R15, [R1+0x214] ;  /* 0x00021400010f7983 */ /* 0x000ee20000300800 */
[----:B------:R-:W-:-:S03]  /*9d40*/  FADD.FTZ R11, R11, R13 ;  /* 0x0000000d0b0b7221 */ /* 0x000fc60000010000 */
[----:B------:R-:W4:Y:S01]  /*9d50*/  LDL R13, [R1+0x18] ;  /* 0x00001800010d7983 */ /* 0x000f220000100800 */
[----:B------:R-:W-:-:S04]  /*9d60*/  FMUL.FTZ R28, R17, R7 ;  /* 0x00000007111c7220 */ /* 0x000fc80000410000 */
[----:B----4-:R-:W-:Y:S02]  /*9d70*/  FFMA.FTZ R10, R13, R28, R10 ;  /* 0x0000001c0d0a7223 */ /* 0x010fe4000001000a */
[----:B------:R-:W-:Y:S02]  /*9d80*/  FADD.FTZ R28, R28, R11 ;  /* 0x0000000b1c1c7221 */ /* 0x000fe40000010000 */
[----:B--2---:R-:W-:Y:S02]  /*9d90*/  FADD.FTZ R11, R18, -UR6 ;  /* 0x80000006120b7e21 */ /* 0x004fe40008010000 */
[----:B---3--:R-:W-:Y:S02]  /*9da0*/  FADD.FTZ R13, R15, -UR6 ;  /* 0x800000060f0d7e21 */ /* 0x008fe40008010000 */
[----:B------:R-:W-:Y:S01]  /*9db0*/  FMUL.FTZ R11, R11, UR24 ;  /* 0x000000180b0b7c20 */ /* 0x000fe20008410000 */
[----:B------:R0:W5:Y:S01]  /*9dc0*/  LDL R15, [R1+0x17c] ;  /* 0x00017c00010f7983 */ /* 0x0001620000100800 */
[----:B------:R-:W-:-:S03]  /*9dd0*/  FMUL.FTZ R18, R13, UR24 ;  /* 0x000000180d127c20 */ /* 0x000fc60008410000 */
[----:B------:R0:W5:Y:S04]  /*9de0*/  LDL R13, [R1+0x178] ;  /* 0x00017800010d7983 */ /* 0x0001680000100800 */
[----:B------:R0:W-:Y:S04]  /*9df0*/  STL [R1+0x24], R11 ;  /* 0x0000240b01007387 */ /* 0x0001e80000100800 */
[----:B------:R0:W-:Y:S01]  /*9e00*/  STL [R1+0x1c], R18 ;  /* 0x00001c1201007387 */ /* 0x0001e20000100800 */
        /* <DEDUP_REMOVED lines=9> */
[----:B--2---:R-:W-:Y:S02]  /*9ea0*/  FMUL.FTZ R13, R11, R13 ;  /* 0x0000000d0b0d7220 */ /* 0x004fe40000410000 */
[----:B------:R-:W-:Y:S02]  /*9eb0*/  FFMA.FTZ R11, R18, R7, R9 ;  /* 0x00000007120b7223 */ /* 0x000fe40000010009 */
[----:B------:R-:W-:Y:S02]  /*9ec0*/  FMUL.FTZ R13, R13, R15 ;  /* 0x0000000f0d0d7220 */ /* 0x000fe40000410000 */
        /* <DEDUP_REMOVED lines=9> */
.L_x_2290:
[----:B0-----:R-:W2:Y:S04]  /*9f60*/  LDL R18, [R1+0x24] ;  /* 0x0000240001127983 */ /* 0x001ea80000100800 */
[----:B------:R-:W-:Y:S04]  /*9f70*/  STL [R1+0x338], R22 ;  /* 0x0003381601007387 */ /* 0x000fe80000100800 */
[----:B------:R-:W-:Y:S04]  /*9f80*/  STL [R1+0x334], R20 ;  /* 0x0003341401007387 */ /* 0x000fe80000100800 */
[----:B------:R-:W-:Y:S04]  /*9f90*/  STL [R1+0x330], R9 ;  /* 0x0003300901007387 */ /* 0x000fe80000100800 */
[----:B------:R-:W-:Y:S04]  /*9fa0*/  STL [R1+0x32c], R8 ;  /* 0x00032c0801007387 */ /* 0x000fe80000100800 */
[----:B------:R-:W-:Y:S04]  /*9fb0*/  STL [R1+0x328], R5 ;  /* 0x0003280501007387 */ /* 0x000fe80000100800 */
[----:B------:R-:W-:Y:S04]  /*9fc0*/  STL [R1+0x324], R4 ;  /* 0x0003240401007387 */ /* 0x000fe80000100800 */
[----:B------:R-:W-:Y:S04]  /*9fd0*/  STL [R1+0x320], R3 ;  /* 0x0003200301007387 */ /* 0x000fe80000100800 */
[----:B------:R-:W-:Y:S04]  /*9fe0*/  STL [R1+0x31c], R2 ;  /* 0x00031c0201007387 */ /* 0x000fe80000100800 */
[----:B------:R0:W-:Y:S04]  /*9ff0*/  STL [R1+0x318], R0 ;  /* 0x0003180001007387 */ /* 0x0001e80000100800 */
[----:B0-----:R-:W3:Y:S01]  /*a000*/  LDL R0, [R1+0x1c] ;  /* 0x00001c0001007983 */ /* 0x001ee20000100800 */
[----:B-----5:R-:W-:-:S03]  /*a010*/  FMUL.FTZ R11, R13, R6 ;  /* 0x000000060d0b7220 */ /* 0x020fc60000410000 */
[----:B------:R-:W0:Y:S04]  /*a020*/  S2R R22, SR_LANEID ;  /* 0x0000000000167919 */ /* 0x000e280000000000 */
[----:B------:R-:W4:Y:S04]  /*a030*/  LDL.LU R20, [R1+0x8] ;  /* 0x0000080001147983 */ /* 0x000f280000300800 */
[----:B------:R-:W4:Y:S04]  /*a040*/  LDL.LU R9, [R1+0xc] ;  /* 0x00000c0001097983 */ /* 0x000f280000300800 */
[----:B------:R-:W4:Y:S04]  /*a050*/  LDL.LU R8, [R1+0x10] ;  /* 0x0000100001087983 */ /* 0x000f280000300800 */
[----:B------:R-:W4:Y:S04]  /*a060*/  LDL.LU R5, [R1+0x14] ;  /* 0x0000140001057983 */ /* 0x000f280000300800 */
[----:B------:R-:W4:Y:S01]  /*a070*/  LDL R4, [R1+0x2c] ;  /* 0x00002c0001047983 */ /* 0x000f220000100800 */
[----:B0-----:R-:W-:-:S03]  /*a080*/  ISETP.GT.AND P0, PT, R22, 0x1e, PT ;  /* 0x0000001e1600780c */ /* 0x001fc60003f04270 */
[----:B------:R-:W4:Y:S04]  /*a090*/  LDL R3, [R1+0x28] ;  /* 0x0000280001037983 */ /* 0x000f280000100800 */
[----:B------:R-:W4:Y:S01]  /*a0a0*/  LDL R2, [R1+0x20] ;  /* 0x0000200001027983 */ /* 0x000f220000100800 */
[----:B--2---:R-:W-:Y:S02]  /*a0b0*/  FFMA.FTZ R10, R18, R11, R10 ;  /* 0x0000000b120a7223 */ /* 0x004fe4000001000a */
[----:B------:R-:W-:Y:S02]  /*a0c0*/  FMUL.FTZ R18, R15, R7 ;  /* 0x000000070f127220 */ /* 0x000fe40000410000 */
[----:B------:R-:W-:-:S04]  /*a0d0*/  FADD.FTZ R11, R28, R11 ;  /* 0x0000000b1c0b7221 */ /* 0x000fc80000010000 */
[----:B------:R-:W-:-:S05]  /*a0e0*/  FADD.FTZ R11, R18, R11 ;  /* 0x0000000b120b7221 */ /* 0x000fca0000010000 */
[----:B------:R-:W0:Y:S01]  /*a0f0*/  SHFL.DOWN PT, R28, R11, 0x1, 0x1f ;  /* 0x08201f000b1c7f89 */ /* 0x000e2200000e0000 */
[----:B---3--:R-:W-:-:S05]  /*a100*/  FFMA.FTZ R10, R0, R18, R10 ;  /* 0x00000012000a7223 */ /* 0x008fca000001000a */
[----:B------:R-:W1:Y:S01]  /*a110*/  SHFL.DOWN PT, R18, R10, 0x1, 0x1f ;  /* 0x08201f000a127f89 */ /* 0x000e6200000e0000 */
[----:B0-----:R-:W-:-:S05]  /*a120*/  @!P0 FADD.FTZ R11, R11, R28 ;  /* 0x0000001c0b0b8221 */ /* 0x001fca0000010000 */
[----:B------:R-:W0:Y:S01]  /*a130*/  SHFL.DOWN PT, R28, R11, 0x2, 0x1f ;  /* 0x08401f000b1c7f89 */ /* 0x000e2200000e0000 */
[----:B-1----:R-:W-:-:S05]  /*a140*/  @!P0 FADD.FTZ R10, R10, R18 ;  /* 0x000000120a0a8221 */ /* 0x002fca0000010000 */
[----:B------:R-:W1:Y:S01]  /*a150*/  SHFL.DOWN PT, R18, R10, 0x2, 0x1f ;  /* 0x08401f000a127f89 */ /* 0x000e6200000e0000 */
[----:B------:R-:W-:-:S13]  /*a160*/  ISETP.GT.AND P0, PT, R22, 0x1d, PT ;  /* 0x0000001d1600780c */ /* 0x000fda0003f04270 */
[----:B0-----:R-:W-:Y:S02]  /*a170*/  @!P0 FADD.FTZ R11, R11, R28 ;  /* 0x0000001c0b0b8221 */ /* 0x001fe40000010000 */
[----:B-1----:R-:W-:-:S03]  /*a180*/  @!P0 FADD.FTZ R10, R10, R18 ;  /* 0x000000120a0a8221 */ /* 0x002fc60000010000 */
[----:B------:R-:W0:Y:S04]  /*a190*/  SHFL.DOWN PT, R28, R11, 0x4, 0x1f ;  /* 0x08801f000b1c7f89 */ /* 0x000e2800000e0000 */
        /* <DEDUP_REMOVED lines=11> */
[----:B------:R-:W-:-:S03]  /*a250*/  ISETP.GT.AND P0, PT, R22, 0xf, PT ;  /* 0x0000000f1600780c */ /* 0x000fc60003f04270 */
[----:B------:R2:W5:Y:S10]  /*a260*/  LDL.LU R22, [R1+0x338] ;  /* 0x0003380001167983 */ /* 0x0005740000300800 */
[----:B0-----:R-:W-:-:S02]  /*a270*/  @!P0 FADD.FTZ R11, R11, R28 ;  /* 0x0000001c0b0b8221 */ /* 0x001fc40000010000 */
[----:B------:R-:W4:Y:S01]  /*a280*/  LDL R28, [R1+0x1b8] ;  /* 0x0001b800011c7983 */ /* 0x000f220000100800 */
[----:B-1----:R-:W-:-:S03]  /*a290*/  @!P0 FADD.FTZ R10, R10, R18 ;  /* 0x000000120a0a8221 */ /* 0x002fc60000010000 */
[----:B------:R-:W3:Y:S01]  /*a2a0*/  LDL R18, [R1+0x1bc] ;  /* 0x0001bc0001127983 */ /* 0x000ee20000100800 */
[----:B----4-:R-:W-:Y:S02]  /*a2b0*/  FFMA.FTZ R28, R28, R29, R8 ;  /* 0x0000001d1c1c7223 */ /* 0x010fe40000010008 */
[----:B---3--:R-:W-:Y:S02]  /*a2c0*/  FFMA.FTZ R18, R18, R19, R20 ;  /* 0x0000001312127223 */ /* 0x008fe40000010014 */
[----:B------:R2:W5:Y:S01]  /*a2d0*/  LDL.LU R20, [R1+0x334] ;  /* 0x0003340001147983 */ /* 0x0005620000300800 */
[----:B------:R-:W-:Y:S02]  /*a2e0*/  FADD.FTZ R19, R9, R19 ;  /* 0x0000001309137221 */ /* 0x000fe40000010000 */
[----:B------:R-:W-:Y:S01]  /*a2f0*/  FADD.FTZ R29, R5, R29 ;  /* 0x0000001d051d7221 */ /* 0x000fe20000010000 */
[----:B------:R2:W5:Y:S01]  /*a300*/  LDL.LU R9, [R1+0x330] ;  /* 0x0003300001097983 */ /* 0x0005620000300800 */
[----:B------:R-:W-:-:S03]  /*a310*/  FFMA.FTZ R18, R4, R12, R18 ;  /* 0x0000000c04127223 */ /* 0x000fc60000010012 */
[----:B------:R2:W5:Y:S01]  /*a320*/  LDL.LU R8, [R1+0x32c] ;  /* 0x00032c0001087983 */ /* 0x0005620000300800 */
[----:B------:R-:W-:-:S03]  /*a330*/  FADD.FTZ R19, R19, R12 ;  /* 0x0000000c13137221 */ /* 0x000fc60000010000 */
[----:B------:R2:W5:Y:S01]  /*a340*/  LDL.LU R5, [R1+0x328] ;  /* 0x0003280001057983 */ /* 0x0005620000300800 */
[----:B------:R-:W-:-:S03]  /*a350*/  FFMA.FTZ R28, R3, R14, R28 ;  /* 0x0000000e031c7223 */ /* 0x000fc6000001001c */
[----:B------:R2:W5:Y:S01]  /*a360*/  LDL.LU R4, [R1+0x324] ;  /* 0x0003240001047983 */ /* 0x0005620000300800 */
[----:B------:R-:W-:-:S03]  /*a370*/  FADD.FTZ R29, R29, R14 ;  /* 0x0000000e1d1d7221 */ /* 0x000fc60000010000 */
[----:B------:R-:W3:Y:S04]  /*a380*/  LDL R12, [R1+0x24] ;  /* 0x00002400010c7983 */ /* 0x000ee80000100800 */
[----:B------:R2:W5:Y:S04]  /*a390*/  LDL.LU R3, [R1+0x320] ;  /* 0x0003200001037983 */ /* 0x0005680000300800 */
[----:B------:R-:W4:Y:S01]  /*a3a0*/  LDL R14, [R1+0x18] ;  /* 0x00001800010e7983 */ /* 0x000f220000100800 */
[----:B------:R-:W-:Y:S02]  /*a3b0*/  FFMA.FTZ R18, R2, R16, R18 ;  /* 0x0000001002127223 */ /* 0x000fe40000010012 */
[----:B------:R-:W-:Y:S01]  /*a3c0*/  FADD.FTZ R19, R19, R16 ;  /* 0x0000001013137221 */ /* 0x000fe20000010000 */
[----:B------:R2:W5:Y:S04]  /*a3d0*/  LDL.LU R2, [R1+0x31c] ;  /* 0x00031c0001027983 */ /* 0x0005680000300800 */
[----:B------:R-:W2:Y:S01]  /*a3e0*/  LDL R16, [R1+0x314] ;  /* 0x0003140001107983 */ /* 0x000ea20000100800 */
[----:B------:R-:W-:-:S02]  /*a3f0*/  FADD.FTZ R29, R29, R17 ;  /* 0x000000111d1d7221 */ /* 0x000fc40000010000 */
[----:B---3--:R-:W-:Y:S02]  /*a400*/  FFMA.FTZ R12, R12, R13, R18 ;  /* 0x0000000d0c0c7223 */ /* 0x008fe40000010012 */
[----:B----4-:R-:W-:Y:S02]  /*a410*/  FFMA.FTZ R28, R14, R17, R28 ;  /* 0x000000110e1c7223 */ /* 0x010fe4000001001c */
[----:B------:R-:W-:Y:S02]  /*a420*/  FADD.FTZ R14, R19, R13 ;  /* 0x0000000d130e7221 */ /* 0x000fe40000010000 */
[----:B------:R-:W-:Y:S02]  /*a430*/  FFMA.FTZ R13, R0, R15, R28 ;  /* 0x0000000f000d7223 */ /* 0x000fe4000001001c */
[----:B------:R0:W5:Y:S04]  /*a440*/  LDL.LU R0, [R1+0x318] ;  /* 0x0003180001007983 */ /* 0x0001680000300800 */
[----:B------:R-:W1:Y:S01]  /*a450*/  S2R R17, SR_LANEID ;  /* 0x0000000000117919 */ /* 0x000e620000000000 */
[----:B------:R-:W-:-:S05]  /*a460*/  FADD.FTZ R15, R29, R15 ;  /* 0x0000000f1d0f7221 */ /* 0x000fca0000010000 */
[----:B------:R0:W-:Y:S01]  /*a470*/  STS.128 [R21.X16+0xa0], R12 ;  /* 0x0000a00c15007388 */ /* 0x0001e2000000cc00 */
[----:B-1----:R-:W-:-:S13]  /*a480*/  ISETP.NE.AND P0, PT, R17, RZ, PT ;  /* 0x000000ff1100720c */ /* 0x002fda0003f05270 */
[----:B--2---:R0:W-:Y:S04]  /*a490*/  @!P0 STS.64 [R16.X8+0x10], R10 ;  /* 0x0000100a10008388 */ /* 0x0041e80000008a00 */
[----:B------:R-:W-:Y:S01]  /*a4a0*/  BAR.SYNC.DEFER_BLOCKING 0x0 ;  /* 0x0000000000007b1d */ /* 0x000fe20000010000 */
[----:B------:R-:W-:-:S05]  /*a4b0*/  ISETP.NE.AND P0, PT, R21, RZ, PT ;  /* 0x000000ff1500720c */ /* 0x000fca0003f05270 */
[----:B------:R-:W-:Y:S08]  /*a4c0*/  BSSY B0, `(.L_x_2291) ;  /* 0x0000028000007945 */ /* 0x000ff00003800000 */
[----:B------:R-:W-:Y:S05]  /*a4d0*/  @P0 BRA `(.L_x_2292) ;  /* 0x0000026000000947 */ /* 0x000fea0003800000 */
[----:B0-----:R-:W0:Y:S02]  /*a4e0*/  LDS.64 R16, [0x18] ;  /* 0x00001800ff107984 */ /* 0x001e240000000a00 */
[----:B0-----:R-:W-:-:S02]  /*a4f0*/  FADD.FTZ R10, R10, R16 ;  /* 0x000000100a0a7221 */ /* 0x001fc40000010000 */
        /* <DEDUP_REMOVED lines=36> */
.L_x_2292:
[----:B0-----:R-:W-:Y:S05]  /*a740*/  BSYNC B0 ;  /* 0x0000000000007941 */ /* 0x001fea0003800000 */
.L_x_2291:
[----:B------:R-:W-:Y:S01]  /*a750*/  BAR.SYNC.DEFER_BLOCKING 0x0 ;  /* 0x0000000000007b1d */ /* 0x000fe20000010000 */
[----:B------:R-:W-:Y:S02]  /*a760*/  ISETP.GT.U32.AND P6, PT, R21, 0x1f, PT ;  /* 0x0000001f1500780c */ /* 0x000fe40003fc4070 */
[----:B-----5:R-:W-:-:S02]  /*a770*/  LOP3.LUT R0, R0, 0xfffffffe, RZ, 0xc0, !PT ;  /* 0xfffffffe00007812 */ /* 0x020fc400078ec0ff */
[----:B------:R-:W-:Y:S01]  /*a780*/  SHF.L.U32 R29, R21, 0x4, RZ ;  /* 0x00000004151d7819 */ /* 0x000fe200000006ff */
        /* <DEDUP_REMOVED lines=78> */
.L_x_2294:
[----:B------:R-:W-:Y:S05]  /*ac70*/  BSYNC B0 ;  /* 0x0000000000007941 */ /* 0x000fea0003800000 */
.L_x_2293:
[----:B------:R-:W-:Y:S01]  /*ac80*/  MOV R16, UR16 ;  /* 0x0000001000107c02 */ /* 0x000fe20008000f00 */
[----:B------:R-:W-:Y:S01]  /*ac90*/  UMOV UR16, 0x4 ;  /* 0x0000000400107882 */ /* 0x000fe20000000000 */
[----:B------:R-:W-:Y:S02]  /*aca0*/  BSSY B0, `(.L_x_2295) ;  /* 0x0000013000007945 */ /* 0x000fe40003800000 */
        /* <DEDUP_REMOVED lines=18> */
.L_x_2296:
[----:B------:R-:W-:Y:S05]  /*add0*/  BSYNC B0 ;  /* 0x0000000000007941 */ /* 0x000fea0003800000 */
.L_x_2295:
[----:B------:R-:W-:Y:S02]  /*ade0*/  ULDC UR23, c[0x0][0xc] ;  /* 0x0000030000177ab9 */ /* 0x000fe40000000800 */
[----:B------:R-:W-:-:S06]  /*adf0*/  UISETP.GE.U32.AND UP0, UPT, UR23, 0x2, UPT ;  /* 0x000000021700788c */ /* 0x000fcc000bf06070 */
[----:B------:R-:W-:-:S13]  /*ae00*/  PLOP3.LUT P6, PT, PT, PT, UP0, 0x40, 0x0 ;  /* 0x000000000000781c */ /* 0x000fda0003fce808 */
[----:B------:R-:W-:Y:S05]  /*ae10*/  @P6 BRA `(.L_x_2297) ;  /* 0x00001b5000006947 */ /* 0x000fea0003800000 */
[----:B------:R-:W1:Y:S01]  /*ae20*/  S2UR UR25, SR_CTAID.Y ;  /* 0x00000000001979c3 */ /* 0x000e620000002600 */
[----:B------:R-:W-:Y:S02]  /*ae30*/  ULOP3.LUT UR5, UR4, 0x1, URZ, 0xc0, !UPT ;  /* 0x0000000104057892 */ /* 0x000fe4000f8ec03f */
[----:B------:R-:W-:Y:S02]  /*ae40*/  ULDC UR6, c[0x0][0x10] ;  /* 0x0000040000067ab9 */ /* 0x000fe40000000800 */
[----:B------:R-:W-:Y:S02]  /*ae50*/  UIMAD UR5, UR5, UR6, URZ ;  /* 0x00000006050572a4 */ /* 0x000fe4000f8e023f */
[----:B------:R-:W-:Y:S02]  /*ae60*/  ULDC.64 UR18, c[0x0][0x1a8] ;  /* 0x00006a0000127ab9 */ /* 0x000fe40000000a00 */
[----:B------:R-:W-:Y:S02]  /*ae70*/  ULDC UR6, c[0x0][0xc] ;  /* 0x0000030000067ab9 */ /* 0x000fe40000000800 */
[----:B------:R-:W-:-:S04]  /*ae80*/  UIMAD UR6, UR5, UR6, URZ ;  /* 0x00000006050672a4 */ /* 0x000fc8000f8e023f */
[----:B------:R-:W-:-:S03]  /*ae90*/  USHF.L.U32 UR15, UR6, 0x1, URZ ;  /* 0x00000001060f7899 */ /* 0x000fc6000800063f */
[----:B------:R-:W-:Y:S02]  /*aea0*/  ULDC.64 UR6, c[0x0][0x1b0] ;  /* 0x00006c0000067ab9 */ /* 0x000fe40000000a00 */
[----:B------:R-:W-:Y:S02]  /*aeb0*/  UIMAD.WIDE UR6, UR15, UR16, UR6 ;  /* 0x000000100f0672a5 */ /* 0x000fe4000f8e0206 */
[----:B-1----:R-:W-:-:S04]  /*aec0*/  UIADD3 UR5, UR5, UR25, URZ ;  /* 0x0000001905057290 */ /* 0x002fc8000fffe03f */
[----:B------:R-:W-:Y:S01]  /*aed0*/  UIMAD.WIDE.U32 UR18, UR5, UR16, UR18 ;  /* 0x00000010051272a5 */ /* 0x000fe2000f8e0012 */
[----:B------:R-:W-:Y:S05]  /*aee0*/  @P0 BRA `(.L_x_2298) ;  /* 0x0000020000000947 */ /* 0x000fea0003800000 */
[----:B------:R-:W-:Y:S01]  /*aef0*/  ULDC UR16, c[0x0][0x10] ;  /* 0x0000040000107ab9 */ /* 0x000fe20000000800 */
[----:B0-----:R-:W0:Y:S01]  /*af00*/  S2R R15, SR_LANEID ;  /* 0x00000000000f7919 */ /* 0x001e220000000000 */
[----:B------:R-:W-:Y:S02]  /*af10*/  UIMAD UR16, UR14, UR16, UR25 ;  /* 0x000000100e1072a4 */ /* 0x000fe4000f8e0219 */
[----:B------:R-:W-:Y:S02]  /*af20*/  ULOP3.LUT UP0, URZ, UR4, 0x2, URZ, 0xc0, !UPT ;  /* 0x00000002043f7892 */ /* 0x000fe4000f80c03f */
[----:B------:R-:W-:Y:S02]  /*af30*/  UIMAD.WIDE.U32 UR16, UR16, 0x8, UR6 ;  /* 0x00000008101078a5 */ /* 0x000fe4000f8e0006 */
[----:B------:R-:W-:-:S04]  /*af40*/  UMOV UR5, 0x1 ;  /* 0x0000000100057882 */ /* 0x000fc80000000000 */
[----:B------:R-:W-:Y:S01]  /*af50*/  MOV R12, UR16 ;  /* 0x00000010000c7c02 */ /* 0x000fe20008000f00 */
[----:B------:R-:W-:Y:S01]  /*af60*/  USEL UR16, UR5, 0xffffffff, !UP0 ;  /* 0xffffffff05107887 */ /* 0x000fe2000c000000 */
[----:B------:R-:W-:-:S05]  /*af70*/  MOV R13, UR17 ;  /* 0x00000011000d7c02 */ /* 0x000fca0008000f00 */
[----:B------:R1:W-:Y:S01]  /*af80*/  STG.E.64 [R12.64], R10 ;  /* 0x0000000a0c007986 */ /* 0x0003e2000c101b14 */
[----:B------:R-:W-:Y:S06]  /*af90*/  MEMBAR.ALL.GPU ;  /* 0x0000000000007992 */ /* 0x000fec000000a000 */
[----:B------:R-:W-:Y:S01]  /*afa0*/  VOTEU.ANY UR5, UPT, PT ;  /* 0x0000000000057886 */ /* 0x000fe200038e0100 */
[----:B-1----:R-:W-:Y:S01]  /*afb0*/  MOV R12, UR18 ;  /* 0x00000012000c7c02 */ /* 0x002fe20008000f00 */
[----:B------:R-:W-:Y:S01]  /*afc0*/  UPOPC UR15, UR5 ;  /* 0x00000005000f72bf */ /* 0x000fe20008000000 */
[----:B------:R-:W-:Y:S01]  /*afd0*/  MOV R13, UR19 ;  /* 0x00000013000d7c02 */ /* 0x000fe20008000f00 */
[----:B------:R-:W-:Y:S01]  /*afe0*/  UFLO.U32 UR5, UR5 ;  /* 0x00000005000572bd */ /* 0x000fe200080e0000 */
[----:B------:R-:W-:-:S00]  /*aff0*/  ERRBAR ;  /* 0x00000000000079ab */ /* 0x000fc00000000000 */
[----:B------:R-:W-:-:S04]  /*b000*/  UIMAD UR15, UR16, UR15, URZ ;  /* 0x0000000f100f72a4 */ /* 0x000fc8000f8e023f */
[----:B0-----:R-:W-:Y:S02]  /*b010*/  ISETP.EQ.U32.AND P6, PT, R15, UR5, PT ;  /* 0x000000050f007c0c */ /* 0x001fe4000bfc2070 */
[----:B------:R-:W-:-:S11]  /*b020*/  MOV R14, UR15 ;  /* 0x0000000f000e7c02 */ /* 0x000fd60008000f00 */
[----:B------:R0:W-:Y:S01]  /*b030*/  @P6 RED.E.ADD.S32.STRONG.GPU [R12.64], R14 ;  /* 0x0000000e0c00698e */ /* 0x0001e2000c10e394 */
[----:B------:R-:W-:-:S04]  /*b040*/  PLOP3.LUT P6, PT, PT, PT, UP0, 0x40, 0x0 ;  /* 0x000000000000781c */ /* 0x000fc80003fce808 */
[----:B0-----:R-:W-:-:S04]  /*b050*/  SEL R14, RZ, c[0x0][0xc], !P6 ;  /* 0x00000300ff0e7a07 */ /* 0x001fc80007000000 */
[----:B------:R-:W-:-:S13]  /*b060*/  ISETP.NE.AND P6, PT, R14, -0x1, PT ;  /* 0xffffffff0e00780c */ /* 0x000fda0003fc5270 */
[----:B------:R-:W-:Y:S05]  /*b070*/  @!P6 BRA `(.L_x_2298) ;  /* 0x000000700000e947 */ /* 0x000fea0003800000 */
.L_x_2299:
[----:B------:R-:W-:Y:S02]  /*b080*/  MOV R12, UR18 ;  /* 0x00000012000c7c02 */ /* 0x000fe40008000f00 */
[----:B------:R-:W-:-:S05]  /*b090*/  MOV R13, UR19 ;  /* 0x00000013000d7c02 */ /* 0x000fca0008000f00 */
[----:B------:R-:W2:Y:S01]  /*b0a0*/  LDG.E.STRONG.GPU R12, [R12.64] ;  /* 0x000000140c0c7981 */ /* 0x000ea2000c1ef900 */
[----:B------:R-:W-:Y:S01]  /*b0b0*/  YIELD ;  /* 0x0000000000007946 */ /* 0x000fe20003800000 */
[----:B--2---:R-:W-:Y:S01]  /*b0c0*/  ISETP.NE.AND P6, PT, R12, R14, PT ;  /* 0x0000000e0c00720c */ /* 0x004fe20003fc5270 */
[----:B------:R-:W-:-:S12]  /*b0d0*/  CCTL.IVALL ;  /* 0x00000000ff00798f */ /* 0x000fd80002000000 */
[----:B------:R-:W-:Y:S05]  /*b0e0*/  @P6 BRA `(.L_x_2299) ;  /* 0xffffff9000006947 */ /* 0x000fea000383ffff */
.L_x_2298:
        /* <DEDUP_REMOVED lines=24> */
[----:B------:R-:W1:Y:S01]  /*b270*/  S2UR UR16, SR_CTAID.X ;  /* 0x00000000001079c3 */ /* 0x000e620000002500 */
[----:B------:R-:W-:Y:S02]  /*b280*/  PLOP3.LUT P6, PT, PT, PT, PT, 0x8, 0x0 ;  /* 0x000000000000781c */ /* 0x000fe40003fce170 */
[----:B------:R-:W-:-:S11]  /*b290*/  LOP3.LUT R0, R0, 0xfffffffe, RZ, 0xc0, !PT ;  /* 0xfffffffe00007812 */ /* 0x000fd600078ec0ff */
[----:B-1----:R-:W-:Y:S02]  /*b2a0*/  @P6 LOP3.LUT R0, R0, 0x1, RZ, 0xfc, !PT ;  /* 0x0000000100006812 */ /* 0x002fe400078efcff */
.L_x_2303:
[----:B0-----:R-:W-:Y:S02]  /*b2b0*/  MOV R12, UR5 ;  /* 0x00000005000c7c02 */ /* 0x001fe40008000f00 */
[----:B------:R-:W-:Y:S02]  /*b2c0*/  MOV R13, UR5 ;  /* 0x00000005000d7c02 */ /* 0x000fe40008000f00 */
[----:B------:R-:W-:Y:S01]  /*b2d0*/  ISETP.EQ.OR P6, PT, R12, UR14, P0 ;  /* 0x0000000e0c007c0c */ /* 0x000fe200087c2670 */
[----:B------:R-:W-:Y:S01]  /*b2e0*/  HFMA2.MMA R12, -RZ, RZ, 0, 4.76837158203125e-07 ;  /* 0x00000008ff0c7435 */ /* 0x000fe200000001ff */
[----:B------:R-:W-:-:S11]  /*b2f0*/  MOV R14, c[0x0][0x10] ;  /* 0x00000400000e7a02 */ /* 0x000fd60000000f00 */
[----:B------:R-:W-:-:S04]  /*b300*/  @!P6 IMAD R13, R13, R14, UR25 ;  /* 0x000000190d0dee24 */ /* 0x000fc8000f8e020e */
[----:B------:R-:W-:-:S06]  /*b310*/  @!P6 IMAD.WIDE.U32 R12, R13, R12, UR6 ;  /* 0x000000060d0cee25 */ /* 0x000fcc000f8e000c */
[----:B------:R-:W2:Y:S01]  /*b320*/  @!P6 LDG.E.64 R12, [R12.64] ;  /* 0x000000140c0ce981 */ /* 0x000ea2000c1e1b00 */
[----:B------:R-:W-:Y:S02]  /*b330*/  UIADD3 UR17, UR5, 0x1, URZ ;  /* 0x0000000105117890 */ /* 0x000fe4000fffe03f */
[----:B------:R-:W-:-:S04]  /*b340*/  UMOV UR14, UR16 ;  /* 0x00000010000e7c82 */ /* 0x000fc80008000000 */
[----:B------:R-:W-:Y:S01]  /*b350*/  MOV R14, UR17 ;  /* 0x00000011000e7c02 */ /* 0x000fe20008000f00 */
[----:B--2---:R-:W-:Y:S01]  /*b360*/  @!P6 FADD.FTZ R10, R10, R12 ;  /* 0x0000000c0a0ae221 */ /* 0x004fe20000010000 */
[----:B------:R-:W-:Y:S01]  /*b370*/  MOV R12, UR17 ;  /* 0x00000011000c7c02 */ /* 0x000fe20008000f00 */
[----:B------:R-:W-:Y:S01]  /*b380*/  @!P6 FADD.FTZ R11, R11, R13 ;  /* 0x0000000d0b0be221 */ /* 0x000fe20000010000 */
[----:B------:R-:W-:Y:S02]  /*b390*/  MOV R13, c[0x0][0x10] ;  /* 0x00000400000d7a02 */ /* 0x000fe40000000f00 */
[----:B------:R-:W-:Y:S01]  /*b3a0*/  ISETP.EQ.OR P6, PT, R12, UR14, P0 ;  /* 0x0000000e0c007c0c */ /* 0x000fe200087c2670 */
[----:B------:R-:W-:-:S12]  /*b3b0*/  HFMA2.MMA R12, -RZ, RZ, 0, 4.76837158203125e-07 ;  /* 0x00000008ff0c7435 */ /* 0x000fd800000001ff */
[----:B------:R-:W-:-:S04]  /*b3c0*/  @!P6 IMAD R13, R14, R13, UR25 ;  /* 0x000000190e0dee24 */ /* 0x000fc8000f8e020d */
[----:B------:R-:W-:-:S06]  /*b3d0*/  @!P6 IMAD.WIDE.U32 R12, R13, R12, UR6 ;  /* 0x000000060d0cee25 */ /* 0x000fcc000f8e000c */
[----:B------:R-:W2:Y:S01]  /*b3e0*/  @!P6 LDG.E.64 R12, [R12.64] ;  /* 0x000000140c0ce981 */ /* 0x000ea2000c1e1b00 */
[----:B------:R-:W-:-:S06]  /*b3f0*/  UIADD3 UR17, UR5, 0x2, URZ ;  /* 0x0000000205117890 */ /* 0x000fcc000fffe03f */
        /* <DEDUP_REMOVED lines=160> */
.L_x_2302:
[----:B------:R-:W-:-:S06]  /*be00*/  UISETP.GT.AND UP0, UPT, UR15, 0x4, UPT ;  /* 0x000000040f00788c */ /* 0x000fcc000bf04270 */
[----:B------:R-:W-:-:S13]  /*be10*/  PLOP3.LUT P6, PT, PT, PT, UP0, 0x40, 0x0 ;  /* 0x000000000000781c */ /* 0x000fda0003fce808 */
[----:B------:R-:W-:Y:S05]  /*be20*/  @P6 BRA `(.L_x_2304) ;  /* 0x0000056000006947 */ /* 0x000fea0003800000 */
        /* <DEDUP_REMOVED lines=86> */
.L_x_2304:
[----:B------:R-:W-:-:S04]  /*c390*/  LOP3.LUT P6, RZ, R0, 0x1, RZ, 0xc0, !PT ;  /* 0x0000000100ff7812 */ /* 0x000fc800078cc0ff */
[----:B------:R-:W-:-:S13]  /*c3a0*/  ISETP.NE.OR P6, PT, RZ, UR15, P6 ;  /* 0x0000000fff007c0c */ /* 0x000fda000b7c5670 */
[----:B------:R-:W-:Y:S05]  /*c3b0*/  @!P6 BRA `(.L_x_2300) ;  /* 0x000003300000e947 */ /* 0x000fea0003800000 */
.L_x_2301:
[----:B------:R-:W1:Y:S01]  /*c3c0*/  S2UR UR16, SR_CTAID.X ;  /* 0x00000000001079c3 */ /* 0x000e620000002500 */
[----:B------:R-:W-:-:S07]  /*c3d0*/  DEPBAR.LE SB1, 0x0 ;  /* 0x000090000000791a */ /* 0x000fce0000000000 */
.L_x_2305:
        /* <DEDUP_REMOVED lines=49> */
.L_x_2300:
[----:B0-----:R-:W-:-:S04]  /*c6f0*/  MOV R12, c[0x0][0xc] ;  /* 0x00000300000c7a02 */ /* 0x001fc80000000f00 */
[----:B------:R-:W-:-:S13]  /*c700*/  LOP3.LUT P6, R12, R12, 0x3, RZ, 0xc0, !PT ;  /* 0x000000030c0c7812 */ /* 0x000fda00078cc0ff */
[----:B------:R-:W-:Y:S05]  /*c710*/  @!P6 BRA `(.L_x_2297) ;  /* 0x000002500000e947 */ /* 0x000fea0003800000 */
[----:B------:R-:W-:Y:S01]  /*c720*/  MOV R13, UR5 ;  /* 0x00000005000d7c02 */ /* 0x000fe20008000f00 */
[----:B------:R-:W-:Y:S03]  /*c730*/  BSSY B0, `(.L_x_2306) ;  /* 0x000000b000007945 */ /* 0x000fe60003800000 */
[----:B------:R-:W-:-:S13]  /*c740*/  ISETP.EQ.OR P6, PT, R13, UR14, P0 ;  /* 0x0000000e0d007c0c */ /* 0x000fda00087c2670 */
[----:B------:R-:W-:Y:S05]  /*c750*/  @P6 BRA `(.L_x_2307) ;  /* 0x0000008000006947 */ /* 0x000fea0003800000 */
[----:B------:R-:W-:Y:S02]  /*c760*/  ULDC UR16, c[0x0][0x10] ;  /* 0x0000040000107ab9 */ /* 0x000fe40000000800 */
[----:B------:R-:W-:-:S04]  /*c770*/  UIMAD UR16, UR5, UR16, UR25 ;  /* 0x00000010051072a4 */ /* 0x000fc8000f8e0219 */
[----:B------:R-:W-:-:S06]  /*c780*/  UIMAD.WIDE.U32 UR16, UR16, 0x8, UR6 ;  /* 0x00000008101078a5 */ /* 0x000fcc000f8e0006 */
[----:B------:R-:W-:Y:S02]  /*c790*/  MOV R14, UR16 ;  /* 0x00000010000e7c02 */ /* 0x000fe40008000f00 */
[----:B------:R-:W-:-:S06]  /*c7a0*/  MOV R15, UR17 ;  /* 0x00000011000f7c02 */ /* 0x000fcc0008000f00 */
[----:B------:R-:W2:Y:S02]  /*c7b0*/  LDG.E.64 R14, [R14.64] ;  /* 0x000000140e0e7981 */ /* 0x000ea4000c1e1b00 */
[----:B--2---:R-:W-:Y:S02]  /*c7c0*/  FADD.FTZ R10, R10, R14 ;  /* 0x0000000e0a0a7221 */ /* 0x004fe40000010000 */
[----:B------:R-:W-:Y:S02]  /*c7d0*/  FADD.FTZ R11, R11, R15 ;  /* 0x0000000f0b0b7221 */ /* 0x000fe40000010000 */
.L_x_2307:
[----:B------:R-:W-:Y:S05]  /*c7e0*/  BSYNC B0 ;  /* 0x0000000000007941 */ /* 0x000fea0003800000 */
.L_x_2306:
[----:B------:R-:W-:-:S13]  /*c7f0*/  ISETP.NE.AND P6, PT, R12, 0x1, PT ;  /* 0x000000010c00780c */ /* 0x000fda0003fc5270 */
[----:B------:R-:W-:Y:S05]  /*c800*/  @!P6 BRA `(.L_x_2297) ;  /* 0x000001600000e947 */ /* 0x000fea0003800000 */
[----:B------:R-:W-:Y:S01]  /*c810*/  UIADD3 UR15, UR5, 0x1, URZ ;  /* 0x00000001050f7890 */ /* 0x000fe2000fffe03f */
[----:B------:R-:W-:-:S05]  /*c820*/  MOV R14, c[0x0][0x10] ;  /* 0x00000400000e7a02 */ /* 0x000fca0000000f00 */
[----:B------:R-:W-:-:S04]  /*c830*/  MOV R13, UR15 ;  /* 0x0000000f000d7c02 */ /* 0x000fc80008000f00 */
[----:B------:R-:W-:-:S13]  /*c840*/  ISETP.EQ.OR P6, PT, R13, UR14, P0 ;  /* 0x0000000e0d007c0c */ /* 0x000fda00087c2670 */
[----:B------:R-:W-:Y:S01]  /*c850*/  @!P6 IMAD R13, R13, R14, UR25 ;  /* 0x000000190d0dee24 */ /* 0x000fe2000f8e020e */
[----:B------:R-:W-:-:S10]  /*c860*/  HFMA2.MMA R14, -RZ, RZ, 0, 4.76837158203125e-07 ;  /* 0x00000008ff0e7435 */ /* 0x000fd400000001ff */
[----:B------:R-:W-:-:S06]  /*c870*/  @!P6 IMAD.WIDE.U32 R14, R13, R14, UR6 ;  /* 0x000000060d0eee25 */ /* 0x000fcc000f8e000e */
[----:B------:R-:W2:Y:S01]  /*c880*/  @!P6 LDG.E.64 R14, [R14.64] ;  /* 0x000000140e0ee981 */ /* 0x000ea2000c1e1b00 */
[----:B------:R-:W-:-:S06]  /*c890*/  UIADD3 UR5, UR5, 0x2, URZ ;  /* 0x0000000205057890 */ /* 0x000fcc000fffe03f */
[----:B------:R-:W-:Y:S01]  /*c8a0*/  MOV R13, UR5 ;  /* 0x00000005000d7c02 */ /* 0x000fe20008000f00 */
[----:B--2---:R-:W-:Y:S02]  /*c8b0*/  @!P6 FADD.FTZ R10, R10, R14 ;  /* 0x0000000e0a0ae221 */ /* 0x004fe40000010000 */
[----:B------:R-:W-:Y:S01]  /*c8c0*/  @!P6 FADD.FTZ R11, R11, R15 ;  /* 0x0000000f0b0be221 */ /* 0x000fe20000010000 */
[----:B------:R-:W-:Y:S02]  /*c8d0*/  ISETP.EQ.OR P6, PT, R13, UR14, P0 ;  /* 0x0000000e0d007c0c */ /* 0x000fe400087c2670 */
[----:B------:R-:W-:Y:S02]  /*c8e0*/  MOV R13, c[0x0][0x10] ;  /* 0x00000400000d7a02 */ /* 0x000fe40000000f00 */
[----:B------:R-:W-:Y:S02]  /*c8f0*/  ISETP.EQ.OR P6, PT, R12, 0x2, P6 ;  /* 0x000000020c00780c */ /* 0x000fe400037c2670 */
[----:B------:R-:W-:-:S11]  /*c900*/  MOV R12, UR5 ;  /* 0x00000005000c7c02 */ /* 0x000fd60008000f00 */
[----:B------:R-:W-:Y:S01]  /*c910*/  @!P6 IMAD R12, R12, R13, UR25 ;  /* 0x000000190c0cee24 */ /* 0x000fe2000f8e020d */
[----:B------:R-:W-:-:S10]  /*c920*/  HFMA2.MMA R13, -RZ, RZ, 0, 4.76837158203125e-07 ;  /* 0x00000008ff0d7435 */ /* 0x000fd400000001ff */
[----:B------:R-:W-:-:S06]  /*c930*/  @!P6 IMAD.WIDE.U32 R12, R12, R13, UR6 ;  /* 0x000000060c0cee25 */ /* 0x000fcc000f8e000d */
[----:B------:R-:W2:Y:S02]  /*c940*/  @!P6 LDG.E.64 R12, [R12.64] ;  /* 0x000000140c0ce981 */ /* 0x000ea4000c1e1b00 */
[----:B--2---:R-:W-:Y:S02]  /*c950*/  @!P6 FADD.FTZ R10, R10, R12 ;  /* 0x0000000c0a0ae221 */ /* 0x004fe40000010000 */
[----:B------:R-:W-:Y:S02]  /*c960*/  @!P6 FADD.FTZ R11, R11, R13 ;  /* 0x0000000d0b0be221 */ /* 0x000fe40000010000 */
.L_x_2297:
[----:B0-----:R0:W5:Y:S04]  /*c970*/  LDL R15, [R1+0x30] ;  /* 0x00003000010f7983 */ /* 0x0011680000100800 */
[----:B------:R0:W5:Y:S04]  /*c980*/  LDL R14, [R1+0x160] ;  /* 0x00016000010e7983 */ /* 0x0001680000100800 */
[----:B------:R0:W5:Y:S04]  /*c990*/  LDL R13, [R1+0x34] ;  /* 0x00003400010d7983 */ /* 0x0001680000100800 */
[----:B------:R0:W5:Y:S01]  /*c9a0*/  LDL R16, [R1+0x164] ;  /* 0x0001640001107983 */ /* 0x0001620000100800 */
[----:B------:R-:W-:-:S03]  /*c9b0*/  ISETP.NE.AND P6, PT, RZ, UR22, PT ;  /* 0x00000016ff007c0c */ /* 0x000fc6000bfc5270 */
[----:B------:R-:W-:Y:S04]  /*c9c0*/  @!P0 STS.64 [0x98], R10 ;  /* 0x0000980aff008388 */ /* 0x000fe80000000a00 */
[----:B------:R-:W-:Y:S06]  /*c9d0*/  BAR.SYNC.DEFER_BLOCKING 0x0 ;  /* 0x0000000000007b1d */ /* 0x000fec0000010000 */
[----:B------:R-:W1:Y:S02]  /*c9e0*/  LDS.64 R10, [0x98] ;  /* 0x00009800ff0a7984 */ /* 0x000e640000000a00 */
[----:B-1----:R-:W-:-:S02]  /*c9f0*/  FMUL.FTZ R10, R10, c[0x0][0x20c] ;  /* 0x000083000a0a7a20 */ /* 0x002fc40000410000 */
[----:B------:R-:W-:Y:S02]  /*ca00*/  FMUL.FTZ R11, R11, c[0x0][0x20c] ;  /* 0x000083000b0b7a20 */ /* 0x000fe40000410000 */
[----:B------:R0:W1:Y:S08]  /*ca10*/  R2UR UR5, R10 ;  /* 0x000000000a0573c2 */ /* 0x00007000000e0000 */
[----:B------:R0:W2:Y:S01]  /*ca20*/  R2UR UR6, R11 ;  /* 0x000000000b0673c2 */ /* 0x0000a200000e0000 */
[----:B------:R-:W-:Y:S05]  /*ca30*/  @!P6 BRA `(.L_x_2308) ;  /* 0x000001400000e947 */ /* 0x000fea0003800000 */
[----:B0----5:R-:W-:-:S04]  /*ca40*/  FFMA.FTZ R10, R15, R6, R8 ;  /* 0x000000060f0a7223 */ /* 0x021fc80000010008 */
        /* <DEDUP_REMOVED lines=9> */
[----:B------:R-:W-:-:S03]  /*cae0*/  FMUL.FTZ R11, R10, -1.4426950216293334961 ;  /* 0xbfb8aa3b0a0b7820 */ /* 0x000fc60000410000 */
[----:B------:R0:W-:Y:S03]  /*caf0*/  STL [R1+0x160], R14 ;  /* 0x0001600e01007387 */ /* 0x0001e60000100800 */
[----:B------:R-:W3:Y:S02]  /*cb00*/  MUFU.EX2 R11, R11 ;  /* 0x0000000b000b7308 */ /* 0x000ee40000000800 */
[----:B---3--:R-:W-:-:S06]  /*cb10*/  FADD.FTZ R11, R11, 1 ;  /* 0x3f8000000b0b7421 */ /* 0x008fcc0000010000 */
[----:B------:R-:W3:Y:S02]  /*cb20*/  MUFU.RCP R11, R11 ;  /* 0x0000000b000b7308 */ /* 0x000ee40000001000 */
[----:B---3--:R-:W-:Y:S02]  /*cb30*/  FMUL.FTZ R12, R16, R11 ;  /* 0x0000000b100c7220 */ /* 0x008fe40000410000 */
[----:B------:R-:W-:-:S04]  /*cb40*/  FADD.FTZ R11, -R11, 1 ;  /* 0x3f8000000b0b7421 */ /* 0x000fc80000010100 */
[----:B------:R-:W-:-:S04]  /*cb50*/  FFMA.FTZ R11, R10, R11, 1 ;  /* 0x3f8000000a0b7423 */ /* 0x000fc8000001000b */
[----:B------:R-:W-:-:S05]  /*cb60*/  FMUL.FTZ R16, R12, R11 ;  /* 0x0000000b0c107220 */ /* 0x000fca0000410000 */
[----:B------:R0:W-:Y:S02]  /*cb70*/  STL [R1+0x164], R16 ;  /* 0x0001641001007387 */ /* 0x0001e40000100800 */
.L_x_2308:
[----:B------:R-:W-:Y:S01]  /*cb80*/  LOP3.LUT P0, RZ, R0, 0x4, RZ, 0xc0, !PT ;  /* 0x0000000400ff7812 */ /* 0x000fe2000780c0ff */
[----:B------:R-:W-:-:S12]  /*cb90*/  BSSY B0, `(.L_x_2309) ;  /* 0x0000014000007945 */ /* 0x000fd80003800000 */
[----:B------:R-:W-:Y:S05]  /*cba0*/  @P0 BRA `(.L_x_2310) ;  /* 0x0000012000000947 */ /* 0x000fea0003800000 */
[----:B------:R-:W3:Y:S01]  /*cbb0*/  LDL.LU R12, [R1+0x294] ;  /* 0x00029400010c7983 */ /* 0x000ee20000300800 */
[----:B01----:R-:W-:Y:S02]  /*cbc0*/  MOV R10, UR5 ;  /* 0x00000005000a7c02 */ /* 0x003fe40008000f00 */
[----:B------:R-:W-:-:S03]  /*cbd0*/  MOV R11, UR5 ;  /* 0x00000005000b7c02 */ /* 0x000fc60008000f00 */
[----:B--2--5:R-:W-:Y:S02]  /*cbe0*/  FFMA.FTZ R10, R15, R10, UR6 ;  /* 0x000000060f0a7e23 */ /* 0x024fe4000801000a */
[----:B------:R-:W-:Y:S01]  /*cbf0*/  FFMA.FTZ R11, R13, R11, UR6 ;  /* 0x000000060d0b7e23 */ /* 0x000fe2000801000b */
[----:B------:R-:W-:Y:S01]  /*cc00*/  MOV R13, R5 ;  /* 0x00000005000d7202 */ /* 0x000fe20000000f00 */
[----:B------:R-:W-:Y:S02]  /*cc10*/  FFMA.FTZ R10, R6, R14, -R10 ;  /* 0x0000000e060a7223 */ /* 0x000fe4000001080a */
[----:B------:R-:W-:Y:S02]  /*cc20*/  FFMA.FTZ R11, R7, R16, -R11 ;  /* 0x00000010070b7223 */ /* 0x000fe4000001080b */
[----:B------:R-:W-:Y:S02]  /*cc30*/  FMUL.FTZ R10, R10, UR24 ;  /* 0x000000180a0a7c20 */ /* 0x000fe40008410000 */
[----:B------:R-:W-:-:S02]  /*cc40*/  FMUL.FTZ R11, R11, UR24 ;  /* 0x000000180b0b7c20 */ /* 0x000fc40008410000 */
[----:B---3--:R-:W-:Y:S01]  /*cc50*/  IMAD R14, R12, c[0x0][0x1d8], RZ ;  /* 0x000076000c0e7a24 */ /* 0x008fe200078e02ff */
[----:B------:R-:W-:-:S03]  /*cc60*/  MOV R12, R2 ;  /* 0x00000002000c7202 */ /* 0x000fc60000000f00 */
[C---:B------:R-:W-:Y:S02]  /*cc70*/  IMAD R14, R20.reuse, c[0x0][0x1dc], R14 ;  /* 0x00007700140e7a24 */ /* 0x040fe400078e020e */
[----:B------:R-:W-:-:S05]  /*cc80*/  IMAD.WIDE.U32 R12, R20, c[0x0][0x1d8], R12 ;  /* 0x00007600140c7a25 */ /* 0x000fca00078e000c */
[----:B------:R-:W-:Y:S02]  /*cc90*/  IADD3 R13, R13, R14, RZ ;  /* 0x0000000e0d0d7210 */ /* 0x000fe40007ffe0ff */
[----:B------:R-:W-:-:S04]  /*cca0*/  LEA R14, P0, R12, c[0x0][0x160], 0x2 ;  /* 0x000058000c0e7a11 */ /* 0x000fc800078010ff */
[----:B------:R-:W-:-:S05]  /*ccb0*/  LEA.HI.X R15, R12, c[0x0][0x164], R13, 0x2, P0 ;  /* 0x000059000c0f7a11 */ /* 0x000fca00000f140d */
[----:B------:R0:W-:Y:S04]  /*ccc0*/  STG.E.64 [R14.64], R10 ;  /* 0x0000000a0e007986 */ /* 0x0001e8000c101b14 */
.L_x_2310:
[----:B------:R-:W-:Y:S05]  /*ccd0*/  BSYNC B0 ;  /* 0x0000000000007941 */ /* 0x000fea0003800000 */
.L_x_2309:
[----:B0----5:R0:W5:Y:S04]  /*cce0*/  LDL R15, [R1+0x1c8] ;  /* 0x0001c800010f7983 */ /* 0x0211680000100800 */
[----:B------:R0:W5:Y:S04]  /*ccf0*/  LDL R14, [R1+0x150] ;  /* 0x00015000010e7983 */ /* 0x0001680000100800 */
[----:B------:R0:W5:Y:S04]  /*cd00*/  LDL R17, [R1+0x1d0] ;  /* 0x0001d00001117983 */ /* 0x0001680000100800 */
[----:B------:R0:W5:Y:S01]  /*cd10*/  LDL R16, [R1+0x154] ;  /* 0x0001540001107983 */ /* 0x0001620000100800 */
[----:B------:R-:W-:-:S13]  /*cd20*/  ISETP.NE.AND P0, PT, RZ, UR22, PT ;  /* 0x00000016ff007c0c */ /* 0x000fda000bf05270 */
        /* <DEDUP_REMOVED lines=21> */
.L_x_2311:
[----:B0-----:R-:W-:Y:S01]  /*ce80*/  LOP3.LUT P0, RZ, R0, 0x8, RZ, 0xc0, !PT ;  /* 0x0000000800ff7812 */ /* 0x001fe2000780c0ff */
[----:B------:R-:W-:-:S12]  /*ce90*/  BSSY B0, `(.L_x_2312) ;  /* 0x0000015000007945 */ /* 0x000fd80003800000 */
[----:B------:R-:W-:Y:S05]  /*cea0*/  @P0 BRA `(.L_x_2313) ;  /* 0x0000013000000947 */ /* 0x000fea0003800000 */
[----:B------:R-:W3:Y:S04]  /*ceb0*/  LDL.LU R11, [R1+0x29c] ;  /* 0x00029c00010b7983 */ /* 0x000ee80000300800 */
[----:B------:R-:W4:Y:S01]  /*cec0*/  LDL.LU R13, [R1+0x21c] ;  /* 0x00021c00010d7983 */ /* 0x000f220000300800 */
[----:B-1----:R-:W-:-:S05]  /*ced0*/  MOV R10, UR5 ;  /* 0x00000005000a7c02 */ /* 0x002fca0008000f00 */
[----:B--2--5:R-:W-:Y:S01]  /*cee0*/  FFMA.FTZ R10, R15, R10, UR6 ;  /* 0x000000060f0a7e23 */ /* 0x024fe2000801000a */
[----:B------:R-:W-:-:S03]  /*cef0*/  MOV R15, UR5 ;  /* 0x00000005000f7c02 */ /* 0x000fc60008000f00 */
[----:B------:R-:W-:Y:S01]  /*cf00*/  FFMA.FTZ R14, R6, R14, -R10 ;  /* 0x0000000e060e7223 */ /* 0x000fe2000001080a */
[----:B------:R-:W-:Y:S01]  /*cf10*/  MOV R10, R2 ;  /* 0x00000002000a7202 */ /* 0x000fe20000000f00 */
[----:B------:R-:W-:Y:S02]  /*cf20*/  FFMA.FTZ R15, R17, R15, UR6 ;  /* 0x00000006110f7e23 */ /* 0x000fe4000801000f */
[----:B------:R-:W-:Y:S02]  /*cf30*/  FMUL.FTZ R14, R14, UR24 ;  /* 0x000000180e0e7c20 */ /* 0x000fe40008410000 */
[----:B------:R-:W-:-:S04]  /*cf40*/  FFMA.FTZ R15, R7, R16, -R15 ;  /* 0x00000010070f7223 */ /* 0x000fc8000001080f */
[----:B------:R-:W-:Y:S02]  /*cf50*/  FMUL.FTZ R15, R15, UR24 ;  /* 0x000000180f0f7c20 */ /* 0x000fe40008410000 */
[----:B---3--:R-:W-:Y:S01]  /*cf60*/  IMAD R12, R11, c[0x0][0x1d8], RZ ;  /* 0x000076000b0c7a24 */ /* 0x008fe200078e02ff */
[----:B------:R-:W-:-:S03]  /*cf70*/  MOV R11, R5 ;  /* 0x00000005000b7202 */ /* 0x000fc60000000f00 */
[C---:B----4-:R-:W-:Y:S02]  /*cf80*/  IMAD R12, R13.reuse, c[0x0][0x1dc], R12 ;  /* 0x000077000d0c7a24 */ /* 0x050fe400078e020c */
[----:B------:R-:W-:-:S05]  /*cf90*/  IMAD.WIDE.U32 R10, R13, c[0x0][0x1d8], R10 ;  /* 0x000076000d0a7a25 */ /* 0x000fca00078e000a */
[----:B------:R-:W-:Y:S02]  /*cfa0*/  IADD3 R11, R11, R12, RZ ;  /* 0x0000000c0b0b7210 */ /* 0x000fe40007ffe0ff */
[----:B------:R-:W-:-:S04]  /*cfb0*/  LEA R12, P0, R10, c[0x0][0x160], 0x2 ;  /* 0x000058000a0c7a11 */ /* 0x000fc800078010ff */
[----:B------:R-:W-:-:S05]  /*cfc0*/  LEA.HI.X R13, R10, c[0x0][0x164], R11, 0x2, P0 ;  /* 0x000059000a0d7a11 */ /* 0x000fca00000f140b */
[----:B------:R0:W-:Y:S04]  /*cfd0*/  STG.E.64 [R12.64], R14 ;  /* 0x0000000e0c007986 */ /* 0x0001e8000c101b14 */
.L_x_2313:
[----:B------:R-:W-:Y:S05]  /*cfe0*/  BSYNC B0 ;  /* 0x0000000000007941 */ /* 0x000fea0003800000 */
.L_x_2312:
[----:B------:R3:W5:Y:S04]  /*cff0*/  LDL R18, [R1+0x1cc] ;  /* 0x0001cc0001127983 */ /* 0x0007680000100800 */
[----:B-----5:R3:W5:Y:S04]  /*d000*/  LDL R16, [R1+0x168] ;  /* 0x0001680001107983 */ /* 0x0207680000100800 */
[----:B0-----:R3:W5:Y:S04]  /*d010*/  LDL R14, [R1+0x1d4] ;  /* 0x0001d400010e7983 */ /* 0x0017680000100800 */
[----:B------:R3:W5:Y:S01]  /*d020*/  LDL R17, [R1+0x16c] ;  /* 0x00016c0001117983 */ /* 0x0007620000100800 */
[----:B------:R-:W-:-:S02]  /*d030*/  ISETP.NE.AND P0, PT, RZ, UR22, PT ;  /* 0x00000016ff007c0c */ /* 0x000fc4000bf05270 */
[----:B------:R-:W-:Y:S02]  /*d040*/  SHF.R.U32.HI R10, RZ, 0x5, R21 ;  /* 0x00000005ff0a7819 */ /* 0x000fe40000011615 */
[----:B------:R-:W-:-:S05]  /*d050*/  MOV R11, UR14 ;  /* 0x0000000e000b7c02 */ /* 0x000fca0008000f00 */
[----:B------:R-:W-:-:S04]  /*d060*/  IMAD R10, R11, c[0x0][0x1fc], R10 ;  /* 0x00007f000b0a7a24 */ /* 0x000fc800078e020a */
[----:B------:R-:W-:Y:S05]  /*d070*/  @!P0 BRA `(.L_x_2314) ;  /* 0x0000014000008947 */ /* 0x000fea0003800000 */
[----:B---3--:R-:W-:-:S04]  /*d080*/  FFMA.FTZ R11, R18, R6, R8 ;  /* 0x00000006120b7223 */ /* 0x008fc80000010008 */
[----:B------:R-:W-:-:S06]  /*d090*/  FMUL.FTZ R12, R11, -1.4426950216293334961 ;  /* 0xbfb8aa3b0b0c7820 */ /* 0x000fcc0000410000 */
[----:B------:R-:W0:Y:S02]  /*d0a0*/  MUFU.EX2 R12, R12 ;  /* 0x0000000c000c7308 */ /* 0x000e240000000800 */
[----:B0-----:R-:W-:-:S06]  /*d0b0*/  FADD.FTZ R12, R12, 1 ;  /* 0x3f8000000c0c7421 */ /* 0x001fcc0000010000 */
[----:B------:R-:W0:Y:S02]  /*d0c0*/  MUFU.RCP R12, R12 ;  /* 0x0000000c000c7308 */ /* 0x000e240000001000 */
[----:B0----5:R-:W-:Y:S02]  /*d0d0*/  FMUL.FTZ R13, R16, R12 ;  /* 0x0000000c100d7220 */ /* 0x021fe40000410000 */
        /* <DEDUP_REMOVED lines=14> */
.L_x_2314:
[----:B---3--:R-:W-:Y:S01]  /*d1c0*/  LOP3.LUT P0, RZ, R0, 0x10, RZ, 0xc0, !PT ;  /* 0x0000001000ff7812 */ /* 0x008fe2000780c0ff */
[----:B------:R-:W-:-:S12]  /*d1d0*/  BSSY B0, `(.L_x_2315) ;  /* 0x0000015000007945 */ /* 0x000fd80003800000 */
[----:B------:R-:W-:Y:S05]  /*d1e0*/  @P0 BRA `(.L_x_2316) ;  /* 0x0000013000000947 */ /* 0x000fea0003800000 */
[----:B------:R-:W3:Y:S04]  /*d1f0*/  LDL.LU R12, [R1+0x298] ;  /* 0x00029800010c7983 */ /* 0x000ee80000300800 */
[----:B------:R-:W4:Y:S01]  /*d200*/  LDL.LU R15, [R1+0x218] ;  /* 0x00021800010f7983 */ /* 0x000f220000300800 */
[----:B-1----:R-:W-:Y:S02]  /*d210*/  MOV R11, UR5 ;  /* 0x00000005000b7c02 */ /* 0x002fe40008000f00 */
[----:B------:R-:W-:-:S03]  /*d220*/  MOV R13, R5 ;  /* 0x00000005000d7202 */ /* 0x000fc60000000f00 */
[----:B--2---:R-:W-:-:S04]  /*d230*/  FFMA.FTZ R11, R18, R11, UR6 ;  /* 0x00000006120b7e23 */ /* 0x004fc8000801000b */
[----:B-----5:R-:W-:Y:S01]  /*d240*/  FFMA.FTZ R11, R6, R16, -R11 ;  /* 0x00000010060b7223 */ /* 0x020fe2000001080b */
[----:B0-----:R-:W-:-:S05]  /*d250*/  MOV R16, UR5 ;  /* 0x0000000500107c02 */ /* 0x001fca0008000f00 */
[----:B------:R-:W-:Y:S02]  /*d260*/  FFMA.FTZ R16, R14, R16, UR6 ;  /* 0x000000060e107e23 */ /* 0x000fe40008010010 */
[----:B---3--:R-:W-:Y:S01]  /*d270*/  IMAD R14, R12, c[0x0][0x1d8], RZ ;  /* 0x000076000c0e7a24 */ /* 0x008fe200078e02ff */
[----:B------:R-:W-:-:S03]  /*d280*/  MOV R12, R2 ;  /* 0x00000002000c7202 */ /* 0x000fc60000000f00 */
[C---:B----4-:R-:W-:Y:S02]  /*d290*/  IMAD R14, R15.reuse, c[0x0][0x1dc], R14 ;  /* 0x000077000f0e7a24 */ /* 0x050fe400078e020e */
[----:B------:R-:W-:-:S05]  /*d2a0*/  IMAD.WIDE.U32 R12, R15, c[0x0][0x1d8], R12 ;  /* 0x000076000f0c7a25 */ /* 0x000fca00078e000c */
[----:B------:R-:W-:Y:S02]  /*d2b0*/  IADD3 R13, R13, R14, RZ ;  /* 0x0000000e0d0d7210 */ /* 0x000fe40007ffe0ff */
[----:B------:R-:W-:-:S04]  /*d2c0*/  LEA R14, P0, R12, c[0x0][0x160], 0x2 ;  /* 0x000058000c0e7a11 */ /* 0x000fc800078010ff */
[----:B------:R-:W-:Y:S01]  /*d2d0*/  LEA.HI.X R15, R12, c[0x0][0x164], R13, 0x2, P0 ;  /* 0x000059000c0f7a11 */ /* 0x000fe200000f140d */
[----:B------:R-:W-:Y:S02]  /*d2e0*/  FFMA.FTZ R13, R7, R17, -R16 ;  /* 0x00000011070d7223 */ /* 0x000fe40000010810 */
[----:B------:R-:W-:Y:S02]  /*d2f0*/  FMUL.FTZ R12, R11, UR24 ;  /* 0x000000180b0c7c20 */ /* 0x000fe40008410000 */
[----:B------:R-:W-:-:S05]  /*d300*/  FMUL.FTZ R13, R13, UR24 ;  /* 0x000000180d0d7c20 */ /* 0x000fca0008410000 */
[----:B------:R0:W-:Y:S02]  /*d310*/  STG.E.64 [R14.64], R12 ;  /* 0x0000000c0e007986 */ /* 0x0001e4000c101b14 */
.L_x_2316:
[----:B------:R-:W-:Y:S05]  /*d320*/  BSYNC B0 ;  /* 0x0000000000007941 */ /* 0x000fea0003800000 */
.L_x_2315:
[----:B------:R3:W5:Y:S04]  /*d330*/  LDL R19, [R1+0x1d8] ;  /* 0x0001d80001137983 */ /* 0x0007680000100800 */
[----:B0----5:R3:W5:Y:S04]  /*d340*/  LDL R16, [R1+0x158] ;  /* 0x0001580001107983 */ /* 0x0217680000100800 */
[----:B------:R3:W5:Y:S04]  /*d350*/  LDL R15, [R1+0x1dc] ;  /* 0x0001dc00010f7983 */ /* 0x0007680000100800 */
[----:B------:R3:W5:Y:S01]  /*d360*/  LDL R14, [R1+0x15c] ;  /* 0x00015c00010e7983 */ /* 0x0007620000100800 */
[----:B------:R-:W-:-:S02]  /*d370*/  ISETP.NE.AND P0, PT, RZ, UR22, PT ;  /* 0x00000016ff007c0c */ /* 0x000fc4000bf05270 */
[C---:B------:R-:W-:Y:S02]  /*d380*/  IADD3 R17, R10.reuse, 0x190, RZ ;  /* 0x000001900a117810 */ /* 0x040fe40007ffe0ff */
[----:B------:R-:W-:-:S09]  /*d390*/  IADD3 R18, R10, 0x1a0, RZ ;  /* 0x000001a00a127810 */ /* 0x000fd20007ffe0ff */
        /* <DEDUP_REMOVED lines=21> */
.L_x_2317:
[----:B---3--:R-:W-:Y:S01]  /*d4f0*/  LOP3.LUT P0, RZ, R0, 0x20, RZ, 0xc0, !PT ;  /* 0x0000002000ff7812 */ /* 0x008fe2000780c0ff */
[----:B------:R-:W-:-:S12]  /*d500*/  BSSY B0, `(.L_x_2318) ;  /* 0x0000015000007945 */ /* 0x000fd80003800000 */
[----:B------:R-:W-:Y:S05]  /*d510*/  @P0 BRA `(.L_x_2319) ;  /* 0x0000013000000947 */ /* 0x000fea0003800000 */
[----:B------:R-:W3:Y:S04]  /*d520*/  LDL.LU R12, [R1+0x2a0] ;  /* 0x0002a000010c7983 */ /* 0x000ee80000300800 */
[----:B------:R-:W4:Y:S01]  /*d530*/  LDL.LU R13, [R1+0x220] ;  /* 0x00022000010d7983 */ /* 0x000f220000300800 */
[----:B-1----:R-:W-:-:S05]  /*d540*/  MOV R11, UR5 ;  /* 0x00000005000b7c02 */ /* 0x002fca0008000f00 */
[----:B--2---:R-:W-:-:S04]  /*d550*/  FFMA.FTZ R11, R19, R11, UR6 ;  /* 0x00000006130b7e23 */ /* 0x004fc8000801000b */
[----:B0----5:R-:W-:Y:S01]  /*d560*/  FFMA.FTZ R16, R6, R16, -R11 ;  /* 0x0000001006107223 */ /* 0x021fe2000001080b */
[----:B------:R-:W-:-:S05]  /*d570*/  MOV R11, UR5 ;  /* 0x00000005000b7c02 */ /* 0x000fca0008000f00 */
[----:B------:R-:W-:Y:S01]  /*d580*/  FFMA.FTZ R11, R15, R11, UR6 ;  /* 0x000000060f0b7e23 */ /* 0x000fe2000801000b */
[----:B------:R-:W-:-:S03]  /*d590*/  MOV R15, R5 ;  /* 0x00000005000f7202 */ /* 0x000fc60000000f00 */
[----:B------:R-:W-:Y:S01]  /*d5a0*/  FFMA.FTZ R11, R7, R14, -R11 ;  /* 0x0000000e070b7223 */ /* 0x000fe2000001080b */
[----:B------:R-:W-:Y:S01]  /*d5b0*/  MOV R14, R2 ;  /* 0x00000002000e7202 */ /* 0x000fe20000000f00 */
[----:B---3--:R-:W-:-:S04]  /*d5c0*/  IMAD R12, R12, c[0x0][0x1d8], RZ ;  /* 0x000076000c0c7a24 */ /* 0x008fc800078e02ff */
[C---:B----4-:R-:W-:Y:S02]  /*d5d0*/  IMAD R12, R13.reuse, c[0x0][0x1dc], R12 ;  /* 0x000077000d0c7a24 */ /* 0x050fe400078e020c */
[----:B------:R-:W-:-:S05]  /*d5e0*/  IMAD.WIDE.U32 R14, R13, c[0x0][0x1d8], R14 ;  /* 0x000076000d0e7a25 */ /* 0x000fca00078e000e */
[----:B------:R-:W-:Y:S01]  /*d5f0*/  IADD3 R13, R15, R12, RZ ;  /* 0x0000000c0f0d7210 */ /* 0x000fe20007ffe0ff */
[----:B------:R-:W-:Y:S01]  /*d600*/  FMUL.FTZ R15, R11, UR24 ;  /* 0x000000180b0f7c20 */ /* 0x000fe20008410000 */
[----:B------:R-:W-:-:S04]  /*d610*/  LEA R12, P0, R14, c[0x0][0x160], 0x2 ;  /* 0x000058000e0c7a11 */ /* 0x000fc800078010ff */
[----:B------:R-:W-:Y:S01]  /*d620*/  LEA.HI.X R13, R14, c[0x0][0x164], R13, 0x2, P0 ;  /* 0x000059000e0d7a11 */ /* 0x000fe200000f140d */
[----:B------:R-:W-:-:S05]  /*d630*/  FMUL.FTZ R14, R16, UR24 ;  /* 0x00000018100e7c20 */ /* 0x000fca0008410000 */
[----:B------:R0:W-:Y:S03]  /*d640*/  STG.E.64 [R12.64], R14 ;  /* 0x0000000e0c007986 */ /* 0x0001e6000c101b14 */
.L_x_2319:
[----:B------:R-:W-:Y:S05]  /*d650*/  BSYNC B0 ;  /* 0x0000000000007941 */ /* 0x000fea0003800000 */
.L_x_2318:
[----:B------:R3:W5:Y:S04]  /*d660*/  LDL R19, [R1+0x80] ;  /* 0x0000800001137983 */ /* 0x0007680000100800 */
[----:B0----5:R3:W5:Y:S04]  /*d670*/  LDL R16, [R1+0x170] ;  /* 0x0001700001107983 */ /* 0x0217680000100800 */
[----:B------:R3:W5:Y:S04]  /*d680*/  LDL R15, [R1+0x1e8] ;  /* 0x0001e800010f7983 */ /* 0x0007680000100800 */
[----:B------:R3:W5:Y:S01]  /*d690*/  LDL R14, [R1+0x174] ;  /* 0x00017400010e7983 */ /* 0x0007620000100800 */
[----:B------:R-:W-:-:S13]  /*d6a0*/  ISETP.NE.AND P0, PT, RZ, UR22, PT ;  /* 0x00000016ff007c0c */ /* 0x000fda000bf05270 */
        /* <DEDUP_REMOVED lines=21> */
.L_x_2320:
        /* <DEDUP_REMOVED lines=22> */
.L_x_2322:
[----:B------:R-:W-:Y:S05]  /*d960*/  BSYNC B0 ;  /* 0x0000000000007941 */ /* 0x000fea0003800000 */
.L_x_2321:
        /* <DEDUP_REMOVED lines=26> */
.L_x_2323:
        /* <DEDUP_REMOVED lines=22> */
.L_x_2325:
[----:B------:R-:W-:Y:S05]  /*dc70*/  BSYNC B0 ;  /* 0x0000000000007941 */ /* 0x000fea0003800000 */
.L_x_2324:
        /* <DEDUP_REMOVED lines=26> */
.L_x_2326:
        /* <DEDUP_REMOVED lines=22> */
.L_x_2328:
[----:B------:R-:W-:Y:S05]  /*df80*/  BSYNC B0 ;  /* 0x0000000000007941 */ /* 0x000fea0003800000 */
.L_x_2327:
        /* <DEDUP_REMOVED lines=26> */
.L_x_2329:
        /* <DEDUP_REMOVED lines=22> */
.L_x_2331:
[----:B------:R-:W-:Y:S05]  /*e290*/  BSYNC B0 ;  /* 0x0000000000007941 */ /* 0x000fea0003800000 */
.L_x_2330:
        /* <DEDUP_REMOVED lines=26> */
.L_x_2332:
        /* <DEDUP_REMOVED lines=22> */
.L_x_2334:
[----:B------:R-:W-:Y:S05]  /*e5a0*/  BSYNC B0 ;  /* 0x0000000000007941 */ /* 0x000fea0003800000 */
.L_x_2333:
        /* <DEDUP_REMOVED lines=26> */
.L_x_2335:
        /* <DEDUP_REMOVED lines=22> */
.L_x_2337:
[----:B------:R-:W-:Y:S05]  /*e8b0*/  BSYNC B0 ;  /* 0x0000000000007941 */ /* 0x000fea0003800000 */
.L_x_2336:
        /* <DEDUP_REMOVED lines=26> */
.L_x_2338:
        /* <DEDUP_REMOVED lines=22> */
.L_x_2340:
[----:B------:R-:W-:Y:S05]  /*ebc0*/  BSYNC B0 ;  /* 0x0000000000007941 */ /* 0x000fea0003800000 */
.L_x_2339:
        /* <DEDUP_REMOVED lines=26> */
.L_x_2341:
        /* <DEDUP_REMOVED lines=22> */
.L_x_2343:
[----:B------:R-:W-:Y:S05]  /*eed0*/  BSYNC B0 ;  /* 0x0000000000007941 */ /* 0x000fea0003800000 */
.L_x_2342:
        /* <DEDUP_REMOVED lines=26> */
.L_x_2344:
        /* <DEDUP_REMOVED lines=22> */
.L_x_2346:
[----:B------:R-:W-:Y:S05]  /*f1e0*/  BSYNC B0 ;  /* 0x0000000000007941 */ /* 0x000fea0003800000 */
.L_x_2345:
        /* <DEDUP_REMOVED lines=26> */
.L_x_2347:
        /* <DEDUP_REMOVED lines=22> */
.L_x_2349:
[----:B------:R-:W-:Y:S05]  /*f4f0*/  BSYNC B0 ;  /* 0x0000000000007941 */ /* 0x000fea0003800000 */
.L_x_2348:
[----:B------:R3:W5:Y:S04]  /*f500*/  LDL R28, [R1+0x98] ;  /* 0x00009800011c7983 */ /* 0x0007680000100800 */
[----:B------:R3:W5:Y:S04]  /*f510*/  LDL R20, [R1+0xa0] ;  /* 0x0000a00001147983 */ /* 0x0007680000100800 */
[----:B------:R3:W5:Y:S04]  /*f520*/  LDL R19, [R1+0x9c] ;  /* 0x00009c0001137983 */ /* 0x0007680000100800 */
[----:B0----5:R3:W5:Y:S01]  /*f530*/  LDL R16, [R1+0xa4] ;  /* 0x0000a40001107983 */ /* 0x0217620000100800 */
[----:B------:R-:W-:-:S13]  /*f540*/  ISETP.NE.AND P0, PT, RZ, UR22, PT ;  /* 0x00000016ff007c0c */ /* 0x000fda000bf05270 */
[----:B------:R-:W-:Y:S05]  /*f550*/  @!P0 BRA `(.L_x_2350) ;  /* 0x0000014000008947 */ /* 0x000fea0003800000 */
[----:B---3--:R-:W-:-:S04]  /*f560*/  FFMA.FTZ R11, R28, R6, R8 ;  /* 0x000000061c0b7223 */ /* 0x008fc80000010008 */
        /* <DEDUP_REMOVED lines=14> */
[----:B---3-5:R-:W-:Y:S02]  /*f650*/  FMUL.FTZ R13, R16, R12 ;  /* 0x0000000c100d7220 */ /* 0x028fe40000410000 */
[----:B------:R-:W-:-:S04]  /*f660*/  FADD.FTZ R12, -R12, 1 ;  /* 0x3f8000000c0c7421 */ /* 0x000fc80000010100 */
[----:B------:R-:W-:-:S04]  /*f670*/  FFMA.FTZ R12, R11, R12, 1 ;  /* 0x3f8000000b0c7423 */ /* 0x000fc8000001000c */
[----:B------:R-:W-:-:S05]  /*f680*/  FMUL.FTZ R16, R13, R12 ;  /* 0x0000000c0d107220 */ /* 0x000fca0000410000 */
[----:B------:R0:W-:Y:S02]  /*f690*/  STL [R1+0xa4], R16 ;  /* 0x0000a41001007387 */ /* 0x0001e40000100800 */
.L_x_2350:
[----:B---3--:R-:W-:Y:S01]  /*f6a0*/  LOP3.LUT P0, RZ, R0, 0x800, RZ, 0xc0, !PT ;  /* 0x0000080000ff7812 */ /* 0x008fe2000780c0ff */
[----:B------:R-:W-:-:S12]  /*f6b0*/  BSSY B0, `(.L_x_2351) ;  /* 0x0000015000007945 */ /* 0x000fd80003800000 */
[----:B------:R-:W-:Y:S05]  /*f6c0*/  @P0 BRA `(.L_x_2352) ;  /* 0x0000013000000947 */ /* 0x000fea0003800000 */
[----:B------:R-:W3:Y:S04]  /*f6d0*/  LDL.LU R11, [R1+0x2cc] ;  /* 0x0002cc00010b7983 */ /* 0x000ee80000300800 */
[----:B------:R-:W4:Y:S01]  /*f6e0*/  LDL.LU R14, [R1+0x24c] ;  /* 0x00024c00010e7983 */ /* 0x000f220000300800 */
[----:B------:R-:W-:Y:S02]  /*f6f0*/  MOV R12, R2 ;  /* 0x00000002000c7202 */ /* 0x000fe40000000f00 */
[----:B------:R-:W-:Y:S01]  /*f700*/  MOV R13, R5 ;  /* 0x00000005000d7202 */ /* 0x000fe20000000f00 */
[----:B---3--:R-:W-:-:S04]  /*f710*/  IMAD R11, R11, c[0x0][0x1d8], RZ ;  /* 0x000076000b0b7a24 */ /* 0x008fc800078e02ff */
[C---:B----4-:R-:W-:Y:S02]  /*f720*/  IMAD R11, R14.reuse, c[0x0][0x1dc], R11 ;  /* 0x000077000e0b7a24 */ /* 0x050fe400078e020b */
[----:B------:R-:W-:-:S05]  /*f730*/  IMAD.WIDE.U32 R12, R14, c[0x0][0x1d8], R12 ;  /* 0x000076000e0c7a25 */ /* 0x000fca00078e000c */
[----:B------:R-:W-:Y:S02]  /*f740*/  IADD3 R11, R13, R11, RZ ;  /* 0x0000000b0d0b7210 */ /* 0x000fe40007ffe0ff */
[----:B------:R-:W-:-:S04]  /*f750*/  LEA R14, P0, R12, c[0x0][0x160], 0x2 ;  /* 0x000058000c0e7a11 */ /* 0x000fc800078010ff */
[----:B------:R-:W-:Y:S02]  /*f760*/  LEA.HI.X R15, R12, c[0x0][0x164], R11, 0x2, P0 ;  /* 0x000059000c0f7a11 */ /* 0x000fe400000f140b */
[----:B-1----:R-:W-:Y:S02]  /*f770*/  MOV R11, UR5 ;  /* 0x00000005000b7c02 */ /* 0x002fe40008000f00 */
[----:B------:R-:W-:-:S03]  /*f780*/  MOV R12, UR5 ;  /* 0x00000005000c7c02 */ /* 0x000fc60008000f00 */
[----:B--2---:R-:W-:Y:S02]  /*f790*/  FFMA.FTZ R11, R28, R11, UR6 ;  /* 0x000000061c0b7e23 */ /* 0x004fe4000801000b */
[----:B------:R-:W-:Y:S02]  /*f7a0*/  FFMA.FTZ R12, R19, R12, UR6 ;  /* 0x00000006130c7e23 */ /* 0x000fe4000801000c */
[----:B------:R-:W-:Y:S02]  /*f7b0*/  FFMA.FTZ R11, R6, R20, -R11 ;  /* 0x00000014060b7223 */ /* 0x000fe4000001080b */
[----:B-----5:R-:W-:Y:S02]  /*f7c0*/  FFMA.FTZ R13, R7, R16, -R12 ;  /* 0x00000010070d7223 */ /* 0x020fe4000001080c */
[----:B------:R-:W-:Y:S02]  /*f7d0*/  FMUL.FTZ R12, R11, UR24 ;  /* 0x000000180b0c7c20 */ /* 0x000fe40008410000 */
[----:B------:R-:W-:-:S05]  /*f7e0*/  FMUL.FTZ R13, R13, UR24 ;  /* 0x000000180d0d7c20 */ /* 0x000fca0008410000 */
[----:B------:R1:W-:Y:S02]  /*f7f0*/  STG.E.64 [R14.64], R12 ;  /* 0x0000000c0e007986 */ /* 0x0003e4000c101b14 */
.L_x_2352:
[----:B------:R-:W-:Y:S05]  /*f800*/  BSYNC B0 ;  /* 0x0000000000007941 */ /* 0x000fea0003800000 */
.L_x_2351:
[----:B------:R3:W5:Y:S04]  /*f810*/  LDL R29, [R1+0x74] ;  /* 0x00007400011d7983 */ /* 0x0007680000100800 */
[----:B------:R3:W5:Y:S04]  /*f820*/  LDL R28, [R1+0x70] ;  /* 0x00007000011c7983 */ /* 0x0007680000100800 */
[----:B0-----:R3:W5:Y:S04]  /*f830*/  LDL R20, [R1+0x100] ;  /* 0x0001000001147983 */ /* 0x0017680000100800 */
[----:B------:R3:W5:Y:S01]  /*f840*/  LDL R19, [R1+0x104] ;  /* 0x0001040001137983 */ /* 0x0007620000100800 */
[----:B------:R-:W-:-:S13]  /*f850*/  ISETP.NE.AND P0, PT, RZ, UR22, PT ;  /* 0x00000016ff007c0c */ /* 0x000fda000bf05270 */
[----:B------:R-:W-:Y:S05]  /*f860*/  @!P0 BRA `(.L_x_2353) ;  /* 0x0000014000008947 */ /* 0x000fea0003800000 */
[----:B-1-3-5:R-:W-:Y:S02]  /*f870*/  FFMA.FTZ R12, R28, R7, R9 ;  /* 0x000000071c0c7223 */ /* 0x02afe40000010009 */
        /* <DEDUP_REMOVED lines=12> */
[----:B-1----:R-:W-:Y:S02]  /*f940*/  FMUL.FTZ R15, R20, R13 ;  /* 0x0000000d140f7220 */ /* 0x002fe40000410000 */
[----:B------:R-:W-:Y:S02]  /*f950*/  FADD.FTZ R13, -R13, 1 ;  /* 0x3f8000000d0d7421 */ /* 0x000fe40000010100 */
[----:B------:R-:W-:Y:S02]  /*f960*/  FMUL.FTZ R19, R16, R14 ;  /* 0x0000000e10137220 */ /* 0x000fe40000410000 */
[----:B------:R-:W-:-:S03]  /*f970*/  FFMA.FTZ R13, R11, R13, 1 ;  /* 0x3f8000000b0d7423 */ /* 0x000fc6000001000d */
[----:B------:R0:W-:Y:S01]  /*f980*/  STL [R1+0x104], R19 ;  /* 0x0001041301007387 */ /* 0x0001e20000100800 */
[----:B------:R-:W-:-:S05]  /*f990*/  FMUL.FTZ R20, R15, R13 ;  /* 0x0000000d0f147220 */ /* 0x000fca0000410000 */
[----:B------:R0:W-:Y:S02]  /*f9a0*/  STL [R1+0x100], R20 ;  /* 0x0001001401007387 */ /* 0x0001e40000100800 */
.L_x_2353:
[----:B---3--:R-:W-:Y:S01]  /*f9b0*/  LOP3.LUT P0, RZ, R0, 0x400, RZ, 0xc0, !PT ;  /* 0x0000040000ff7812 */ /* 0x008fe2000780c0ff */
[----:B------:R-:W-:-:S12]  /*f9c0*/  BSSY B0, `(.L_x_2354) ;  /* 0x0000015000007945 */ /* 0x000fd80003800000 */
[----:B------:R-:W-:Y:S05]  /*f9d0*/  @P0 BRA `(.L_x_2355) ;  /* 0x0000013000000947 */ /* 0x000fea0003800000 */
[----:B------:R-:W3:Y:S04]  /*f9e0*/  LDL.LU R11, [R1+0x2d0] ;  /* 0x0002d000010b7983 */ /* 0x000ee80000300800 */
[----:B-1----:R-:W4:Y:S01]  /*f9f0*/  LDL.LU R14, [R1+0x250] ;  /* 0x00025000010e7983 */ /* 0x002f220000300800 */
        /* <DEDUP_REMOVED lines=8> */
[----:B------:R-:W-:Y:S02]  /*fa80*/  MOV R11, UR5 ;  /* 0x00000005000b7c02 */ /* 0x000fe40008000f00 */
[----:B------:R-:W-:-:S03]  /*fa90*/  MOV R12, UR5 ;  /* 0x00000005000c7c02 */ /* 0x000fc60008000f00 */
[----:B--2--5:R-:W-:Y:S02]  /*faa0*/  FFMA.FTZ R11, R29, R11, UR6 ;  /* 0x000000061d0b7e23 */ /* 0x024fe4000801000b */
[----:B------:R-:W-:Y:S02]  /*fab0*/  FFMA.FTZ R12, R28, R12, UR6 ;  /* 0x000000061c0c7e23 */ /* 0x000fe4000801000c */
[----:B------:R-:W-:Y:S02]  /*fac0*/  FFMA.FTZ R11, R6, R20, -R11 ;  /* 0x00000014060b7223 */ /* 0x000fe4000001080b */
[----:B------:R-:W-:Y:S02]  /*fad0*/  FFMA.FTZ R13, R7, R19, -R12 ;  /* 0x00000013070d7223 */ /* 0x000fe4000001080c */
[----:B------:R-:W-:Y:S02]  /*fae0*/  FMUL.FTZ R12, R11, UR24 ;  /* 0x000000180b0c7c20 */ /* 0x000fe40008410000 */
[----:B------:R-:W-:-:S05]  /*faf0*/  FMUL.FTZ R13, R13, UR24 ;  /* 0x000000180d0d7c20 */ /* 0x000fca0008410000 */
[----:B------:R1:W-:Y:S02]  /*fb00*/  STG.E.64 [R14.64], R12 ;  /* 0x0000000c0e007986 */ /* 0x0003e4000c101b14 */
.L_x_2355:
[----:B------:R-:W-:Y:S05]  /*fb10*/  BSYNC B0 ;  /* 0x0000000000007941 */ /* 0x000fea0003800000 */
.L_x_2354:
[----:B-----5:R3:W5:Y:S04]  /*fb20*/  LDL R29, [R1+0x64] ;  /* 0x00006400011d7983 */ /* 0x0207680000100800 */
[----:B------:R3:W5:Y:S04]  /*fb30*/  LDL R28, [R1+0x60] ;  /* 0x00006000011c7983 */ /* 0x0007680000100800 */
[----:B0-----:R3:W5:Y:S04]  /*fb40*/  LDL R20, [R1+0x110] ;  /* 0x0001100001147983 */ /* 0x0017680000100800 */
[----:B------:R3:W5:Y:S01]  /*fb50*/  LDL R19, [R1+0x114] ;  /* 0x0001140001137983 */ /* 0x0007620000100800 */
[----:B------:R-:W-:-:S13]  /*fb60*/  ISETP.NE.AND P0, PT, RZ, UR22, PT ;  /* 0x00000016ff007c0c */ /* 0x000fda000bf05270 */
[----:B------:R-:W-:Y:S05]  /*fb70*/  @!P0 BRA `(.L_x_2356) ;  /* 0x0000014000008947 */ /* 0x000fea0003800000 */
[----:B---3-5:R-:W-:Y:S02]  /*fb80*/  FFMA.FTZ R11, R28, R7, R9 ;  /* 0x000000071c0b7223 */ /* 0x028fe40000010009 */
[----:B-1----:R-:W-:Y:S02]  /*fb90*/  FFMA.FTZ R12, R29, R6, R8 ;  /* 0x000000061d0c7223 */ /* 0x002fe40000010008 */
        /* <DEDUP_REMOVED lines=14> */
[----:B------:R-:W-:-:S03]  /*fc80*/  FFMA.FTZ R15, R12, R15, 1 ;  /* 0x3f8000000c0f7423 */ /* 0x000fc6000001000f */
[----:B------:R0:W-:Y:S01]  /*fc90*/  STL [R1+0x114], R19 ;  /* 0x0001141301007387 */ /* 0x0001e20000100800 */
[----:B------:R-:W-:-:S05]  /*fca0*/  FMUL.FTZ R20, R14, R15 ;  /* 0x0000000f0e147220 */ /* 0x000fca0000410000 */
[----:B------:R0:W-:Y:S02]  /*fcb0*/  STL [R1+0x110], R20 ;  /* 0x0001101401007387 */ /* 0x0001e40000100800 */
.L_x_2356:
        /* <DEDUP_REMOVED lines=22> */
.L_x_2358:
[----:B------:R-:W-:Y:S05]  /*fe20*/  BSYNC B0 ;  /* 0x0000000000007941 */ /* 0x000fea0003800000 */
.L_x_2357:
[----:B-----5:R3:W5:Y:S04]  /*fe30*/  LDL R29, [R1+0x54] ;  /* 0x00005400011d7983 */ /* 0x0207680000100800 */
        /* <DEDUP_REMOVED lines=23> */
[----:B------:R0:W-:Y:S04]  /*ffb0*/  STL [R1+0x124], R19 ;  /* 0x0001241301007387 */ /* 0x0001e80000100800 */
[----:B------:R0:W-:Y:S02]  /*ffc0*/  STL [R1+0x120], R20 ;  /* 0x0001201401007387 */ /* 0x0001e40000100800 */
.L_x_2359:
        /* <DEDUP_REMOVED lines=22> */
.L_x_2361:
[----:B------:R-:W-:Y:S05]  /*10130*/  BSYNC B0 ;  /* 0x0000000000007941 */ /* 0x000fea0003800000 */
.L_x_2360:
        /* <DEDUP_REMOVED lines=26> */
.L_x_2362:
        /* <DEDUP_REMOVED lines=22> */
.L_x_2364:
[----:B------:R-:W-:Y:S05]  /*10440*/  BSYNC B0 ;  /* 0x0000000000007941 */ /* 0x000fea0003800000 */
.L_x_2363:
        /* <DEDUP_REMOVED lines=26> */
.L_x_2365:
[----:B---3--:R-:W-:Y:S01]  /*105f0*/  LOP3.LUT P0, RZ, R0, 0x2, RZ, 0xc0, !PT ;  /* 0x0000000200ff7812 */ /* 0x008fe2000780c0ff */
[----:B------:R-:W-:-:S12]  /*10600*/  BSSY B0, `(.L_x_2366) ;  /* 0x0000015000007945 */ /* 0x000fd80003800000 */
[----:B------:R-:W-:Y:S05]  /*10610*/  @P0 BRA `(.L_x_2367) ;  /* 0x0000013000000947 */ /* 0x000fea0003800000 */
[----:B------:R-:W3:Y:S04]  /*10620*/  LDL.LU R11, [R1+0x2e0] ;  /* 0x0002e000010b7983 */ /* 0x000ee80000300800 */
[----:B------:R-:W4:Y:S01]  /*10630*/  LDL.LU R16, [R1+0x260] ;  /* 0x0002600001107983 */ /* 0x000f220000300800 */
[----:B-1----:R-:W-:Y:S02]  /*10640*/  MOV R12, R2 ;  /* 0x00000002000c7202 */ /* 0x002fe40000000f00 */
[----:B------:R-:W-:Y:S02]  /*10650*/  MOV R13, R5 ;  /* 0x00000005000d7202 */ /* 0x000fe40000000f00 */
[----:B------:R-:W-:-:S05]  /*10660*/  MOV R15, UR5 ;  /* 0x00000005000f7c02 */ /* 0x000fca0008000f00 */
[----:B--2--5:R-:W-:Y:S02]  /*10670*/  FFMA.FTZ R15, R28, R15, UR6 ;  /* 0x000000061c0f7e23 */ /* 0x024fe4000801000f */
[----:B---3--:R-:W-:Y:S01]  /*10680*/  IMAD R14, R11, c[0x0][0x1d8], RZ ;  /* 0x000076000b0e7a24 */ /* 0x008fe200078e02ff */
[----:B------:R-:W-:-:S03]  /*10690*/  MOV R11, UR5 ;  /* 0x00000005000b7c02 */ /* 0x000fc60008000f00 */
[C---:B----4-:R-:W-:Y:S02]  /*106a0*/  IMAD R14, R16.reuse, c[0x0][0x1dc], R14 ;  /* 0x00007700100e7a24 */ /* 0x050fe400078e020e */
[----:B------:R-:W-:-:S04]  /*106b0*/  IMAD.WIDE.U32 R12, R16, c[0x0][0x1d8], R12 ;  /* 0x00007600100c7a25 */ /* 0x000fc800078e000c */
[----:B------:R-:W-:Y:S01]  /*106c0*/  FFMA.FTZ R11, R29, R11, UR6 ;  /* 0x000000061d0b7e23 */ /* 0x000fe2000801000b */
[----:B------:R-:W-:Y:S01]  /*106d0*/  IADD3 R13, R13, R14, RZ ;  /* 0x0000000e0d0d7210 */ /* 0x000fe20007ffe0ff */
[----:B------:R-:W-:Y:S01]  /*106e0*/  FFMA.FTZ R16, R7, R19, -R15 ;  /* 0x0000001307107223 */ /* 0x000fe2000001080f */
[----:B------:R-:W-:Y:S01]  /*106f0*/  LEA R14, P0, R12, c[0x0][0x160], 0x2 ;  /* 0x000058000c0e7a11 */ /* 0x000fe200078010ff */
[----:B------:R-:W-:-:S03]  /*10700*/  FFMA.FTZ R11, R6, R20, -R11 ;  /* 0x00000014060b7223 */ /* 0x000fc6000001080b */
[----:B------:R-:W-:Y:S01]  /*10710*/  LEA.HI.X R15, R12, c[0x0][0x164], R13, 0x2, P0 ;  /* 0x000059000c0f7a11 */ /* 0x000fe200000f140d */
[----:B------:R-:W-:Y:S02]  /*10720*/  FMUL.FTZ R12, R11, UR24 ;  /* 0x000000180b0c7c20 */ /* 0x000fe40008410000 */
[----:B------:R-:W-:-:S05]  /*10730*/  FMUL.FTZ R13, R16, UR24 ;  /* 0x00000018100d7c20 */ /* 0x000fca0008410000 */
[----:B------:R1:W-:Y:S02]  /*10740*/  STG.E.64 [R14.64], R12 ;  /* 0x0000000c0e007986 */ /* 0x0003e4000c101b14 */
.L_x_2367:
[----:B------:R-:W-:Y:S05]  /*10750*/  BSYNC B0 ;  /* 0x0000000000007941 */ /* 0x000fea0003800000 */
.L_x_2366:
        /* <DEDUP_REMOVED lines=26> */
.L_x_2368:
[----:B---3--:R-:W-:Y:S01]  /*10900*/  BSSY B0, `(.L_x_2369) ;  /* 0x0000015000007945 */ /* 0x008fe20003800000 */
[----:B------:R-:W-:Y:S05]  /*10910*/  @P5 BRA `(.L_x_2370) ;  /* 0x0000013000005947 */ /* 0x000fea0003800000 */
[----:B------:R-:W3:Y:S04]  /*10920*/  LDL.LU R11, [R1+0x2e4] ;  /* 0x0002e400010b7983 */ /* 0x000ee80000300800 */
[----:B------:R-:W4:Y:S01]  /*10930*/  LDL.LU R16, [R1+0x264] ;  /* 0x0002640001107983 */ /* 0x000f220000300800 */
[----:B-1----:R-:W-:-:S02]  /*10940*/  MOV R12, R2 ;  /* 0x00000002000c7202 */ /* 0x002fc40000000f00 */
        /* <DEDUP_REMOVED lines=16> */
.L_x_2370:
[----:B------:R-:W-:Y:S05]  /*10a50*/  BSYNC B0 ;  /* 0x0000000000007941 */ /* 0x000fea0003800000 */
.L_x_2369:
[----:B------:R-:W-:Y:S05]  /*10a60*/  @!P6 BRA `(.L_x_2371) ;  /* 0x000001800000e947 */ /* 0x000fea0003800000 */
[----:B------:R-:W3:Y:S04]  /*10a70*/  LDL R11, [R1+0x58] ;  /* 0x00005800010b7983 */ /* 0x000ee80000100800 */
[----:B-1----:R-:W4:Y:S04]  /*10a80*/  LDL R12, [R1+0x5c] ;  /* 0x00005c00010c7983 */ /* 0x002f280000100800 */
[----:B0-2--5:R-:W2:Y:S04]  /*10a90*/  LDL.LU R20, [R1] ;  /* 0x0000000001147983 */ /* 0x025ea80000300800 */
[----:B------:R-:W2:Y:S01]  /*10aa0*/  LDL.LU R19, [R1+0x4] ;  /* 0x0000040001137983 */ /* 0x000ea20000300800 */
[----:B---3--:R-:W-:-:S02]  /*10ab0*/  FFMA.FTZ R13, R11, R7, R9 ;  /* 0x000000070b0d7223 */ /* 0x008fc40000010009 */
[----:B----4-:R-:W-:Y:S02]  /*10ac0*/  FFMA.FTZ R14, R12, R6, R8 ;  /* 0x000000060c0e7223 */ /* 0x010fe40000010008 */
        /* <DEDUP_REMOVED lines=9> */
[----:B--2---:R-:W-:Y:S02]  /*10b60*/  FMUL.FTZ R15, R19, R15 ;  /* 0x0000000f130f7220 */ /* 0x004fe40000410000 */
[----:B------:R-:W-:Y:S02]  /*10b70*/  FFMA.FTZ R11, R13, R11, 1 ;  /* 0x3f8000000d0b7423 */ /* 0x000fe4000001000b */
[----:B-1----:R-:W-:Y:S02]  /*10b80*/  FADD.FTZ R12, -R16, 1 ;  /* 0x3f800000100c7421 */ /* 0x002fe40000010100 */
[----:B------:R-:W-:Y:S02]  /*10b90*/  FMUL.FTZ R16, R20, R16 ;  /* 0x0000001014107220 */ /* 0x000fe40000410000 */
[----:B------:R-:W-:-:S02]  /*10ba0*/  FFMA.FTZ R12, R14, R12, 1 ;  /* 0x3f8000000e0c7423 */ /* 0x000fc4000001000c */
[----:B------:R-:W-:Y:S02]  /*10bb0*/  FMUL.FTZ R11, R15, R11 ;  /* 0x0000000b0f0b7220 */ /* 0x000fe40000410000 */
[----:B------:R-:W-:-:S03]  /*10bc0*/  FMUL.FTZ R12, R16, R12 ;  /* 0x0000000c100c7220 */ /* 0x000fc60000410000 */
[----:B------:R0:W-:Y:S04]  /*10bd0*/  STL [R1+0x4], R11 ;  /* 0x0000040b01007387 */ /* 0x0001e80000100800 */
[----:B------:R0:W-:Y:S02]  /*10be0*/  STL [R1], R12 ;  /* 0x0000000c01007387 */ /* 0x0001e40000100800 */
.L_x_2371:
[----:B------:R-:W-:Y:S01]  /*10bf0*/  BSSY B0, `(.L_x_2372) ;  /* 0x000001a000007945 */ /* 0x000fe20003800000 */
[----:B------:R-:W-:Y:S05]  /*10c00*/  @P4 BRA `(.L_x_2373) ;  /* 0x0000018000004947 */ /* 0x000fea0003800000 */
[----:B01----:R-:W3:Y:S04]  /*10c10*/  LDL.LU R12, [R1+0x5c] ;  /* 0x00005c00010c7983 */ /* 0x003ee80000300800 */
[----:B------:R-:W4:Y:S04]  /*10c20*/  LDL.LU R11, [R1+0x2e8] ;  /* 0x0002e800010b7983 */ /* 0x000f280000300800 */
[----:B--2--5:R-:W2:Y:S04]  /*10c30*/  LDL.LU R29, [R1+0x268] ;  /* 0x00026800011d7983 */ /* 0x024ea80000300800 */
[----:B------:R-:W2:Y:S04]  /*10c40*/  LDL.LU R20, [R1+0x58] ;  /* 0x0000580001147983 */ /* 0x000ea80000300800 */
[----:B------:R-:W2:Y:S04]  /*10c50*/  LDL.LU R19, [R1] ;  /* 0x0000000001137983 */ /* 0x000ea80000300800 */
[----:B------:R-:W2:Y:S01]  /*10c60*/  LDL.LU R16, [R1+0x4] ;  /* 0x0000040001107983 */ /* 0x000ea20000300800 */
[----:B------:R-:W-:-:S02]  /*10c70*/  MOV R13, R5 ;  /* 0x00000005000d7202 */ /* 0x000fc40000000f00 */
[----:B------:R-:W-:Y:S02]  /*10c80*/  MOV R15, UR5 ;  /* 0x00000005000f7c02 */ /* 0x000fe40008000f00 */
[----:B---3--:R-:W-:Y:S02]  /*10c90*/  MOV R28, R12 ;  /* 0x0000000c001c7202 */ /* 0x008fe40000000f00 */
[----:B------:R-:W-:Y:S01]  /*10ca0*/  MOV R12, R2 ;  /* 0x00000002000c7202 */ /* 0x000fe20000000f00 */
[----:B----4-:R-:W-:Y:S01]  /*10cb0*/  IMAD R14, R11, c[0x0][0x1d8], RZ ;  /* 0x000076000b0e7a24 */ /* 0x010fe200078e02ff */
[----:B------:R-:W-:-:S03]  /*10cc0*/  MOV R11, UR5 ;  /* 0x00000005000b7c02 */ /* 0x000fc60008000f00 */
[C---:B--2---:R-:W-:Y:S02]  /*10cd0*/  IMAD R14, R29.reuse, c[0x0][0x1dc], R14 ;  /* 0x000077001d0e7a24 */ /* 0x044fe400078e020e */
[----:B------:R-:W-:-:S04]  /*10ce0*/  IMAD.WIDE.U32 R12, R29, c[0x0][0x1d8], R12 ;  /* 0x000076001d0c7a25 */ /* 0x000fc800078e000c */
[----:B------:R-:W-:Y:S02]  /*10cf0*/  FFMA.FTZ R11, R28, R11, UR6 ;  /* 0x000000061c0b7e23 */ /* 0x000fe4000801000b */
        /* <DEDUP_REMOVED lines=9> */
.L_x_2373:
[----:B------:R-:W-:Y:S05]  /*10d90*/  BSYNC B0 ;  /* 0x0000000000007941 */ /* 0x000fea0003800000 */
.L_x_2372:
[----:B0----5:R0:W5:Y:S04]  /*10da0*/  LDL R20, [R1+0x6c] ;  /* 0x00006c0001147983 */ /* 0x0211680000100800 */
[----:B------:R0:W5:Y:S01]  /*10db0*/  LDL R19, [R1+0x68] ;  /* 0x0000680001137983 */ /* 0x0001620000100800 */
[----:B-1----:R-:W-:Y:S02]  /*10dc0*/  IADD3 R13, R10, 0x1b0, RZ ;  /* 0x000001b00a0d7810 */ /* 0x002fe40007ffe0ff */
[----:B------:R-:W-:Y:S02]  /*10dd0*/  ISETP.GE.U32.AND P5, PT, R17, c[0x0][0x1e0], PT ;  /* 0x0000780011007a0c */ /* 0x000fe40003fa6070 */
[----:B------:R-:W-:Y:S02]  /*10de0*/  SHF.R.S32.HI R11, RZ, 0x1f, R17 ;  /* 0x0000001fff0b7819 */ /* 0x000fe40000011411 */
[----:B------:R-:W-:-:S02]  /*10df0*/  ISETP.GE.U32.AND P0, PT, R13, c[0x0][0x1e0], PT ;  /* 0x000078000d007a0c */ /* 0x000fc40003f06070 */
[----:B------:R-:W-:Y:S02]  /*10e00*/  ISETP.GE.U32.AND P4, PT, R18, c[0x0][0x1e0], PT ;  /* 0x0000780012007a0c */ /* 0x000fe40003f86070 */
[----:B------:R-:W-:Y:S02]  /*10e10*/  SHF.R.S32.HI R12, RZ, 0x1f, R18 ;  /* 0x0000001fff0c7819 */ /* 0x000fe40000011412 */
[----:B------:R-:W-:Y:S02]  /*10e20*/  SHF.R.S32.HI R13, RZ, 0x1f, R13 ;  /* 0x0000001fff0d7819 */ /* 0x000fe4000001140d */
[----:B------:R-:W-:Y:S02]  /*10e30*/  ISETP.GE.AND.EX P5, PT, R11, c[0x0][0x1e4], PT, P5 ;  /* 0x000079000b007a0c */ /* 0x000fe40003fa6350 */
[----:B------:R-:W-:Y:S02]  /*10e40*/  ISETP.GE.AND.EX P4, PT, R12, c[0x0][0x1e4], PT, P4 ;  /* 0x000079000c007a0c */ /* 0x000fe40003f86340 */
[----:B------:R-:W-:-:S02]  /*10e50*/  ISETP.GE.AND.EX P0, PT, R13, c[0x0][0x1e4], PT, P0 ;  /* 0x000079000d007a0c */ /* 0x000fc40003f06300 */
[----:B------:R-:W-:Y:S01]  /*10e60*/  ISETP.GT.U32.OR P5, PT, R21, 0x1ff, P5 ;  /* 0x000001ff1500780c */ /* 0x000fe20002fa4470 */
[----:B------:R-:W-:Y:S06]  /*10e70*/  @!P6 BRA `(.L_x_2374) ;  /* 0x000001200000e947 */ /* 0x000fec0003800000 */
[----:B0----5:R-:W-:Y:S02]  /*10e80*/  FFMA.FTZ R14, R20, R6, R8 ;  /* 0x00000006140e7223 */ /* 0x021fe40000010008 */
        /* <DEDUP_REMOVED lines=17> */
.L_x_2374:
[----:B0-----:R-:W-:Y:S01]  /*10fa0*/  BSSY B0, `(.L_x_2375) ;  /* 0x0000015000007945 */ /* 0x001fe20003800000 */
[----:B------:R-:W-:Y:S05]  /*10fb0*/  @P3 BRA `(.L_x_2376) ;  /* 0x0000013000003947 */ /* 0x000fea0003800000 */
[----:B------:R-:W3:Y:S04]  /*10fc0*/  LDL.LU R11, [R1+0x2ec] ;  /* 0x0002ec00010b7983 */ /* 0x000ee80000300800 */
[----:B------:R-:W4:Y:S01]  /*10fd0*/  LDL.LU R16, [R1+0x26c] ;  /* 0x00026c0001107983 */ /* 0x000f220000300800 */
[----:B------:R-:W-:Y:S02]  /*10fe0*/  MOV R12, R2 ;  /* 0x00000002000c7202 */ /* 0x000fe40000000f00 */
[----:B------:R-:W-:-:S02]  /*10ff0*/  MOV R13, R5 ;  /* 0x00000005000d7202 */ /* 0x000fc40000000f00 */
[----:B------:R-:W-:-:S05]  /*11000*/  MOV R15, UR5 ;  /* 0x00000005000f7c02 */ /* 0x000fca0008000f00 */
[----:B--2--5:R-:W-:-:S04]  /*11010*/  FFMA.FTZ R15, R19, R15, UR6 ;  /* 0x00000006130f7e23 */ /* 0x024fc8000801000f */
[----:B------:R-:W-:Y:S02]  /*11020*/  FFMA.FTZ R27, R7, R27, -R15 ;  /* 0x0000001b071b7223 */ /* 0x000fe4000001080f */
[----:B---3--:R-:W-:Y:S01]  /*11030*/  IMAD R14, R11, c[0x0][0x1d8], RZ ;  /* 0x000076000b0e7a24 */ /* 0x008fe200078e02ff */
[----:B------:R-:W-:-:S03]  /*11040*/  MOV R11, UR5 ;  /* 0x00000005000b7c02 */ /* 0x000fc60008000f00 */
[C---:B----4-:R-:W-:Y:S02]  /*11050*/  IMAD R14, R16.reuse, c[0x0][0x1dc], R14 ;  /* 0x00007700100e7a24 */ /* 0x050fe400078e020e */
[----:B------:R-:W-:-:S04]  /*11060*/  IMAD.WIDE.U32 R12, R16, c[0x0][0x1d8], R12 ;  /* 0x00007600100c7a25 */ /* 0x000fc800078e000c */
[----:B------:R-:W-:Y:S01]  /*11070*/  FFMA.FTZ R11, R20, R11, UR6 ;  /* 0x00000006140b7e23 */ /* 0x000fe2000801000b */
[----:B------:R-:W-:Y:S02]  /*11080*/  IADD3 R13, R13, R14, RZ ;  /* 0x0000000e0d0d7210 */ /* 0x000fe40007ffe0ff */
[----:B------:R-:W-:Y:S01]  /*11090*/  LEA R14, P3, R12, c[0x0][0x160], 0x2 ;  /* 0x000058000c0e7a11 */ /* 0x000fe200078610ff */
[----:B------:R-:W-:-:S03]  /*110a0*/  FFMA.FTZ R11, R6, R26, -R11 ;  /* 0x0000001a060b7223 */ /* 0x000fc6000001080b */
[----:B------:R-:W-:Y:S01]  /*110b0*/  LEA.HI.X R15, R12, c[0x0][0x164], R13, 0x2, P3 ;  /* 0x000059000c0f7a11 */ /* 0x000fe200018f140d */
[----:B------:R-:W-:Y:S02]  /*110c0*/  FMUL.FTZ R12, R11, UR24 ;  /* 0x000000180b0c7c20 */ /* 0x000fe40008410000 */
[----:B------:R-:W-:-:S05]  /*110d0*/  FMUL.FTZ R13, R27, UR24 ;  /* 0x000000181b0d7c20 */ /* 0x000fca0008410000 */
[----:B------:R0:W-:Y:S02]  /*110e0*/  STG.E.64 [R14.64], R12 ;  /* 0x0000000c0e007986 */ /* 0x0001e4000c101b14 */
.L_x_2376:
[----:B------:R-:W-:Y:S05]  /*110f0*/  BSYNC B0 ;  /* 0x0000000000007941 */ /* 0x000fea0003800000 */
.L_x_2375:
[----:B------:R-:W-:Y:S05]  /*11100*/  @!P6 BRA `(.L_x_2377) ;  /* 0x000001400000e947 */ /* 0x000fea0003800000 */
[----:B0-----:R-:W3:Y:S04]  /*11110*/  LDL R12, [R1+0x7c] ;  /* 0x00007c00010c7983 */ /* 0x001ee80000100800 */
[----:B------:R-:W4:Y:S01]  /*11120*/  LDL R11, [R1+0x78] ;  /* 0x00007800010b7983 */ /* 0x000f220000100800 */
[----:B---3--:R-:W-:Y:S02]  /*11130*/  FFMA.FTZ R14, R12, R6, R8 ;  /* 0x000000060c0e7223 */ /* 0x008fe40000010008 */
        /* <DEDUP_REMOVED lines=17> */
.L_x_2377:
[----:B------:R-:W-:Y:S01]  /*11250*/  BSSY B0, `(.L_x_2378) ;  /* 0x0000019000007945 */ /* 0x000fe20003800000 */
[----:B------:R-:W-:Y:S05]  /*11260*/  @P2 BRA `(.L_x_2379) ;  /* 0x0000017000002947 */ /* 0x000fea0003800000 */
[----:B0-----:R-:W3:Y:S04]  /*11270*/  LDL.LU R13, [R1+0x7c] ;  /* 0x00007c00010d7983 */ /* 0x001ee80000300800 */
[----:B------:R-:W4:Y:S04]  /*11280*/  LDL.LU R12, [R1+0x78] ;  /* 0x00007800010c7983 */ /* 0x000f280000300800 */
[----:B--2---:R-:W2:Y:S04]  /*11290*/  LDL.LU R11, [R1+0x2f0] ;  /* 0x0002f000010b7983 */ /* 0x004ea80000300800 */
[----:B------:R-:W2:Y:S01]  /*112a0*/  LDL.LU R18, [R1+0x270] ;  /* 0x0002700001127983 */ /* 0x000ea20000300800 */
[----:B------:R-:W-:-:S02]  /*112b0*/  MOV R15, UR5 ;  /* 0x00000005000f7c02 */ /* 0x000fc40008000f00 */
[----:B---3--:R-:W-:Y:S02]  /*112c0*/  MOV R17, R13 ;  /* 0x0000000d00117202 */ /* 0x008fe40000000f00 */
[----:B------:R-:W-:Y:S02]  /*112d0*/  MOV R13, R5 ;  /* 0x00000005000d7202 */ /* 0x000fe40000000f00 */
[----:B----4-:R-:W-:Y:S02]  /*112e0*/  MOV R16, R12 ;  /* 0x0000000c00107202 */ /* 0x010fe40000000f00 */
[----:B------:R-:W-:Y:S01]  /*112f0*/  MOV R12, R2 ;  /* 0x00000002000c7202 */ /* 0x000fe20000000f00 */
[----:B--2---:R-:W-:Y:S01]  /*11300*/  IMAD R14, R11, c[0x0][0x1d8], RZ ;  /* 0x000076000b0e7a24 */ /* 0x004fe200078e02ff */
[----:B------:R-:W-:Y:S01]  /*11310*/  MOV R11, UR5 ;  /* 0x00000005000b7c02 */ /* 0x000fe20008000f00 */
[----:B------:R-:W-:Y:S02]  /*11320*/  FFMA.FTZ R15, R16, R15, UR6 ;  /* 0x00000006100f7e23 */ /* 0x000fe4000801000f */
[----:B------:R-:W-:-:S02]  /*11330*/  IMAD R14, R18, c[0x0][0x1dc], R14 ;  /* 0x00007700120e7a24 */ /* 0x000fc400078e020e */
        /* <DEDUP_REMOVED lines=10> */
.L_x_2379:
[----:B------:R-:W-:Y:S05]  /*113e0*/  BSYNC B0 ;  /* 0x0000000000007941 */ /* 0x000fea0003800000 */
.L_x_2378:
        /* <DEDUP_REMOVED lines=21> */
.L_x_2380:
        /* <DEDUP_REMOVED lines=25> */
.L_x_2382:
[----:B------:R-:W-:Y:S05]  /*116d0*/  BSYNC B0 ;  /* 0x0000000000007941 */ /* 0x000fea0003800000 */
.L_x_2381:
[----:B------:R-:W-:Y:S05]  /*116e0*/  @!P6 BRA `(.L_x_2383) ;  /* 0x000001800000e947 */ /* 0x000fea0003800000 */
[----:B------:R-:W3:Y:S04]  /*116f0*/  LDL R11, [R1+0x1b0] ;  /* 0x0001b000010b7983 */ /* 0x000ee80000100800 */
[----:B0-----:R-:W4:Y:S04]  /*11700*/  LDL R12, [R1+0x1b4] ;  /* 0x0001b400010c7983 */ /* 0x001f280000100800 */
[----:B--2---:R-:W2:Y:S04]  /*11710*/  LDL.LU R18, [R1+0x1a8] ;  /* 0x0001a80001127983 */ /* 0x004ea80000300800 */
[----:B------:R-:W2:Y:S01]  /*11720*/  LDL.LU R17, [R1+0x1ac] ;  /* 0x0001ac0001117983 */ /* 0x000ea20000300800 */
[----:B---3--:R-:W-:-:S02]  /*11730*/  FFMA.FTZ R11, R11, R7, R9 ;  /* 0x000000070b0b7223 */ /* 0x008fc40000010009 */
[----:B----4-:R-:W-:Y:S02]  /*11740*/  FFMA.FTZ R12, R12, R6, R8 ;  /* 0x000000060c0c7223 */ /* 0x010fe40000010008 */
[----:B------:R-:W-:Y:S02]  /*11750*/  FMUL.FTZ R13, R11, -1.4426950216293334961 ;  /* 0xbfb8aa3b0b0d7820 */ /* 0x000fe40000410000 */
[----:B------:R-:W-:-:S04]  /*11760*/  FMUL.FTZ R14, R12, -1.4426950216293334961 ;  /* 0xbfb8aa3b0c0e7820 */ /* 0x000fc80000410000 */
[----:B------:R-:W0:Y:S08]  /*11770*/  MUFU.EX2 R13, R13 ;  /* 0x0000000d000d7308 */ /* 0x000e300000000800 */
[----:B------:R-:W1:Y:S01]  /*11780*/  MUFU.EX2 R14, R14 ;  /* 0x0000000e000e7308 */ /* 0x000e620000000800 */
[----:B0-----:R-:W-:Y:S02]  /*11790*/  FADD.FTZ R13, R13, 1 ;  /* 0x3f8000000d0d7421 */ /* 0x001fe40000010000 */
[----:B-1----:R-:W-:-:S05]  /*117a0*/  FADD.FTZ R14, R14, 1 ;  /* 0x3f8000000e0e7421 */ /* 0x002fca0000010000 */
[----:B------:R-:W0:Y:S08]  /*117b0*/  MUFU.RCP R13, R13 ;  /* 0x0000000d000d7308 */ /* 0x000e300000001000 */
[----:B------:R-:W1:Y:S01]  /*117c0*/  MUFU.RCP R16, R14 ;  /* 0x0000000e00107308 */ /* 0x000e620000001000 */
[----:B0-----:R-:W-:Y:S02]  /*117d0*/  FADD.FTZ R15, -R13, 1 ;  /* 0x3f8000000d0f7421 */ /* 0x001fe40000010100 */
[----:B--2---:R-:W-:-:S02]  /*117e0*/  FMUL.FTZ R13, R17, R13 ;  /* 0x0000000d110d7220 */ /* 0x004fc40000410000 */
[----:B------:R-:W-:Y:S02]  /*117f0*/  FFMA.FTZ R15, R11, R15, 1 ;  /* 0x3f8000000b0f7423 */ /* 0x000fe4000001000f */
[----:B-1----:R-:W-:Y:S02]  /*11800*/  FADD.FTZ R14, -R16, 1 ;  /* 0x3f800000100e7421 */ /* 0x002fe40000010100 */
[----:B------:R-:W-:Y:S02]  /*11810*/  FMUL.FTZ R16, R18, R16 ;  /* 0x0000001012107220 */ /* 0x000fe40000410000 */
[----:B------:R-:W-:Y:S02]  /*11820*/  FFMA.FTZ R14, R12, R14, 1 ;  /* 0x3f8000000c0e7423 */ /* 0x000fe4000001000e */
[----:B------:R-:W-:Y:S02]  /*11830*/  FMUL.FTZ R11, R13, R15 ;  /* 0x0000000f0d0b7220 */ /* 0x000fe40000410000 */
[----:B------:R-:W-:-:S03]  /*11840*/  FMUL.FTZ R12, R16, R14 ;  /* 0x0000000e100c7220 */ /* 0x000fc60000410000 */
[----:B------:R0:W-:Y:S04]  /*11850*/  STL [R1+0x1ac], R11 ;  /* 0x0001ac0b01007387 */ /* 0x0001e80000100800 */
[----:B------:R0:W-:Y:S02]  /*11860*/  STL [R1+0x1a8], R12 ;  /* 0x0001a80c01007387 */ /* 0x0001e40000100800 */
.L_x_2383:
[----:B------:R-:W-:Y:S01]  /*11870*/  BSSY B0, `(.L_x_2384) ;  /* 0x000001c000007945 */ /* 0x000fe20003800000 */
[----:B------:R-:W-:Y:S05]  /*11880*/  @P5 BRA `(.L_x_2385) ;  /* 0x000001a000005947 */ /* 0x000fea0003800000 */
[----:B0-----:R-:W3:Y:S04]  /*11890*/  LDL.LU R15, [R1+0x1b4] ;  /* 0x0001b400010f7983 */ /* 0x001ee80000300800 */
[----:B------:R-:W4:Y:S04]  /*118a0*/  LDL.LU R12, [R1+0x1b0] ;  /* 0x0001b000010c7983 */ /* 0x000f280000300800 */
[----:B--2---:R-:W2:Y:S04]  /*118b0*/  LDL.LU R14, [R1+0x1a8] ;  /* 0x0001a800010e7983 */ /* 0x004ea80000300800 */
[----:B------:R-:W4:Y:S04]  /*118c0*/  LDL.LU R13, [R1+0x1ac] ;  /* 0x0001ac00010d7983 */ /* 0x000f280000300800 */
[----:B------:R-:W4:Y:S04]  /*118d0*/  LDL.LU R11, [R1+0x2f8] ;  /* 0x0002f800010b7983 */ /* 0x000f280000300800 */
[----:B-----5:R-:W4:Y:S01]  /*118e0*/  LDL.LU R20, [R1+0x278] ;  /* 0x0002780001147983 */ /* 0x020f220000300800 */
[----:B------:R-:W-:-:S02]  /*118f0*/  MOV R16, UR5 ;  /* 0x0000000500107c02 */ /* 0x000fc40008000f00 */
[----:B---3--:R-:W-:Y:S02]  /*11900*/  MOV R19, R15 ;  /* 0x0000000f00137202 */ /* 0x008fe40000000f00 */
[----:B------:R-:W-:-:S03]  /*11910*/  MOV R15, R5 ;  /* 0x00000005000f7202 */ /* 0x000fc60000000f00 */
[----:B------:R-:W-:Y:S01]  /*11920*/  FFMA.FTZ R16, R19, R16, UR6 ;  /* 0x0000000613107e23 */ /* 0x000fe20008010010 */
[----:B--2---:R-:W-:Y:S02]  /*11930*/  MOV R18, R14 ;  /* 0x0000000e00127202 */ /* 0x004fe40000000f00 */
[----:B------:R-:W-:Y:S02]  /*11940*/  MOV R14, R2 ;  /* 0x00000002000e7202 */ /* 0x000fe40000000f00 */
[----:B----4-:R-:W-:Y:S01]  /*11950*/  MOV R17, R13 ;  /* 0x0000000d00117202 */ /* 0x010fe20000000f00 */
[----:B------:R-:W-:Y:S01]  /*11960*/  FFMA.FTZ R16, R6, R18, -R16 ;  /* 0x0000001206107223 */ /* 0x000fe20000010810 */
[----:B------:R-:W-:Y:S01]  /*11970*/  MOV R13, UR5 ;  /* 0x00000005000d7c02 */ /* 0x000fe20008000f00 */
[----:B------:R-:W-:-:S04]  /*11980*/  IMAD R11, R11, c[0x0][0x1d8], RZ ;  /* 0x000076000b0b7a24 */ /* 0x000fc800078e02ff */
[----:B------:R-:W-:Y:S02]  /*11990*/  FFMA.FTZ R13, R12, R13, UR6 ;  /* 0x000000060c0d7e23 */ /* 0x000fe4000801000d */
[C---:B------:R-:W-:Y:S02]  /*119a0*/  IMAD R11, R20.reuse, c[0x0][0x1dc], R11 ;  /* 0x00007700140b7a24 */ /* 0x040fe400078e020b */
[----:B------:R-:W-:-:S05]  /*119b0*/  IMAD.WIDE.U32 R14, R20, c[0x0][0x1d8], R14 ;  /* 0x00007600140e7a25 */ /* 0x000fca00078e000e */
[----:B------:R-:W-:Y:S01]  /*119c0*/  IADD3 R11, R15, R11, RZ ;  /* 0x0000000b0f0b7210 */ /* 0x000fe20007ffe0ff */
[----:B------:R-:W-:Y:S01]  /*119d0*/  FFMA.FTZ R15, R7, R17, -R13 ;  /* 0x00000011070f7223 */ /* 0x000fe2000001080d */
[----:B------:R-:W-:-:S03]  /*119e0*/  LEA R12, P1, R14, c[0x0][0x160], 0x2 ;  /* 0x000058000e0c7a11 */ /* 0x000fc600078210ff */
[----:B------:R-:W-:Y:S01]  /*119f0*/  FMUL.FTZ R15, R15, UR24 ;  /* 0x000000180f0f7c20 */ /* 0x000fe20008410000 */
[----:B------:R-:W-:Y:S01]  /*11a00*/  LEA.HI.X R13, R14, c[0x0][0x164], R11, 0x2, P1 ;  /* 0x000059000e0d7a11 */ /* 0x000fe200008f140b */
[----:B------:R-:W-:-:S05]  /*11a10*/  FMUL.FTZ R14, R16, UR24 ;  /* 0x00000018100e7c20 */ /* 0x000fca0008410000 */
[----:B------:R0:W-:Y:S03]  /*11a20*/  STG.E.64 [R12.64], R14 ;  /* 0x0000000e0c007986 */ /* 0x0001e6000c101b14 */
.L_x_2385:
[----:B------:R-:W-:Y:S05]  /*11a30*/  BSYNC B0 ;  /* 0x0000000000007941 */ /* 0x000fea0003800000 */
.L_x_2384:
[----:B-----5:R1:W5:Y:S04]  /*11a40*/  LDL R19, [R1+0x1fc] ;  /* 0x0001fc0001137983 */ /* 0x0203680000100800 */
[----:B------:R1:W5:Y:S04]  /*11a50*/  LDL R18, [R1+0x1f8] ;  /* 0x0001f80001127983 */ /* 0x0003680000100800 */
[----:B------:R1:W5:Y:S04]  /*11a60*/  LDL R17, [R1+0x1a0] ;  /* 0x0001a00001117983 */ /* 0x0003680000100800 */
[----:B------:R1:W5:Y:S01]  /*11a70*/  LDL R16, [R1+0x1a4] ;  /* 0x0001a40001107983 */ /* 0x0003620000100800 */
[----:B0-----:R-:W-:-:S02]  /*11a80*/  IADD3 R13, R10, 0x1c0, RZ ;  /* 0x000001c00a0d7810 */ /* 0x001fc40007ffe0ff */
[C---:B------:R-:W-:Y:S02]  /*11a90*/  IADD3 R11, R10.reuse, 0x1d0, RZ ;  /* 0x000001d00a0b7810 */ /* 0x040fe40007ffe0ff */
[C---:B------:R-:W-:Y:S02]  /*11aa0*/  IADD3 R12, R10.reuse, 0x1e0, RZ ;  /* 0x000001e00a0c7810 */ /* 0x040fe40007ffe0ff */
[----:B------:R-:W-:Y:S02]  /*11ab0*/  IADD3 R10, R10, 0x1f0, RZ ;  /* 0x000001f00a0a7810 */ /* 0x000fe40007ffe0ff */
[----:B------:R-:W-:Y:S02]  /*11ac0*/  ISETP.GE.U32.AND P1, PT, R13, c[0x0][0x1e0], PT ;  /* 0x000078000d007a0c */ /* 0x000fe40003f26070 */
[----:B------:R-:W-:Y:S02]  /*11ad0*/  ISETP.GE.U32.AND P2, PT, R11, c[0x0][0x1e0], PT ;  /* 0x000078000b007a0c */ /* 0x000fe40003f46070 */
[----:B------:R-:W-:-:S02]  /*11ae0*/  ISETP.GE.U32.AND P3, PT, R12, c[0x0][0x1e0], PT ;  /* 0x000078000c007a0c */ /* 0x000fc40003f66070 */
[----:B------:R-:W-:Y:S02]  /*11af0*/  ISETP.GE.U32.AND P5, PT, R10, c[0x0][0x1e0], PT ;  /* 0x000078000a007a0c */ /* 0x000fe40003fa6070 */
[----:B------:R-:W-:Y:S02]  /*11b00*/  SHF.R.S32.HI R13, RZ, 0x1f, R13 ;  /* 0x0000001fff0d7819 */ /* 0x000fe4000001140d */
[----:B------:R-:W-:Y:S02]  /*11b10*/  SHF.R.S32.HI R11, RZ, 0x1f, R11 ;  /* 0x0000001fff0b7819 */ /* 0x000fe4000001140b */
[----:B------:R-:W-:Y:S02]  /*11b20*/  SHF.R.S32.HI R12, RZ, 0x1f, R12 ;  /* 0x0000001fff0c7819 */ /* 0x000fe4000001140c */
[----:B------:R-:W-:Y:S02]  /*11b30*/  SHF.R.S32.HI R10, RZ, 0x1f, R10 ;  /* 0x0000001fff0a7819 */ /* 0x000fe4000001140a */
[----:B------:R-:W-:-:S02]  /*11b40*/  ISETP.GE.AND.EX P1, PT, R13, c[0x0][0x1e4], PT, P1 ;  /* 0x000079000d007a0c */ /* 0x000fc40003f26310 */
[----:B------:R-:W-:Y:S02]  /*11b50*/  ISETP.GE.AND.EX P2, PT, R11, c[0x0][0x1e4], PT, P2 ;  /* 0x000079000b007a0c */ /* 0x000fe40003f46320 */
[----:B------:R-:W-:Y:S02]  /*11b60*/  ISETP.GE.AND.EX P3, PT, R12, c[0x0][0x1e4], PT, P3 ;  /* 0x000079000c007a0c */ /* 0x000fe40003f66330 */
[----:B------:R-:W-:Y:S02]  /*11b70*/  ISETP.GE.AND.EX P5, PT, R10, c[0x0][0x1e4], PT, P5 ;  /* 0x000079000a007a0c */ /* 0x000fe40003fa6350 */
[C---:B------:R-:W-:Y:S02]  /*11b80*/  ISETP.GT.U32.OR P4, PT, R21.reuse, 0x1ff, P4 ;  /* 0x000001ff1500780c */ /* 0x040fe40002784470 */
[C---:B------:R-:W-:Y:S02]  /*11b90*/  ISETP.GT.U32.OR P0, PT, R21.reuse, 0x1ff, P0 ;  /* 0x000001ff1500780c */ /* 0x040fe40000704470 */
[----:B------:R-:W-:-:S02]  /*11ba0*/  ISETP.GT.U32.OR P1, PT, R21, 0x1ff, P1 ;  /* 0x000001ff1500780c */ /* 0x000fc40000f24470 */
[C---:B------:R-:W-:Y:S02]  /*11bb0*/  ISETP.GT.U32.OR P2, PT, R21.reuse, 0x1ff, P2 ;  /* 0x000001ff1500780c */ /* 0x040fe40001744470 */
[C---:B------:R-:W-:Y:S02]  /*11bc0*/  ISETP.GT.U32.OR P3, PT, R21.reuse, 0x1ff, P3 ;  /* 0x000001ff1500780c */ /* 0x040fe40001f64470 */
[----:B------:R-:W-:Y:S01]  /*11bd0*/  ISETP.GT.U32.OR P5, PT, R21, 0x1ff, P5 ;  /* 0x000001ff1500780c */ /* 0x000fe20002fa4470 */
[----:B------:R-:W-:Y:S06]  /*11be0*/  @!P6 BRA `(.L_x_2386) ;  /* 0x000001400000e947 */ /* 0x000fec0003800000 */
[----:B-1---5:R-:W-:Y:S02]  /*11bf0*/  FFMA.FTZ R11, R18, R7, R9 ;  /* 0x00000007120b7223 */ /* 0x022fe40000010009 */
        /* <DEDUP_REMOVED lines=19> */
.L_x_2386:
[----:B-1----:R-:W-:Y:S01]  /*11d30*/  BSSY B0, `(.L_x_2387) ;  /* 0x0000015000007945 */ /* 0x002fe20003800000 */
[----:B------:R-:W-:Y:S05]  /*11d40*/  @P4 BRA `(.L_x_2388) ;  /* 0x0000013000004947 */ /* 0x000fea0003800000 */
[----:B------:R-:W3:Y:S04]  /*11d50*/  LDL.LU R10, [R1+0x2fc] ;  /* 0x0002fc00010a7983 */ /* 0x000ee80000300800 */
[----:B------:R-:W4:Y:S01]  /*11d60*/  LDL.LU R15, [R1+0x27c] ;  /* 0x00027c00010f7983 */ /* 0x000f220000300800 */
[----:B------:R-:W-:-:S02]  /*11d70*/  MOV R11, R5 ;  /* 0x00000005000b7202 */ /* 0x000fc40000000f00 */
[----:B------:R-:W-:Y:S02]  /*11d80*/  MOV R13, UR5 ;  /* 0x00000005000d7c02 */ /* 0x000fe40008000f00 */
[----:B------:R-:W-:-:S03]  /*11d90*/  MOV R14, UR5 ;  /* 0x00000005000e7c02 */ /* 0x000fc60008000f00 */
[----:B--2--5:R-:W-:Y:S02]  /*11da0*/  FFMA.FTZ R13, R19, R13, UR6 ;  /* 0x00000006130d7e23 */ /* 0x024fe4000801000d */
[----:B------:R-:W-:-:S04]  /*11db0*/  FFMA.FTZ R14, R18, R14, UR6 ;  /* 0x00000006120e7e23 */ /* 0x000fc8000801000e */
[----:B------:R-:W-:Y:S02]  /*11dc0*/  FFMA.FTZ R14, R7, R16, -R14 ;  /* 0x00000010070e7223 */ /* 0x000fe4000001080e */
[----:B---3--:R-:W-:Y:S01]  /*11dd0*/  IMAD R12, R10, c[0x0][0x1d8], RZ ;  /* 0x000076000a0c7a24 */ /* 0x008fe200078e02ff */
[----:B------:R-:W-:-:S03]  /*11de0*/  MOV R10, R2 ;  /* 0x00000002000a7202 */ /* 0x000fc60000000f00 */
[C---:B----4-:R-:W-:Y:S02]  /*11df0*/  IMAD R12, R15.reuse, c[0x0][0x1dc], R12 ;  /* 0x000077000f0c7a24 */ /* 0x050fe400078e020c */
[----:B------:R-:W-:-:S04]  /*11e00*/  IMAD.WIDE.U32 R10, R15, c[0x0][0x1d8], R10 ;  /* 0x000076000f0a7a25 */ /* 0x000fc800078e000a */
[----:B------:R-:W-:Y:S01]  /*11e10*/  FFMA.FTZ R15, R6, R17, -R13 ;  /* 0x00000011060f7223 */ /* 0x000fe2000001080d */
[----:B------:R-:W-:Y:S02]  /*11e20*/  IADD3 R11, R11, R12, RZ ;  /* 0x0000000c0b0b7210 */ /* 0x000fe40007ffe0ff */
[----:B------:R-:W-:-:S04]  /*11e30*/  LEA R12, P4, R10, c[0x0][0x160], 0x2 ;  /* 0x000058000a0c7a11 */ /* 0x000fc800078810ff */
[----:B------:R-:W-:Y:S01]  /*11e40*/  LEA.HI.X R13, R10, c[0x0][0x164], R11, 0x2, P4 ;  /* 0x000059000a0d7a11 */ /* 0x000fe200020f140b */
[----:B------:R-:W-:Y:S02]  /*11e50*/  FMUL.FTZ R10, R15, UR24 ;  /* 0x000000180f0a7c20 */ /* 0x000fe40008410000 */
[----:B------:R-:W-:-:S05]  /*11e60*/  FMUL.FTZ R11, R14, UR24 ;  /* 0x000000180e0b7c20 */ /* 0x000fca0008410000 */
[----:B------:R1:W-:Y:S02]  /*11e70*/  STG.E.64 [R12.64], R10 ;  /* 0x0000000a0c007986 */ /* 0x0003e4000c101b14 */
.L_x_2388:
[----:B------:R-:W-:Y:S05]  /*11e80*/  BSYNC B0 ;  /* 0x0000000000007941 */ /* 0x000fea0003800000 */
.L_x_2387:
[----:B------:R-:W-:Y:S05]  /*11e90*/  @!P6 BRA `(.L_x_2389) ;  /* 0x000001800000e947 */ /* 0x000fea0003800000 */
[----:B-1----:R-:W3:Y:S04]  /*11ea0*/  LDL R11, [R1+0x1c0] ;  /* 0x0001c000010b7983 */ /* 0x002ee80000100800 */
[----:B------:R-:W4:Y:S04]  /*11eb0*/  LDL R10, [R1+0x1c4] ;  /* 0x0001c400010a7983 */ /* 0x000f280000100800 */
[----:B0-2--5:R-:W2:Y:S04]  /*11ec0*/  LDL.LU R17, [R1+0x198] ;  /* 0x0001980001117983 */ /* 0x025ea80000300800 */
        /* <DEDUP_REMOVED lines=21> */
.L_x_2389:
[----:B------:R-:W-:Y:S01]  /*12020*/  BSSY B0, `(.L_x_2390) ;  /* 0x000001d000007945 */ /* 0x000fe20003800000 */
[----:B------:R-:W-:Y:S05]  /*12030*/  @P0 BRA `(.L_x_2391) ;  /* 0x000001b000000947 */ /* 0x000fea0003800000 */
[----:B------:R-:W3:Y:S04]  /*12040*/  LDL.LU R14, [R1+0x1c4] ;  /* 0x0001c400010e7983 */ /* 0x000ee80000300800 */
[----:B-1----:R-:W4:Y:S04]  /*12050*/  LDL.LU R13, [R1+0x1c0] ;  /* 0x0001c000010d7983 */ /* 0x002f280000300800 */
[----:B--2---:R-:W2:Y:S04]  /*12060*/  LDL.LU R12, [R1+0x198] ;  /* 0x00019800010c7983 */ /* 0x004ea80000300800 */
[----:B0-----:R-:W2:Y:S04]  /*12070*/  LDL.LU R11, [R1+0x19c] ;  /* 0x00019c00010b7983 */ /* 0x001ea80000300800 */
[----:B------:R-:W2:Y:S04]  /*12080*/  LDL.LU R10, [R1+0x300] ;  /* 0x00030000010a7983 */ /* 0x000ea80000300800 */
[----:B-----5:R-:W2:Y:S01]  /*12090*/  LDL.LU R19, [R1+0x280] ;  /* 0x0002800001137983 */ /* 0x020ea20000300800 */
[----:B---3--:R-:W-:-:S02]  /*120a0*/  MOV R18, R14 ;  /* 0x0000000e00127202 */ /* 0x008fc40000000f00 */
[----:B------:R-:W-:Y:S02]  /*120b0*/  MOV R14, UR5 ;  /* 0x00000005000e7c02 */ /* 0x000fe40008000f00 */
[----:B----4-:R-:W-:Y:S02]  /*120c0*/  MOV R17, R13 ;  /* 0x0000000d00117202 */ /* 0x010fe40000000f00 */
[----:B------:R-:W-:Y:S02]  /*120d0*/  MOV R13, UR5 ;  /* 0x00000005000d7c02 */ /* 0x000fe40008000f00 */
[----:B--2---:R-:W-:Y:S01]  /*120e0*/  MOV R15, R12 ;  /* 0x0000000c000f7202 */ /* 0x004fe20000000f00 */
[----:B------:R-:W-:Y:S02]  /*120f0*/  FFMA.FTZ R14, R17, R14, UR6 ;  /* 0x00000006110e7e23 */ /* 0x000fe4000801000e */
[----:B------:R-:W-:Y:S01]  /*12100*/  FFMA.FTZ R13, R18, R13, UR6 ;  /* 0x00000006120d7e23 */ /* 0x000fe2000801000d */
[----:B------:R-:W-:-:S02]  /*12110*/  MOV R16, R11 ;  /* 0x0000000b00107202 */ /* 0x000fc40000000f00 */
[----:B------:R-:W-:Y:S01]  /*12120*/  MOV R11, R5 ;  /* 0x00000005000b7202 */ /* 0x000fe20000000f00 */
[----:B------:R-:W-:Y:S02]  /*12130*/  FFMA.FTZ R15, R6, R15, -R13 ;  /* 0x0000000f060f7223 */ /* 0x000fe4000001080d */
        /* <DEDUP_REMOVED lines=8> */
[----:B------:R-:W-:Y:S02]  /*121c0*/  FMUL.FTZ R10, R15, UR24 ;  /* 0x000000180f0a7c20 */ /* 0x000fe40008410000 */
[----:B------:R-:W-:-:S05]  /*121d0*/  FMUL.FTZ R11, R14, UR24 ;  /* 0x000000180e0b7c20 */ /* 0x000fca0008410000 */
[----:B------:R0:W-:Y:S02]  /*121e0*/  STG.E.64 [R12.64], R10 ;  /* 0x0000000a0c007986 */ /* 0x0001e4000c101b14 */
.L_x_2391:
[----:B------:R-:W-:Y:S05]  /*121f0*/  BSYNC B0 ;  /* 0x0000000000007941 */ /* 0x000fea0003800000 */
.L_x_2390:
[----:B------:R-:W-:Y:S05]  /*12200*/  @!P6 BRA `(.L_x_2392) ;  /* 0x000001800000e947 */ /* 0x000fea0003800000 */
[----:B01----:R-:W3:Y:S04]  /*12210*/  LDL R11, [R1+0x1b8] ;  /* 0x0001b800010b7983 */ /* 0x003ee80000100800 */
[----:B------:R-:W4:Y:S04]  /*12220*/  LDL R10, [R1+0x1bc] ;  /* 0x0001bc00010a7983 */ /* 0x000f280000100800 */
[----:B--2--5:R-:W2:Y:S04]  /*12230*/  LDL.LU R17, [R1+0x190] ;  /* 0x0001900001117983 */ /* 0x024ea80000300800 */
        /* <DEDUP_REMOVED lines=21> */
.L_x_2392:
[----:B------:R-:W-:Y:S01]  /*12390*/  BSSY B0, `(.L_x_2393) ;  /* 0x000001d000007945 */ /* 0x000fe20003800000 */
[----:B------:R-:W-:Y:S05]  /*123a0*/  @P1 BRA `(.L_x_2394) ;  /* 0x000001b000001947 */ /* 0x000fea0003800000 */
[----:B------:R-:W3:Y:S04]  /*123b0*/  LDL.LU R14, [R1+0x1bc] ;  /* 0x0001bc00010e7983 */ /* 0x000ee80000300800 */
[----:B01----:R-:W4:Y:S04]  /*123c0*/  LDL.LU R13, [R1+0x1b8] ;  /* 0x0001b800010d7983 */ /* 0x003f280000300800 */
[----:B--2---:R-:W2:Y:S04]  /*123d0*/  LDL.LU R12, [R1+0x190] ;  /* 0x00019000010c7983 */ /* 0x004ea80000300800 */
[----:B------:R-:W2:Y:S04]  /*123e0*/  LDL.LU R11, [R1+0x194] ;  /* 0x00019400010b7983 */ /* 0x000ea80000300800 */
        /* <DEDUP_REMOVED lines=23> */
.L_x_2394:
[----:B------:R-:W-:Y:S05]  /*12560*/  BSYNC B0 ;  /* 0x0000000000007941 */ /* 0x000fea0003800000 */
.L_x_2393:
        /* <DEDUP_REMOVED lines=25> */
.L_x_2395:
        /* <DEDUP_REMOVED lines=9> */
[----:B----4-:R-:W-:Y:S02]  /*12790*/  MOV R18, R13 ;  /* 0x0000000d00127202 */ /* 0x010fe40000000f00 */
[----:B------:R-:W-:Y:S02]  /*127a0*/  MOV R13, UR5 ;  /* 0x00000005000d7c02 */ /* 0x000fe40008000f00 */
[----:B--2---:R-:W-:Y:S02]  /*127b0*/  MOV R17, R12 ;  /* 0x0000000c00117202 */ /* 0x004fe40000000f00 */
[----:B------:R-:W-:Y:S01]  /*127c0*/  MOV R12, UR5 ;  /* 0x00000005000c7c02 */ /* 0x000fe20008000f00 */
[----:B------:R-:W-:Y:S01]  /*127d0*/  FFMA.FTZ R13, R18, R13, UR6 ;  /* 0x00000006120d7e23 */ /* 0x000fe2000801000d */
[----:B------:R-:W-:Y:S02]  /*127e0*/  MOV R16, R11 ;  /* 0x0000000b00107202 */ /* 0x000fe40000000f00 */
[----:B------:R-:W-:Y:S01]  /*127f0*/  MOV R11, R5 ;  /* 0x00000005000b7202 */ /* 0x000fe20000000f00 */
[----:B------:R-:W-:-:S02]  /*12800*/  FFMA.FTZ R15, R15, R12, UR6 ;  /* 0x000000060f0f7e23 */ /* 0x000fc4000801000c */
[----:B------:R-:W-:Y:S01]  /*12810*/  IMAD R14, R10, c[0x0][0x1d8], RZ ;  /* 0x000076000a0e7a24 */ /* 0x000fe200078e02ff */
[----:B------:R-:W-:Y:S01]  /*12820*/  MOV R10, R2 ;  /* 0x00000002000a7202 */ /* 0x000fe20000000f00 */
[----:B------:R-:W-:Y:S02]  /*12830*/  FFMA.FTZ R15, R6, R17, -R15 ;  /* 0x00000011060f7223 */ /* 0x000fe4000001080f */
        /* <DEDUP_REMOVED lines=9> */
.L_x_2397:
[----:B------:R-:W-:Y:S05]  /*128d0*/  BSYNC B0 ;  /* 0x0000000000007941 */ /* 0x000fea0003800000 */
.L_x_2396:
[----:B------:R-:W-:Y:S05]  /*128e0*/  @!P6 BRA `(.L_x_2398) ;  /* 0x000001800000e947 */ /* 0x000fea0003800000 */
[----:B01----:R-:W3:Y:S04]  /*128f0*/  LDL R10, [R1+0x20] ;  /* 0x00002000010a7983 */ /* 0x003ee80000100800 */
[----:B------:R-:W4:Y:S04]  /*12900*/  LDL R11, [R1+0x18] ;  /* 0x00001800010b7983 */ /* 0x000f280000100800 */
[----:B--2---:R-:W2:Y:S04]  /*12910*/  LDL.LU R22, [R1+0x180] ;  /* 0x0001800001167983 */ /* 0x004ea80000300800 */
[----:B------:R-:W2:Y:S01]  /*12920*/  LDL.LU R20, [R1+0x184] ;  /* 0x0001840001147983 */ /* 0x000ea20000300800 */
[----:B---3--:R-:W-:-:S02]  /*12930*/  FFMA.FTZ R10, R10, R6, R8 ;  /* 0x000000060a0a7223 */ /* 0x008fc40000010008 */
[----:B----4-:R-:W-:Y:S02]  /*12940*/  FFMA.FTZ R11, R11, R7, R9 ;  /* 0x000000070b0b7223 */ /* 0x010fe40000010009 */
[----:B-----5:R-:W-:Y:S02]  /*12950*/  FMUL.FTZ R16, R10, -1.4426950216293334961 ;  /* 0xbfb8aa3b0a107820 */ /* 0x020fe40000410000 */
        /* <DEDUP_REMOVED lines=14> */
[----:B------:R-:W-:-:S05]  /*12a40*/  FMUL.FTZ R10, R13, R10 ;  /* 0x0000000a0d0a7220 */ /* 0x000fca0000410000 */
[----:B------:R0:W-:Y:S04]  /*12a50*/  STL [R1+0x184], R10 ;  /* 0x0001840a01007387 */ /* 0x0001e80000100800 */
[----:B------:R0:W-:Y:S02]  /*12a60*/  STL [R1+0x180], R11 ;  /* 0x0001800b01007387 */ /* 0x0001e40000100800 */
.L_x_2398:
        /* <DEDUP_REMOVED lines=29> */
.L_x_2400:
[----:B------:R-:W-:Y:S05]  /*12c40*/  BSYNC B0 ;  /* 0x0000000000007941 */ /* 0x000fea0003800000 */
.L_x_2399:
[----:B------:R-:W-:Y:S05]  /*12c50*/  @!P6 BRA `(.L_x_2401) ;  /* 0x000001800000e947 */ /* 0x000fea0003800000 */
[----:B01----:R-:W3:Y:S04]  /*12c60*/  LDL R11, [R1+0x1c] ;  /* 0x00001c00010b7983 */ /* 0x003ee80000100800 */
[----:B------:R-:W4:Y:S04]  /*12c70*/  LDL R10, [R1+0x24] ;  /* 0x00002400010a7983 */ /* 0x000f280000100800 */
[----:B--2---:R-:W2:Y:S04]  /*12c80*/  LDL.LU R14, [R1+0x178] ;  /* 0x00017800010e7983 */ /* 0x004ea80000300800 */
[----:B-----5:R-:W2:Y:S01]  /*12c90*/  LDL.LU R16, [R1+0x17c] ;  /* 0x00017c0001107983 */ /* 0x020ea20000300800 */
        /* <DEDUP_REMOVED lines=20> */
.L_x_2401:
[----:B------:R-:W-:Y:S01]  /*12de0*/  BSSY B0, `(.L_x_2402) ;  /* 0x0000018000007945 */ /* 0x000fe20003800000 */
[----:B------:R-:W-:Y:S05]  /*12df0*/  @P5 BRA `(.L_x_2403) ;  /* 0x0000016000005947 */ /* 0x000fea0003800000 */
[----:B01----:R-:W3:Y:S04]  /*12e00*/  LDL.LU R13, [R1+0x24] ;  /* 0x00002400010d7983 */ /* 0x003ee80000300800 */
[----:B------:R-:W4:Y:S04]  /*12e10*/  LDL.LU R12, [R1+0x1c] ;  /* 0x00001c00010c7983 */ /* 0x000f280000300800 */
[----:B--2---:R-:W2:Y:S04]  /*12e20*/  LDL.LU R11, [R1+0x178] ;  /* 0x00017800010b7983 */ /* 0x004ea80000300800 */
[----:B------:R-:W4:Y:S04]  /*12e30*/  LDL.LU R10, [R1+0x17c] ;  /* 0x00017c00010a7983 */ /* 0x000f280000300800 */
[----:B------:R-:W4:Y:S04]  /*12e40*/  LDL.LU R8, [R1+0x310] ;  /* 0x0003100001087983 */ /* 0x000f280000300800 */
[----:B------:R-:W4:Y:S01]  /*12e50*/  LDL.LU R9, [R1+0x288] ;  /* 0x0002880001097983 */ /* 0x000f220000300800 */
[----:B------:R-:W-:-:S02]  /*12e60*/  MOV R3, R5 ;  /* 0x0000000500037202 */ /* 0x000fc40000000f00 */
[----:B------:R-:W-:-:S05]  /*12e70*/  MOV R5, UR5 ;  /* 0x0000000500057c02 */ /* 0x000fca0008000f00 */
[----:B---3--:R-:W-:-:S04]  /*12e80*/  FFMA.FTZ R5, R13, R5, UR6 ;  /* 0x000000060d057e23 */ /* 0x008fc80008010005 */
[----:B--2---:R-:W-:-:S04]  /*12e90*/  FFMA.FTZ R6, R6, R11, -R5 ;  /* 0x0000000b06067223 */ /* 0x004fc80000010805 */
[----:B------:R-:W-:Y:S02]  /*12ea0*/  FMUL.FTZ R6, R6, UR24 ;  /* 0x0000001806067c20 */ /* 0x000fe40008410000 */
[----:B----4-:R-:W-:Y:S01]  /*12eb0*/  IMAD R4, R8, c[0x0][0x1d8], RZ ;  /* 0x0000760008047a24 */ /* 0x010fe200078e02ff */
[----:B------:R-:W-:Y:S01]  /*12ec0*/  MOV R8, UR5 ;  /* 0x0000000500087c02 */ /* 0x000fe20008000f00 */
[----:B------:R-:W-:-:S04]  /*12ed0*/  IMAD.WIDE.U32 R2, R9, c[0x0][0x1d8], R2 ;  /* 0x0000760009027a25 */ /* 0x000fc800078e0002 */
[----:B------:R-:W-:Y:S01]  /*12ee0*/  IMAD R9, R9, c[0x0][0x1dc], R4 ;  /* 0x0000770009097a24 */ /* 0x000fe200078e0204 */
[----:B------:R-:W-:Y:S01]  /*12ef0*/  LEA R4, P0, R2, c[0x0][0x160], 0x2 ;  /* 0x0000580002047a11 */ /* 0x000fe200078010ff */
[----:B------:R-:W-:-:S03]  /*12f00*/  FFMA.FTZ R8, R12, R8, UR6 ;  /* 0x000000060c087e23 */ /* 0x000fc60008010008 */
[----:B------:R-:W-:Y:S01]  /*12f10*/  IADD3 R9, R3, R9, RZ ;  /* 0x0000000903097210 */ /* 0x000fe20007ffe0ff */
[----:B------:R-:W-:-:S03]  /*12f20*/  FFMA.FTZ R8, R7, R10, -R8 ;  /* 0x0000000a07087223 */ /* 0x000fc60000010808 */
[----:B------:R-:W-:Y:S01]  /*12f30*/  LEA.HI.X R5, R2, c[0x0][0x164], R9, 0x2, P0 ;  /* 0x0000590002057a11 */ /* 0x000fe200000f1409 */
[----:B------:R-:W-:-:S05]  /*12f40*/  FMUL.FTZ R7, R8, UR24 ;  /* 0x0000001808077c20 */ /* 0x000fca0008410000 */
[----:B------:R0:W-:Y:S02]  /*12f50*/  STG.E.64 [R4.64], R6 ;  /* 0x0000000604007986 */ /* 0x0001e4000c101b14 */
.L_x_2403:
[----:B------:R-:W-:Y:S05]  /*12f60*/  BSYNC B0 ;  /* 0x0000000000007941 */ /* 0x000fea0003800000 */
.L_x_2402:
[----:B------:R-:W-:Y:S02]  /*12f70*/  ULDC UR5, c[0x0][0x10] ;  /* 0x0000040000057ab9 */ /* 0x000fe40000000800 */
[----:B------:R-:W-:Y:S02]  /*12f80*/  UIADD3 UR13, UR13, UR5, URZ ;  /* 0x000000050d0d7290 */ /* 0x000fe4000fffe03f */
[----:B------:R-:W-:Y:S02]  /*12f90*/  UIADD3 UR4, UR4, 0x1, URZ ;  /* 0x0000000104047890 */ /* 0x000fe4000fffe03f */
[----:B------:R-:W-:-:S06]  /*12fa0*/  UISETP.GE.AND UP0, UPT, UR13, UR8, UPT ;  /* 0x000000080d00728c */ /* 0x000fcc000bf06270 */
[----:B------:R-:W-:-:S13]  /*12fb0*/  PLOP3.LUT P0, PT, PT, PT, UP0, 0x80, 0x0 ;  /* 0x000000000000781c */ /* 0x000fda0003f0f008 */
[----:B------:R-:W-:Y:S01]  /*12fc0*/  @P0 CALL.REL.NOINC `(.L_x_2256) ;  /* 0x0000001000000944 */ /* 0x000fe20003c00000 */
[----:B------:R-:W-:Y:S05]  /*12fd0*/  BRA `(.L_x_2404) ;  /* 0xfffed22000007947 */ /* 0x000fea000383ffff */
.L_x_2256:
[----:B-1----:R-:W-:Y:S01]  /*12fe0*/  ISETP.NE.AND P1, PT, R21, RZ, PT ;  /* 0x000000ff1500720c */ /* 0x002fe20003f25270 */
[----:B------:R-:W-:Y:S01]  /*12ff0*/  HFMA2.MMA R0, -RZ, RZ, 0, 2.384185791015625e-07 ;  /* 0x00000004ff007435 */ /* 0x000fe200000001ff */
[----:B0-----:R-:W-:Y:S01]  /*13000*/  MOV R6, c[0x0][0xc] ;  /* 0x0000030000067a02 */ /* 0x001fe20000000f00 */
        /* <DEDUP_REMOVED lines=15> */
.L_x_2406:
[----:B------:R-:W-:Y:S05]  /*13100*/  BSYNC B0 ;  /* 0x0000000000007941 */ /* 0x000fea0003800000 */
.L_x_2405:
        /* <DEDUP_REMOVED lines=11> */
.L_x_2408:
[----:B------:R-:W3:Y:S01]  /*131c0*/  LDG.E.STRONG.GPU R5, [R2.64] ;  /* 0x0000001402057981 */ /* 0x000ee2000c1ef900 */
[----:B------:R-:W-:Y:S01]  /*131d0*/  YIELD ;  /* 0x0000000000007946 */ /* 0x000fe20003800000 */
[----:B---3--:R-:W-:Y:S01]  /*131e0*/  ISETP.NE.AND P0, PT, R5, R4, PT ;  /* 0x000000040500720c */ /* 0x008fe20003f05270 */
[----:B------:R-:W-:-:S12]  /*131f0*/  CCTL.IVALL ;  /* 0x00000000ff00798f */ /* 0x000fd80002000000 */
[----:B------:R-:W-:Y:S05]  /*13200*/  @P0 BRA `(.L_x_2408) ;  /* 0xffffffb000000947 */ /* 0x000fea000383ffff */
.L_x_2407:
[----:B------:R-:W-:Y:S02]  /*13210*/  WARPSYNC 0xffffffff ;  /* 0xffffffff00007948 */ /* 0x000fe40003800000 */
[----:B------:R-:W-:Y:S01]  /*13220*/  MOV R27, c[0x0][0x1dc] ;  /* 0x00007700001b7a02 */ /* 0x000fe20000000f00 */
[----:B------:R-:W-:Y:S01]  /*13230*/  BAR.SYNC.DEFER_BLOCKING 0x0 ;  /* 0x0000000000007b1d */ /* 0x000fe20000010000 */
[----:B------:R-:W-:Y:S02]  /*13240*/  SHF.R.S32.HI R2, RZ, 0x1f, R21 ;  /* 0x0000001fff027819 */ /* 0x000fe40000011415 */
[----:B------:R-:W-:-:S04]  /*13250*/  LEA.HI R8, P0, R27, c[0x0][0x1d8], RZ, 0x1 ;  /* 0x000076001b087a11 */ /* 0x000fc800078108ff */
[----:B------:R-:W-:-:S04]  /*13260*/  IADD3.X R9, RZ, c[0x0][0x1dc], RZ, P0, !PT ;  /* 0x00007700ff097a10 */ /* 0x000fc800007fe4ff */
[--C-:B------:R-:W-:Y:S02]  /*13270*/  SHF.R.S64 R8, R8, 0x1, R9.reuse ;  /* 0x0000000108087819 */ /* 0x100fe40000001009 */
        /* <DEDUP_REMOVED lines=18> */
.L_x_2409:
[----:B------:R-:W-:-:S04]  /*133a0*/  LEA R12, P0, R21, c[0x0][0x1b8], 0x2 ;  /* 0x00006e00150c7a11 */ /* 0x000fc800078010ff */
[----:B------:R-:W-:Y:S02]  /*133b0*/  LEA.HI.X R13, R21, c[0x0][0x1bc], R14, 0x2, P0 ;  /* 0x00006f00150d7a11 */ /* 0x000fe400000f140e */
[-C--:B------:R-:W-:Y:S02]  /*133c0*/  LEA R22, P0, R8, R12.reuse, 0x2 ;  /* 0x0000000c08167211 */ /* 0x080fe400078010ff */
[-C--:B------:R-:W-:Y:S01]  /*133d0*/  LEA R24, P1, R10, R12.reuse, 0x2 ;  /* 0x0000000c0a187211 */ /* 0x080fe200078210ff */
[----:B0-----:R-:W3:Y:S01]  /*133e0*/  LDG.E R2, [R12.64] ;  /* 0x000000140c027981 */ /* 0x001ee2000c1e1900 */
[----:B------:R-:W-:Y:S02]  /*133f0*/  LEA R4, P2, R11, R12, 0x2 ;  /* 0x0000000c0b047211 */ /* 0x000fe400078410ff */
[----:B------:R-:W-:Y:S02]  /*13400*/  IADD3.X R23, R13, R15, RZ, P0, !PT ;  /* 0x0000000f0d177210 */ /* 0x000fe400007fe4ff */
[----:B------:R-:W-:-:S02]  /*13410*/  IADD3.X R25, R27, R13, RZ, P1, !PT ;  /* 0x0000000d1b197210 */ /* 0x000fc40000ffe4ff */
[----:B------:R-:W-:Y:S01]  /*13420*/  IADD3.X R5, R13, R29, RZ, P2, !PT ;  /* 0x0000001d0d057210 */ /* 0x000fe200017fe4ff */
[----:B------:R-:W3:Y:S04]  /*13430*/  LDG.E R3, [R22.64] ;  /* 0x0000001416037981 */ /* 0x000ee8000c1e1900 */
[----:B------:R-:W4:Y:S04]  /*13440*/  LDG.E R6, [R24.64] ;  /* 0x0000001418067981 */ /* 0x000f28000c1e1900 */
[----:B------:R-:W4:Y:S01]  /*13450*/  LDG.E R7, [R4.64] ;  /* 0x0000001404077981 */ /* 0x000f22000c1e1900 */
[----:B-----5:R-:W-:-:S02]  /*13460*/  SHF.L.U32 R19, R21, 0x1, RZ ;  /* 0x0000000115137819 */ /* 0x020fc400000006ff */
[----:B------:R-:W-:-:S03]  /*13470*/  IADD3 R21, R21, 0x200, RZ ;  /* 0x0000020015157810 */ /* 0x000fc60007ffe0ff */
[----:B------:R-:W-:-:S04]  /*13480*/  IMAD.WIDE R16, R19, R0, c[0x0][0x168] ;  /* 0x00005a0013107625 */ /* 0x000fc800078e0200 */
[----:B------:R-:W-:Y:S01]  /*13490*/  IMAD.WIDE R18, R19, R0, c[0x0][0x170] ;  /* 0x00005c0013127625 */ /* 0x000fe200078e0200 */
[----:B------:R-:W-:Y:S02]  /*134a0*/  ISETP.GT.U32.AND P0, PT, R8, R21, PT ;  /* 0x000000150800720c */ /* 0x000fe40003f04070 */
[----:B------:R-:W-:-:S04]  /*134b0*/  SHF.R.S32.HI R14, RZ, 0x1f, R21 ;  /* 0x0000001fff0e7819 */ /* 0x000fc80000011415 */
[----:B------:R-:W-:Y:S01]  /*134c0*/  ISETP.GT.AND.EX P0, PT, R9, R14, PT, P0 ;  /* 0x0000000e0900720c */ /* 0x000fe20003f04300 */
[----:B---3--:R0:W-:Y:S04]  /*134d0*/  STG.E.64 [R16.64], R2 ;  /* 0x0000000210007986 */ /* 0x0081e8000c101b14 */
[----:B----4-:R0:W-:Y:S08]  /*134e0*/  STG.E.64 [R18.64], R6 ;  /* 0x0000000612007986 */ /* 0x0101f0000c101b14 */
[----:B------:R-:W-:Y:S05]  /*134f0*/  @P0 BRA `(.L_x_2409) ;  /* 0xfffffea000000947 */ /* 0x000fea000383ffff */
[----:B------:R-:W-:Y:S05]  /*13500*/  EXIT ;  /* 0x000000000000794d */ /* 0x000fea0003800000 */
.L_x_2410:
        /* <DEDUP_REMOVED lines=15> */
.L_x_5279:


//--------------------- .text._Z35group_norm_nhwc_bwd_one_pass_kernelI11Fp32IOBf16WLi64ELi64ELi512EEv26Group_norm_nhwc_bwd_params --------------------------
	.section	.text._Z35group_norm_nhwc_bwd_one_pass_kernelI11Fp32IOBf16WLi64ELi64ELi512EEv26Group_norm_nhwc_bwd_params,"ax",@progbits
	.sectioninfo	@"SHI_REGISTERS=64"
	.align	128
        .global         _Z35group_norm_nhwc_bwd_one_pass_kernelI11Fp32IOBf16WLi64ELi64ELi512EEv26Group_norm_nhwc_bwd_params
        .type           _Z35group_norm_nhwc_bwd_one_pass_kernelI11Fp32IOBf16WLi64ELi64ELi512EEv26Group_norm_nhwc_bwd_params,@function
        .size           _Z35group_norm_nhwc_bwd_one_pass_kernelI11Fp32IOBf16WLi64ELi64ELi512EEv26Group_norm_nhwc_bwd_params,(.L_x_5280 - _Z35group_norm_nhwc_bwd_one_pass_kernelI11Fp32IOBf16WLi64ELi64ELi512EEv26Group_norm_nhwc_bwd_params)
        .other          _Z35group_norm_nhwc_bwd_one_pass_kernelI11Fp32IOBf16WLi64ELi64ELi512EEv26Group_norm_nhwc_bwd_params,@"STO_CUDA_ENTRY STV_DEFAULT"
_Z35group_norm_nhwc_bwd_one_pass_kernelI11Fp32IOBf16WLi64ELi64ELi512EEv26Group_norm_nhwc_bwd_params:
.text._Z35group_norm_nhwc_bwd_one_pass_kernelI11Fp32IOBf16WLi64ELi64ELi512EEv26Group_norm_nhwc_bwd_params:
        /* <DEDUP_REMOVED lines=8> */
[----:B------:R-:W-:Y:S01]  /*0080*/  ULDC.64 UR12, c[0x0][0x118] ;  /* 0x00004600000c7ab9 */ /* 0x000fe20000000a00 */
[----:B0-----:R-:W-:-:S04]  /*0090*/  MOV R0, UR5 ;  /* 0x0000000500007c02 */ /* 0x001fc80008000f00 */
[----:B------:R-:W-:-:S13]  /*00a0*/  ISETP.GE.AND P0, PT, R0, UR6, PT ;  /* 0x0000000600007c0c */ /* 0x000fda000bf06270 */
[----:B------:R-:W-:Y:S05]  /*00b0*/  @P0 BRA `(.L_x_2411) ;  /* 0x00003c0000000947 */ /* 0x000fea0003800000 */
[--C-:B-12---:R-:W-:Y:S01]  /*00c0*/  SHF.R.S32.HI R3, RZ, 0x1f, R40.reuse ;  /* 0x0000001fff037819 */ /* 0x106fe20000011428 */
[----:B------:R-:W-:Y:S01]  /*00d0*/  UMOV UR7, 0x3 ;  /* 0x0000000300077882 */ /* 0x000fe20000000000 */
[----:B------:R-:W-:Y:S01]  /*00e0*/  SHF.R.U32.HI R2, RZ, 0x5, R40 ;  /* 0x00000005ff027819 */ /* 0x000fe20000011628 */
[----:B------:R-:W-:Y:S01]  /*00f0*/  ULDC.64 UR8, c[0x0][0x1d8] ;  /* 0x0000760000087ab9 */ /* 0x000fe20000000a00 */
[----:B------:R-:W-:Y:S01]  /*0100*/  LEA.HI R3, R3, R40, RZ, 0x5 ;  /* 0x0000002803037211 */ /* 0x000fe200078f28ff */
[----:B------:R0:W1:Y:S01]  /*0110*/  R2UR UR14, R0 ;  /* 0x00000000000e73c2 */ /* 0x00006200000e0000 */
[----:B------:R-:W-:Y:S01]  /*0120*/  UIMAD.WIDE.U32 UR4, UR7, UR8, URZ ;  /* 0x00000008070472a5 */ /* 0x000fe2000f8e003f */
[----:B------:R-:W-:Y:S01]  /*0130*/  IMAD R53, R59, c[0x0][0x1fc], R2 ;  /* 0x00007f003b357a24 */ /* 0x000fe200078e0202 */
[----:B------:R-:W-:Y:S01]  /*0140*/  SHF.R.S32.HI R2, RZ, 0x5, R3 ;  /* 0x00000005ff027819 */ /* 0x000fe20000011403 */
[----:B------:R-:W-:Y:S01]  /*0150*/  UIMAD UR7, UR7, UR9, URZ ;  /* 0x00000009070772a4 */ /* 0x000fe2000f8e023f */
[----:B------:R-:W-:Y:S01]  /*0160*/  ISETP.GE.U32.AND P2, PT, R40, 0x200, PT ;  /* 0x000002002800780c */ /* 0x000fe20003f46070 */
[----:B------:R-:W-:Y:S01]  /*0170*/  ULEA.HI UR10, UP0, UR9, UR8, URZ, 0x1 ;  /* 0x00000008090a7291 */ /* 0x000fe2000f81083f */
[C---:B------:R-:W-:Y:S01]  /*0180*/  IADD3 R54, R53.reuse, 0x10, RZ ;  /* 0x0000001035367810 */ /* 0x040fe20007ffe0ff */
[----:B------:R0:W-:Y:S01]  /*0190*/  STL [R1], R2 ;  /* 0x0000000201007387 */ /* 0x0001e20000100800 */
[----:B------:R-:W-:Y:S01]  /*01a0*/  UIADD3 UR7, UR5, UR7, URZ ;  /* 0x0000000705077290 */ /* 0x000fe2000fffe03f */
[C---:B------:R-:W-:Y:S01]  /*01b0*/  ISETP.LT.U32.AND P1, PT, R53.reuse, c[0x0][0x1e0], PT ;  /* 0x0000780035007a0c */ /* 0x040fe20003f21070 */
[----:B------:R-:W-:Y:S01]  /*01c0*/  UIADD3.X UR8, URZ, UR9, URZ, UP0, !UPT ;  /* 0x000000093f087290 */ /* 0x000fe200087fe43f */
[----:B------:R-:W-:Y:S01]  /*01d0*/  SHF.R.S32.HI R61, RZ, 0x1f, R53 ;  /* 0x0000001fff3d7819 */ /* 0x000fe20000011435 */
[----:B------:R-:W-:Y:S01]  /*01e0*/  ULEA.HI UR9, UP0, UR7, UR4, URZ, 0x1 ;  /* 0x0000000407097291 */ /* 0x000fe2000f81083f */
[C---:B------:R-:W-:Y:S01]  /*01f0*/  IADD3 R44, R53.reuse, 0x20, RZ ;  /* 0x00000020352c7810 */ /* 0x040fe20007ffe0ff */
[----:B------:R-:W-:Y:S01]  /*0200*/  USHF.R.S64 UR10, UR10, 0x1, UR8 ;  /* 0x000000010a0a7899 */ /* 0x000fe20008001008 */
[----:B------:R-:W-:Y:S01]  /*0210*/  ISETP.LT.U32.AND P0, PT, R54, c[0x0][0x1e0], PT ;  /* 0x0000780036007a0c */ /* 0x000fe20003f01070 */
[----:B------:R-:W-:Y:S01]  /*0220*/  UIADD3.X UR7, URZ, UR7, URZ, UP0, !UPT ;  /* 0x000000073f077290 */ /* 0x000fe200087fe43f */
[----:B------:R-:W-:Y:S01]  /*0230*/  SHF.R.S32.HI R60, RZ, 0x1f, R54 ;  /* 0x0000001fff3c7819 */ /* 0x000fe20000011436 */
[----:B------:R-:W-:Y:S01]  /*0240*/  HFMA2.MMA R55, -RZ, RZ, 0, 0 ;  /* 0x00000000ff377435 */ /* 0x000fe200000001ff */
[----:B------:R-:W-:Y:S01]  /*0250*/  IADD3 R43, R53, 0x30, RZ ;  /* 0x00000030352b7810 */ /* 0x000fe20007ffe0ff */
[----:B------:R-:W-:Y:S01]  /*0260*/  USHF.R.S64 UR9, UR9, 0x1, UR7 ;  /* 0x0000000109097899 */ /* 0x000fe20008001007 */
[----:B------:R-:W-:Y:S01]  /*0270*/  ISETP.LT.AND.EX P1, PT, R61, c[0x0][0x1e4], !P2, P1 ;  /* 0x000079003d007a0c */ /* 0x000fe20005721310 */
[----:B------:R-:W-:Y:S01]  /*0280*/  USHF.R.S32.HI UR8, URZ, 0x1, UR8 ;  /* 0x000000013f087899 */ /* 0x000fe20008011408 */
[----:B------:R-:W-:Y:S01]  /*0290*/  ISETP.LT.AND.EX P2, PT, R60, c[0x0][0x1e4], !P2, P0 ;  /* 0x000079003c007a0c */ /* 0x000fe20005741300 */
[----:B------:R-:W-:Y:S01]  /*02a0*/  USHF.R.S32.HI UR7, URZ, 0x1, UR7 ;  /* 0x000000013f077899 */ /* 0x000fe20008011407 */
[----:B------:R-:W-:Y:S01]  /*02b0*/  SHF.R.S32.HI R58, RZ, 0x1f, R44 ;  /* 0x0000001fff3a7819 */ /* 0x000fe2000001142c */
[----:B------:R-:W-:Y:S01]  /*02c0*/  USHF.L.U64.HI UR8, UR10, 0x2, UR8 ;  /* 0x000000020a087899 */ /* 0x000fe20008010208 */
[----:B------:R-:W-:Y:S01]  /*02d0*/  SHF.R.S32.HI R57, RZ, 0x1f, R43 ;  /* 0x0000001fff397819 */ /* 0x000fe2000001142b */
[----:B------:R-:W-:-:S02]  /*02e0*/  USHF.L.U64.HI UR7, UR9, 0x2, UR7 ;  /* 0x0000000209077899 */ /* 0x000fc40008010207 */
[----:B01----:R-:W-:Y:S02]  /*02f0*/  ULDC.U8 UR16, c[0x0][0x1f4] ;  /* 0x00007d0000107ab9 */ /* 0x003fe40000000000 */
.L_x_2446:
[----:B------:R-:W-:Y:S01]  /*0300*/  IABS R5, c[0x0][0x1f0] ;  /* 0x00007c0000057a13 */ /* 0x000fe20000000000 */
[----:B------:R-:W-:Y:S01]  /*0310*/  ULDC UR4, c[0x0][0x1f0] ;  /* 0x00007c0000047ab9 */ /* 0x000fe20000000800 */
[----:B------:R-:W-:Y:S01]  /*0320*/  ISETP.LE.AND P0, PT, RZ, UR14, PT ;  /* 0x0000000eff007c0c */ /* 0x000fe2000bf03270 */
[----:B------:R-:W-:Y:S01]  /*0330*/  ULOP3.LUT UR4, UR14, UR4, URZ, 0x3c, !UPT ;  /* 0x000000040e047292 */ /* 0x000fe2000f8e3c3f */
[----:B0-----:R-:W0:Y:S01]  /*0340*/  I2F.RP R4, R5 ;  /* 0x0000000500047306 */ /* 0x001e220000209400 */
        /* <DEDUP_REMOVED lines=34> */
[----:B------:R-:W-:Y:S02]  /*0570*/  LOP3.LUT R5, R5, 0x3e, RZ, 0xc0, !PT ;  /* 0x0000003e05057812 */ /* 0x000fe400078ec0ff */
[----:B------:R-:W-:-:S02]  /*0580*/  SHF.R.S32.HI R2, RZ, 0x1f, R3 ;  /* 0x0000001fff027819 */ /* 0x000fc40000011403 */
[----:B------:R-:W-:Y:S02]  /*0590*/  LEA R22, R56, R5, 0x6 ;  /* 0x0000000538167211 */ /* 0x000fe400078e30ff */
[----:B------:R-:W-:Y:S01]  /*05a0*/  ISETP.GE.U32.AND P0, PT, R44, c[0x0][0x1e0], PT ;  /* 0x000078002c007a0c */ /* 0x000fe20003f06070 */
[----:B------:R-:W-:Y:S01]  /*05b0*/  IMAD R2, R2, c[0x0][0x1e8], RZ ;  /* 0x00007a0002027a24 */ /* 0x000fe200078e02ff */
[----:B------:R-:W-:Y:S02]  /*05c0*/  SHF.R.S32.HI R23, RZ, 0x1f, R22 ;  /* 0x0000001fff177819 */ /* 0x000fe40000011416 */
[----:B------:R-:W-:Y:S01]  /*05d0*/  ISETP.GE.AND.EX P0, PT, R58, c[0x0][0x1e4], PT, P0 ;  /* 0x000079003a007a0c */ /* 0x000fe20003f06300 */
[----:B------:R-:W-:Y:S01]  /*05e0*/  IMAD R7, R3, c[0x0][0x1ec], R2 ;  /* 0x00007b0003077a24 */ /* 0x000fe200078e0202 */
[----:B------:R-:W-:Y:S01]  /*05f0*/  ISETP.GE.U32.AND P3, PT, R43, c[0x0][0x1e0], PT ;  /* 0x000078002b007a0c */ /* 0x000fe20003f66070 */
[----:B------:R-:W-:Y:S01]  /*0600*/  IMAD.WIDE.U32 R4, R3, c[0x0][0x1e8], R22 ;  /* 0x00007a0003047a25 */ /* 0x000fe200078e0016 */
[----:B------:R-:W-:-:S02]  /*0610*/  ISETP.LT.U32.AND P0, PT, R40, 0x200, !P0 ;  /* 0x000002002800780c */ /* 0x000fc40004701070 */
[----:B------:R-:W-:Y:S01]  /*0620*/  ISETP.GE.AND.EX P3, PT, R57, c[0x0][0x1e4], PT, P3 ;  /* 0x0000790039007a0c */ /* 0x000fe20003f66330 */
[----:B------:R-:W-:Y:S01]  /*0630*/  @P1 IMAD R2, R61, c[0x0][0x1d8], RZ ;  /* 0x000076003d021a24 */ /* 0x000fe200078e02ff */
[----:B------:R-:W-:Y:S01]  /*0640*/  IADD3 R7, R5, R7, RZ ;  /* 0x0000000705077210 */ /* 0x000fe20007ffe0ff */
[----:B------:R-:W-:Y:S01]  /*0650*/  @P2 IMAD R3, R60, c[0x0][0x1d8], RZ ;  /* 0x000076003c032a24 */ /* 0x000fe200078e02ff */
[-C--:B------:R-:W-:Y:S02]  /*0660*/  @P1 MOV R6, R4.reuse ;  /* 0x0000000400061202 */ /* 0x080fe40000000f00 */
[----:B------:R-:W-:Y:S01]  /*0670*/  ISETP.LT.U32.AND P3, PT, R40, 0x200, !P3 ;  /* 0x000002002800780c */ /* 0x000fe20005f61070 */
[C---:B------:R-:W-:Y:S01]  /*0680*/  @P1 IMAD R13, R53.reuse, c[0x0][0x1dc], R2 ;  /* 0x00007700350d1a24 */ /* 0x040fe200078e0202 */
[----:B------:R-:W-:Y:S01]  /*0690*/  @P2 MOV R2, R4 ;  /* 0x0000000400022202 */ /* 0x000fe20000000f00 */
[----:B------:R-:W-:Y:S01]  /*06a0*/  @P2 IMAD R15, R54, c[0x0][0x1dc], R3 ;  /* 0x00007700360f2a24 */ /* 0x000fe200078e0203 */
[----:B------:R-:W-:Y:S01]  /*06b0*/  @P2 MOV R3, R7 ;  /* 0x0000000700032202 */ /* 0x000fe20000000f00 */
[----:B------:R-:W-:-:S04]  /*06c0*/  @P1 IMAD.WIDE.U32 R10, R53, c[0x0][0x1d8], R6 ;  /* 0x00007600350a1a25 */ /* 0x000fc800078e0006 */
[----:B------:R-:W-:Y:S01]  /*06d0*/  @P2 IMAD.WIDE.U32 R2, R54, c[0x0][0x1d8], R2 ;  /* 0x0000760036022a25 */ /* 0x000fe200078e0002 */
[----:B------:R-:W-:-:S03]  /*06e0*/  @P1 IADD3 R13, R11, R13, RZ ;  /* 0x0000000d0b0d1210 */ /* 0x000fc60007ffe0ff */
[----:B------:R-:W-:Y:S01]  /*06f0*/  @P0 IMAD R9, R58, c[0x0][0x1d8], RZ ;  /* 0x000076003a090a24 */ /* 0x000fe200078e02ff */
[C---:B------:R-:W-:Y:S02]  /*0700*/  @P1 SHF.L.U32 R16, R10.reuse, 0x2, RZ ;  /* 0x000000020a101819 */ /* 0x040fe400000006ff */
[----:B------:R-:W-:Y:S01]  /*0710*/  @P1 SHF.L.U64.HI R14, R10, 0x2, R13 ;  /* 0x000000020a0e1819 */ /* 0x000fe2000001020d */
[----:B------:R-:W-:Y:S01]  /*0720*/  @P0 IMAD R17, R44, c[0x0][0x1dc], R9 ;  /* 0x000077002c110a24 */ /* 0x000fe200078e0209 */
[----:B------:R-:W-:Y:S01]  /*0730*/  @P2 IADD3 R11, R3, R15, RZ ;  /* 0x0000000f030b2210 */ /* 0x000fe20007ffe0ff */
[----:B------:R-:W-:Y:S01]  /*0740*/  @P3 IMAD R10, R57, c[0x0][0x1d8], RZ ;  /* 0x00007600390a3a24 */ /* 0x000fe200078e02ff */
[----:B------:R-:W-:Y:S02]  /*0750*/  @P0 MOV R8, R4 ;  /* 0x0000000400080202 */ /* 0x000fe40000000f00 */
[----:B------:R-:W-:Y:S01]  /*0760*/  @P0 MOV R9, R7 ;  /* 0x0000000700090202 */ /* 0x000fe20000000f00 */
[----:B------:R-:W-:Y:S01]  /*0770*/  @P3 IMAD R31, R43, c[0x0][0x1dc], R10 ;  /* 0x000077002b1f3a24 */ /* 0x000fe200078e020a */
[----:B------:R-:W-:-:S02]  /*0780*/  @P2 SHF.L.U64.HI R20, R2, 0x2, R11 ;  /* 0x0000000202142819 */ /* 0x000fc4000001020b */
[----:B------:R-:W-:Y:S01]  /*0790*/  @P3 MOV R10, R4 ;  /* 0x00000004000a3202 */ /* 0x000fe20000000f00 */
[----:B------:R-:W-:Y:S01]  /*07a0*/  @P0 IMAD.WIDE.U32 R8, R44, c[0x0][0x1d8], R8 ;  /* 0x000076002c080a25 */ /* 0x000fe200078e0008 */
[----:B------:R-:W-:Y:S02]  /*07b0*/  @P3 MOV R11, R7 ;  /* 0x00000007000b3202 */ /* 0x000fe40000000f00 */
[C---:B------:R-:W-:Y:S02]  /*07c0*/  @P1 IADD3 R12, P4, R16.reuse, c[0x0][0x180], RZ ;  /* 0x00006000100c1a10 */ /* 0x040fe40007f9e0ff */
[----:B------:R-:W-:Y:S01]  /*07d0*/  @P1 IADD3 R16, P5, R16, c[0x0][0x178], RZ ;  /* 0x00005e0010101a10 */ /* 0x000fe20007fbe0ff */
[----:B------:R-:W-:Y:S01]  /*07e0*/  @P3 IMAD.WIDE.U32 R10, R43, c[0x0][0x1d8], R10 ;  /* 0x000076002b0a3a25 */ /* 0x000fe200078e000a */
[----:B------:R-:W-:Y:S02]  /*07f0*/  @P2 SHF.L.U32 R32, R2, 0x2, RZ ;  /* 0x0000000202202819 */ /* 0x000fe400000006ff */
[----:B------:R-:W-:-:S02]  /*0800*/  @P0 IADD3 R3, R9, R17, RZ ;  /* 0x0000001109030210 */ /* 0x000fc40007ffe0ff */
[----:B------:R-:W-:Y:S02]  /*0810*/  @P0 SHF.L.U32 R2, R8, 0x2, RZ ;  /* 0x0000000208020819 */ /* 0x000fe400000006ff */
[C---:B------:R-:W-:Y:S02]  /*0820*/  @P1 IADD3.X R13, R14.reuse, c[0x0][0x184], RZ, P4, !PT ;  /* 0x000061000e0d1a10 */ /* 0x040fe400027fe4ff */
[----:B------:R-:W-:Y:S02]  /*0830*/  @P1 IADD3.X R17, R14, c[0x0][0x17c], RZ, P5, !PT ;  /* 0x00005f000e111a10 */ /* 0x000fe40002ffe4ff */
[C---:B------:R-:W-:Y:S02]  /*0840*/  @P2 IADD3 R14, P4, R32.reuse, c[0x0][0x180], RZ ;  /* 0x00006000200e2a10 */ /* 0x040fe40007f9e0ff */
[----:B------:R-:W-:Y:S01]  /*0850*/  @P2 IADD3 R32, P5, R32, c[0x0][0x178], RZ ;  /* 0x00005e0020202a10 */ /* 0x000fe20007fbe0ff */
[----:B------:R-:W-:Y:S01]  /*0860*/  CS2R R26, SRZ ;  /* 0x00000000001a7805 */ /* 0x000fe2000001ff00 */
[----:B------:R-:W-:-:S02]  /*0870*/  @P0 SHF.L.U64.HI R3, R8, 0x2, R3 ;  /* 0x0000000208030819 */ /* 0x000fc40000010203 */
[----:B------:R-:W-:Y:S01]  /*0880*/  @P3 IADD3 R31, R11, R31, RZ ;  /* 0x0000001f0b1f3210 */ /* 0x000fe20007ffe0ff */
[----:B------:R-:W-:Y:S01]  /*0890*/  CS2R R8, SRZ ;  /* 0x0000000000087805 */ /* 0x000fe2000001ff00 */
[----:B------:R-:W-:Y:S02]  /*08a0*/  @P3 SHF.L.U32 R30, R10, 0x2, RZ ;  /* 0x000000020a1e3819 */ /* 0x000fe400000006ff */
[----:B------:R-:W-:Y:S02]  /*08b0*/  @P0 IADD3 R34, P6, R2, c[0x0][0x180], RZ ;  /* 0x0000600002220a10 */ /* 0x000fe40007fde0ff */
[C---:B------:R-:W-:Y:S01]  /*08c0*/  @P2 IADD3.X R15, R20.reuse, c[0x0][0x184], RZ, P4, !PT ;  /* 0x00006100140f2a10 */ /* 0x040fe200027fe4ff */
[----:B------:R0:W5:Y:S01]  /*08d0*/  @P1 LDG.E.64 R8, [R16.64] ;  /* 0x0000000c10081981 */ /* 0x000162000c1e1b00 */
[----:B------:R-:W-:Y:S02]  /*08e0*/  @P2 IADD3.X R33, R20, c[0x0][0x17c], RZ, P5, !PT ;  /* 0x00005f0014212a10 */ /* 0x000fe40002ffe4ff */
[----:B------:R-:W-:Y:S01]  /*08f0*/  @P3 SHF.L.U64.HI R31, R10, 0x2, R31 ;  /* 0x000000020a1f3819 */ /* 0x000fe2000001021f */
[----:B------:R1:W5:Y:S01]  /*0900*/  @P2 LDG.E.64 R26, [R14.64] ;  /* 0x0000000c0e1a2981 */ /* 0x000362000c1e1b00 */
[----:B------:R-:W-:-:S02]  /*0910*/  @P0 IADD3.X R35, R3, c[0x0][0x184], RZ, P6, !PT ;  /* 0x0000610003230a10 */ /* 0x000fc400037fe4ff */
[C---:B------:R-:W-:Y:S02]  /*0920*/  @P3 IADD3 R28, P5, R30.reuse, c[0x0][0x180], RZ ;  /* 0x000060001e1c3a10 */ /* 0x040fe40007fbe0ff */
[----:B------:R-:W-:Y:S01]  /*0930*/  @P3 IADD3 R30, P6, R30, c[0x0][0x178], RZ ;  /* 0x00005e001e1e3a10 */ /* 0x000fe20007fde0ff */
[----:B------:R-:W-:Y:S01]  /*0940*/  CS2R R10, SRZ ;  /* 0x00000000000a7805 */ /* 0x000fe2000001ff00 */
[----:B0-----:R-:W-:Y:S01]  /*0950*/  CS2R R16, SRZ ;  /* 0x0000000000107805 */ /* 0x001fe2000001ff00 */
[C---:B------:R-:W-:Y:S01]  /*0960*/  @P3 IADD3.X R29, R31.reuse, c[0x0][0x184], RZ, P5, !PT ;  /* 0x000061001f1d3a10 */ /* 0x040fe20002ffe4ff */
[----:B-1----:R-:W-:Y:S01]  /*0970*/  CS2R R14, SRZ ;  /* 0x00000000000e7805 */ /* 0x002fe2000001ff00 */
[----:B------:R-:W-:Y:S02]  /*0980*/  @P3 IADD3.X R31, R31, c[0x0][0x17c], RZ, P6, !PT ;  /* 0x00005f001f1f3a10 */ /* 0x000fe400037fe4ff */
[----:B------:R0:W5:Y:S04]  /*0990*/  @P2 LDG.E.64 R10, [R32.64] ;  /* 0x0000000c200a2981 */ /* 0x000168000c1e1b00 */
        /* <DEDUP_REMOVED lines=17> */
[----:B------:R-:W-:Y:S01]  /*0ab0*/  ISETP.GT.U32.AND P0, PT, R40, 0x1ff, PT ;  /* 0x000001ff2800780c */ /* 0x000fe20003f04070 */
[----:B------:R-:W-:Y:S01]  /*0ac0*/  UMOV UR11, 0x3f800000 ;  /* 0x3f800000000b7882 */ /* 0x000fe20000000000 */
[----:B------:R-:W-:Y:S01]  /*0ad0*/  BSSY B0, `(.L_x_2412) ;  /* 0x0000015000007945 */ /* 0x000fe20003800000 */
[----:B-1----:R-:W-:Y:S01]  /*0ae0*/  CS2R R2, SRZ ;  /* 0x0000000000027805 */ /* 0x002fe2000001ff00 */
[----:B------:R-:W-:Y:S02]  /*0af0*/  MOV R42, RZ ;  /* 0x000000ff002a7202 */ /* 0x000fe40000000f00 */
[----:B------:R-:W-:Y:S01]  /*0b00*/  MOV R41, RZ ;  /* 0x000000ff00297202 */ /* 0x000fe20000000f00 */
[----:B--2---:R-:W-:-:S06]  /*0b10*/  @UP0 UMOV UR11, UR4 ;  /* 0x00000004000b0c82 */ /* 0x004fcc0008000000 */
[----:B------:R-:W-:Y:S05]  /*0b20*/  @P0 BRA `(.L_x_2413) ;  /* 0x000000f000000947 */ /* 0x000fea0003800000 */
[----:B0-----:R-:W-:Y:S02]  /*0b30*/  ISETP.NE.AND P0, PT, RZ, UR16, PT ;  /* 0x00000010ff007c0c */ /* 0x001fe4000bf05270 */
[C---:B------:R-:W-:Y:S02]  /*0b40*/  SHF.L.U32 R3, R22.reuse, 0x1, RZ ;  /* 0x0000000116037819 */ /* 0x040fe400000006ff */
[----:B------:R-:W-:Y:S02]  /*0b50*/  SHF.L.U64.HI R23, R22, 0x1, R23 ;  /* 0x0000000116177819 */ /* 0x000fe40000010217 */
[----:B------:R-:W-:-:S07]  /*0b60*/  IADD3 R2, P3, R3, c[0x0][0x188], RZ ;  /* 0x0000620003027a10 */ /* 0x000fce0007f7e0ff */
[----:B------:R-:W-:Y:S02]  /*0b70*/  @P0 IADD3 R22, P4, R3, c[0x0][0x190], RZ ;  /* 0x0000640003160a10 */ /* 0x000fe40007f9e0ff */
[C---:B------:R-:W-:Y:S02]  /*0b80*/  IADD3.X R3, R23.reuse, c[0x0][0x18c], RZ, P3, !PT ;  /* 0x0000630017037a10 */ /* 0x040fe40001ffe4ff */
[----:B------:R-:W-:-:S03]  /*0b90*/  @P0 IADD3.X R23, R23, c[0x0][0x194], RZ, P4, !PT ;  /* 0x0000650017170a10 */ /* 0x000fc600027fe4ff */
[----:B------:R-:W2:Y:S04]  /*0ba0*/  LDG.E.U16 R19, [R2.64] ;  /* 0x0000000c02137981 */ /* 0x000ea8000c1e1500 */
[----:B------:R-:W3:Y:S04]  /*0bb0*/  @P0 LDG.E.U16 R30, [R22.64] ;  /* 0x0000000c161e0981 */ /* 0x000ee8000c1e1500 */
[----:B------:R-:W4:Y:S04]  /*0bc0*/  @P0 LDG.E.U16 R29, [R22.64+0x2] ;  /* 0x0000020c161d0981 */ /* 0x000f28000c1e1500 */
[----:B------:R2:W4:Y:S02]  /*0bd0*/  LDG.E.U16 R28, [R2.64+0x2] ;  /* 0x0000020c021c7981 */ /* 0x000524000c1e1500 */
[----:B--2---:R-:W-:-:S02]  /*0be0*/  PRMT R2, RZ, 0x5410, R19 ;  /* 0x00005410ff027816 */ /* 0x004fc40000000013 */
[----:B---3--:R-:W-:Y:S02]  /*0bf0*/  @P0 PRMT R42, RZ, 0x5410, R30 ;  /* 0x00005410ff2a0816 */ /* 0x008fe4000000001e */
[----:B----4-:R-:W-:Y:S02]  /*0c00*/  @P0 PRMT R41, RZ, 0x5410, R29 ;  /* 0x00005410ff290816 */ /* 0x010fe4000000001d */
[----:B------:R-:W-:Y:S02]  /*0c10*/  PRMT R3, RZ, 0x5410, R28 ;  /* 0x00005410ff037816 */ /* 0x000fe4000000001c */
.L_x_2413:
[----:B0-----:R-:W-:Y:S05]  /*0c20*/  BSYNC B0 ;  /* 0x0000000000007941 */ /* 0x001fea0003800000 */
.L_x_2412:
[----:B------:R-:W-:Y:S01]  /*0c30*/  ISETP.NE.AND P4, PT, RZ, UR16, PT ;  /* 0x00000010ff007c0c */ /* 0x000fe2000bf85270 */
[C---:B-----5:R-:W-:Y:S01]  /*0c40*/  FADD.FTZ R24, -R18.reuse, R24 ;  /* 0x0000001812187221 */ /* 0x060fe20000010100 */
[----:B------:R-:W-:Y:S01]  /*0c50*/  MOV R19, R8 ;  /* 0x0000000800137202 */ /* 0x000fe20000000f00 */
[C---:B------:R-:W-:Y:S01]  /*0c60*/  FADD.FTZ R25, -R18.reuse, R25 ;  /* 0x0000001912197221 */ /* 0x040fe20000010100 */
[----:B------:R-:W-:Y:S01]  /*0c70*/  MOV R22, R9 ;  /* 0x0000000900167202 */ /* 0x000fe20000000f00 */
[C---:B------:R-:W-:Y:S01]  /*0c80*/  FADD.FTZ R26, -R18.reuse, R26 ;  /* 0x0000001a121a7221 */ /* 0x040fe20000010100 */
[----:B------:R-:W-:Y:S01]  /*0c90*/  MOV R23, R10 ;  /* 0x0000000a00177202 */ /* 0x000fe20000000f00 */
[----:B------:R-:W-:-:S02]  /*0ca0*/  FADD.FTZ R27, -R18, R27 ;  /* 0x0000001b121b7221 */ /* 0x000fc40000010100 */
[----:B------:R-:W-:Y:S02]  /*0cb0*/  FMUL.FTZ R50, R24, UR11 ;  /* 0x0000000b18327c20 */ /* 0x000fe40008410000 */
[----:B------:R-:W-:Y:S02]  /*0cc0*/  FMUL.FTZ R49, R25, UR11 ;  /* 0x0000000b19317c20 */ /* 0x000fe40008410000 */
        /* <DEDUP_REMOVED lines=19> */
.L_x_2414:
[----:B------:R-:W-:Y:S01]  /*0e00*/  FMUL.FTZ R29, R19, R2 ;  /* 0x00000002131d7220 */ /* 0x000fe20000410000 */
[----:B------:R-:W-:Y:S01]  /*0e10*/  MOV R24, R11 ;  /* 0x0000000b00187202 */ /* 0x000fe20000000f00 */
[----:B------:R-:W-:Y:S02]  /*0e20*/  FMUL.FTZ R48, R26, UR11 ;  /* 0x0000000b1a307c20 */ /* 0x000fe40008410000 */
[----:B------:R-:W-:Y:S02]  /*0e30*/  FFMA.FTZ R25, R50, R29, RZ ;  /* 0x0000001d32197223 */ /* 0x000fe400000100ff */
[----:B------:R-:W-:Y:S02]  /*0e40*/  FMUL.FTZ R26, R22, R3 ;  /* 0x00000003161a7220 */ /* 0x000fe40000410000 */
[----:B------:R-:W-:Y:S02]  /*0e50*/  FADD.FTZ R29, RZ, R29 ;  /* 0x0000001dff1d7221 */ /* 0x000fe40000010000 */
        /* <DEDUP_REMOVED lines=20> */
.L_x_2415:
[----:B------:R-:W-:Y:S02]  /*0fa0*/  FFMA.FTZ R27, R49, R26, R25 ;  /* 0x0000001a311b7223 */ /* 0x000fe40000010019 */
[----:B------:R-:W-:Y:S02]  /*0fb0*/  FMUL.FTZ R25, R23, R2 ;  /* 0x0000000217197220 */ /* 0x000fe40000410000 */
[----:B------:R-:W-:Y:S02]  /*0fc0*/  FADD.FTZ R28, R26, R29 ;  /* 0x0000001d1a1c7221 */ /* 0x000fe40000010000 */
[C---:B------:R-:W-:Y:S01]  /*0fd0*/  FADD.FTZ R46, -R18.reuse, R20 ;  /* 0x00000014122e7221 */ /* 0x040fe20000010100 */
[----:B------:R-:W-:Y:S01]  /*0fe0*/  MOV R20, R13 ;  /* 0x0000000d00147202 */ /* 0x000fe20000000f00 */
[----:B------:R-:W-:Y:S01]  /*0ff0*/  FADD.FTZ R45, -R18, R21 ;  /* 0x00000015122d7221 */ /* 0x000fe20000010100 */
[----:B------:R-:W-:Y:S01]  /*1000*/  MOV R21, R12 ;  /* 0x0000000c00157202 */ /* 0x000fe20000000f00 */
[----:B------:R-:W-:-:S02]  /*1010*/  FFMA.FTZ R26, R48, R25, R27 ;  /* 0x00000019301a7223 */ /* 0x000fc4000001001b */
[----:B------:R-:W-:Y:S02]  /*1020*/  FADD.FTZ R25, R28, R25 ;  /* 0x000000191c197221 */ /* 0x000fe40000010000 */
[----:B------:R-:W-:Y:S02]  /*1030*/  FMUL.FTZ R46, R46, UR11 ;  /* 0x0000000b2e2e7c20 */ /* 0x000fe40008410000 */
[----:B------:R-:W-:Y:S02]  /*1040*/  FMUL.FTZ R28, R24, R3 ;  /* 0x00000003181c7220 */ /* 0x000fe40000410000 */
[----:B------:R-:W-:Y:S01]  /*1050*/  FMUL.FTZ R45, R45, UR11 ;  /* 0x0000000b2d2d7c20 */ /* 0x000fe20008410000 */
        /* <DEDUP_REMOVED lines=19> */
.L_x_2416:
[----:B------:R-:W-:Y:S02]  /*1190*/  FFMA.FTZ R26, R47, R28, R26 ;  /* 0x0000001c2f1a7223 */ /* 0x000fe4000001001a */
[----:B------:R-:W-:Y:S02]  /*11a0*/  FMUL.FTZ R27, R21, R2 ;  /* 0x00000002151b7220 */ /* 0x000fe40000410000 */
[----:B------:R-:W-:Y:S01]  /*11b0*/  FADD.FTZ R28, R28, R25 ;  /* 0x000000191c1c7221 */ /* 0x000fe20000010000 */
[----:B------:R-:W-:Y:S01]  /*11c0*/  MOV R25, R14 ;  /* 0x0000000e00197202 */ /* 0x000fe20000000f00 */
[C---:B------:R-:W-:Y:S02]  /*11d0*/  FADD.FTZ R52, -R18.reuse, R16 ;  /* 0x0000001012347221 */ /* 0x040fe40000010100 */
[----:B------:R-:W-:-:S02]  /*11e0*/  FADD.FTZ R51, -R18, R17 ;  /* 0x0000001112337221 */ /* 0x000fc40000010100 */
[----:B------:R-:W-:Y:S01]  /*11f0*/  FADD.FTZ R17, R28, R27 ;  /* 0x0000001b1c117221 */ /* 0x000fe20000010000 */
[----:B------:R-:W-:Y:S01]  /*1200*/  MOV R28, R15 ;  /* 0x0000000f001c7202 */ /* 0x000fe20000000f00 */
        /* <DEDUP_REMOVED lines=23> */
.L_x_2417:
[----:B------:R-:W2:Y:S01]  /*1380*/  LDL R30, [R1] ;  /* 0x00000000011e7983 */ /* 0x000ea20000100800 */
[----:B------:R-:W-:Y:S01]  /*1390*/  FFMA.FTZ R16, R45, R18, R16 ;  /* 0x000000122d107223 */ /* 0x000fe20000010010 */
[----:B------:R-:W-:Y:S01]  /*13a0*/  ISETP.NE.AND P3, PT, R40, RZ, PT ;  /* 0x000000ff2800720c */ /* 0x000fe20003f65270 */
[----:B------:R-:W-:Y:S01]  /*13b0*/  FMUL.FTZ R27, R25, R2 ;  /* 0x00000002191b7220 */ /* 0x000fe20000410000 */
[----:B------:R-:W0:Y:S01]  /*13c0*/  S2R R31, SR_LANEID ;  /* 0x00000000001f7919 */ /* 0x000e220000000000 */
        /* <DEDUP_REMOVED lines=11> */
[----:B------:R-:W1:Y:S01]  /*1480*/  SHFL.DOWN PT, R27, R16, 0x1, 0x1f ;  /* 0x08201f00101b7f89 */ /* 0x000e6200000e0000 */
[----:B------:R-:W-:Y:S02]  /*1490*/  FFMA.FTZ R29, R50, R19, RZ ;  /* 0x00000013321d7223 */ /* 0x000fe400000100ff */
[----:B------:R-:W-:Y:S01]  /*14a0*/  FADD.FTZ R19, RZ, R22 ;  /* 0x00000016ff137221 */ /* 0x000fe20000010000 */
[----:B------:R-:W3:Y:S01]  /*14b0*/  SHFL.DOWN PT, R18, R17, 0x1, 0x1f ;  /* 0x08201f0011127f89 */ /* 0x000ee200000e0000 */
[----:B------:R-:W-:Y:S02]  /*14c0*/  FFMA.FTZ R22, R49, R22, RZ ;  /* 0x0000001631167223 */ /* 0x000fe400000100ff */
[----:B------:R-:W-:-:S02]  /*14d0*/  FADD.FTZ R26, R26, R23 ;  /* 0x000000171a1a7221 */ /* 0x000fc40000010000 */
[----:B------:R-:W-:Y:S01]  /*14e0*/  FFMA.FTZ R29, R48, R23, R29 ;  /* 0x00000017301d7223 */ /* 0x000fe2000001001d */
[----:B0-----:R-:W-:Y:S01]  /*14f0*/  ISETP.GT.AND P0, PT, R31, 0x1e, PT ;  /* 0x0000001e1f00780c */ /* 0x001fe20003f04270 */
[----:B------:R-:W-:Y:S02]  /*1500*/  FADD.FTZ R19, R19, R24 ;  /* 0x0000001813137221 */ /* 0x000fe40000010000 */
[----:B------:R-:W-:Y:S02]  /*1510*/  FFMA.FTZ R22, R47, R24, R22 ;  /* 0x000000182f167223 */ /* 0x000fe40000010016 */
[----:B------:R-:W-:Y:S02]  /*1520*/  FADD.FTZ R26, R26, R21 ;  /* 0x000000151a1a7221 */ /* 0x000fe40000010000 */
[----:B------:R-:W-:Y:S02]  /*1530*/  FFMA.FTZ R29, R46, R21, R29 ;  /* 0x000000152e1d7223 */ /* 0x000fe4000001001d */
[----:B------:R-:W-:-:S02]  /*1540*/  FADD.FTZ R19, R19, R20 ;  /* 0x0000001413137221 */ /* 0x000fc40000010000 */
[----:B------:R-:W-:Y:S02]  /*1550*/  FFMA.FTZ R22, R45, R20, R22 ;  /* 0x000000142d167223 */ /* 0x000fe40000010016 */
[----:B------:R-:W-:Y:S02]  /*1560*/  FFMA.FTZ R24, R52, R25, R29 ;  /* 0x0000001934187223 */ /* 0x000fe4000001001d */
[----:B-1----:R-:W-:Y:S02]  /*1570*/  @!P0 FADD.FTZ R16, R16, R27 ;  /* 0x0000001b10108221 */ /* 0x002fe40000010000 */
[----:B------:R-:W-:Y:S02]  /*1580*/  FADD.FTZ R26, R26, R25 ;  /* 0x000000191a1a7221 */ /* 0x000fe40000010000 */
[----:B---3--:R-:W-:Y:S01]  /*1590*/  @!P0 FADD.FTZ R17, R17, R18 ;  /* 0x0000001211118221 */ /* 0x008fe20000010000 */
        /* <DEDUP_REMOVED lines=23> */
[----:B------:R0:W-:Y:S11]  /*1710*/  STS.128 [R40.X16+0xa0], R24 ;  /* 0x0000a01828007388 */ /* 0x0001f6000000cc00 */
[----:B--2---:R0:W-:Y:S04]  /*1720*/  @!P0 STS.64 [R30.X8+0x10], R16 ;  /* 0x000010101e008388 */ /* 0x0041e80000008a00 */
[----:B------:R-:W-:Y:S06]  /*1730*/  BAR.SYNC.DEFER_BLOCKING 0x0 ;  /* 0x0000000000007b1d */ /* 0x000fec0000010000 */
[----:B------:R-:W-:Y:S05]  /*1740*/  @P3 BRA `(.L_x_2419) ;  /* 0x0000026000003947 */ /* 0x000fea0003800000 */
[----:B------:R-:W1:Y:S04]  /*1750*/  LDS.64 R18, [0x18] ;  /* 0x00001800ff127984 */ /* 0x000e680000000a00 */
[----:B------:R-:W2:Y:S04]  /*1760*/  LDS.128 R20, [0x20] ;  /* 0x00002000ff147984 */ /* 0x000ea80000000c00 */
[----:B0-----:R-:W0:Y:S01]  /*1770*/  LDS.128 R28, [0x30] ;  /* 0x00003000ff1c7984 */ /* 0x001e220000000c00 */
[----:B-1----:R-:W-:-:S02]  /*1780*/  FADD.FTZ R33, R16, R18 ;  /* 0x0000001210217221 */ /* 0x002fc40000010000 */
[----:B------:R-:W-:Y:S02]  /*1790*/  FADD.FTZ R32, R17, R19 ;  /* 0x0000001311207221 */ /* 0x000fe40000010000 */
[----:B------:R-:W1:Y:S01]  /*17a0*/  LDS.128 R16, [0x40] ;  /* 0x00004000ff107984 */ /* 0x000e620000000c00 */
[----:B--2---:R-:W-:Y:S02]  /*17b0*/  FADD.FTZ R33, R33, R20 ;  /* 0x0000001421217221 */ /* 0x004fe40000010000 */
[----:B------:R-:W-:Y:S02]  /*17c0*/  FADD.FTZ R20, R32, R21 ;  /* 0x0000001520147221 */ /* 0x000fe40000010000 */
[----:B------:R-:W-:Y:S02]  /*17d0*/  FADD.FTZ R21, R33, R22 ;  /* 0x0000001621157221 */ /* 0x000fe40000010000 */
[----:B------:R-:W2:Y:S01]  /*17e0*/  LDS.128 R32, [0x50] ;  /* 0x00005000ff207984 */ /* 0x000ea20000000c00 */
[----:B------:R-:W-:-:S02]  /*17f0*/  FADD.FTZ R20, R20, R23 ;  /* 0x0000001714147221 */ /* 0x000fc40000010000 */
[----:B0-----:R-:W-:Y:S02]  /*1800*/  FADD.FTZ R21, R21, R28 ;  /* 0x0000001c15157221 */ /* 0x001fe40000010000 */
[----:B------:R-:W-:Y:S02]  /*1810*/  FADD.FTZ R20, R20, R29 ;  /* 0x0000001d14147221 */ /* 0x000fe40000010000 */
[----:B------:R-:W-:Y:S02]  /*1820*/  FADD.FTZ R21, R21, R30 ;  /* 0x0000001e15157221 */ /* 0x000fe40000010000 */
[----:B------:R-:W-:Y:S02]  /*1830*/  FADD.FTZ R20, R20, R31 ;  /* 0x0000001f14147221 */ /* 0x000fe40000010000 */
[----:B-1----:R-:W-:Y:S02]  /*1840*/  FADD.FTZ R29, R21, R16 ;  /* 0x00000010151d7221 */ /* 0x002fe40000010000 */
[----:B------:R-:W-:-:S02]  /*1850*/  FADD.FTZ R16, R20, R17 ;  /* 0x0000001114107221 */ /* 0x000fc40000010000 */
[----:B------:R-:W0:Y:S01]  /*1860*/  LDS.128 R20, [0x60] ;  /* 0x00006000ff147984 */ /* 0x000e220000000c00 */
[----:B------:R-:W-:Y:S02]  /*1870*/  FADD.FTZ R29, R29, R18 ;  /* 0x000000121d1d7221 */ /* 0x000fe40000010000 */
[----:B------:R-:W-:Y:S02]  /*1880*/  FADD.FTZ R28, R16, R19 ;  /* 0x00000013101c7221 */ /* 0x000fe40000010000 */
[----:B------:R-:W1:Y:S01]  /*1890*/  LDS.128 R16, [0x70] ;  /* 0x00007000ff107984 */ /* 0x000e620000000c00 */
[----:B--2---:R-:W-:Y:S02]  /*18a0*/  FADD.FTZ R29, R29, R32 ;  /* 0x000000201d1d7221 */ /* 0x004fe40000010000 */
[----:B------:R-:W-:Y:S02]  /*18b0*/  FADD.FTZ R32, R28, R33 ;  /* 0x000000211c207221 */ /* 0x000fe40000010000 */
[----:B------:R-:W-:-:S02]  /*18c0*/  FADD.FTZ R33, R29, R34 ;  /* 0x000000221d217221 */ /* 0x000fc40000010000 */
[----:B------:R-:W2:Y:S01]  /*18d0*/  LDS.128 R28, [0x80] ;  /* 0x00008000ff1c7984 */ /* 0x000ea20000000c00 */
        /* <DEDUP_REMOVED lines=13> */
.L_x_2419:
[----:B------:R-:W-:Y:S05]  /*19b0*/  BSYNC B0 ;  /* 0x0000000000007941 */ /* 0x000fea0003800000 */
.L_x_2418:
[----:B------:R-:W-:Y:S06]  /*19c0*/  BAR.SYNC.DEFER_BLOCKING 0x0 ;  /* 0x0000000000007b1d */ /* 0x000fec0000010000 */
[----:B------:R-:W-:Y:S01]  /*19d0*/  BSSY B0, `(.L_x_2420) ;  /* 0x000004d000007945 */ /* 0x000fe20003800000 */
[----:B------:R-:W-:Y:S05]  /*19e0*/  @P5 BRA `(.L_x_2421) ;  /* 0x000004b000005947 */ /* 0x000fea0003800000 */
[----:B------:R-:W1:Y:S04]  /*19f0*/  LDS.128 R32, [R36+0x2a0] ;  /* 0x0002a00024207984 */ /* 0x000e680000000c00 */
[----:B0-----:R-:W0:Y:S04]  /*1a00*/  LDS.128 R28, [R36+0x4a0] ;  /* 0x0004a000241c7984 */ /* 0x001e280000000c00 */
[----:B------:R-:W2:Y:S01]  /*1a10*/  LDS.128 R20, [R36+0x6a0] ;  /* 0x0006a00024147984 */ /* 0x000ea20000000c00 */
[----:B-1----:R-:W-:-:S02]  /*1a20*/  FADD.FTZ R19, R24, R32 ;  /* 0x0000002018137221 */ /* 0x002fc40000010000 */
[----:B------:R-:W-:Y:S02]  /*1a30*/  FADD.FTZ R18, R25, R33 ;  /* 0x0000002119127221 */ /* 0x000fe40000010000 */
[----:B0-----:R-:W-:Y:S02]  /*1a40*/  FADD.FTZ R19, R19, R28 ;  /* 0x0000001c13137221 */ /* 0x001fe40000010000 */
[----:B------:R-:W-:Y:S02]  /*1a50*/  FADD.FTZ R33, R26, R34 ;  /* 0x000000221a217221 */ /* 0x000fe40000010000 */
[----:B------:R-:W-:Y:S02]  /*1a60*/  FADD.FTZ R28, R18, R29 ;  /* 0x0000001d121c7221 */ /* 0x000fe40000010000 */
[----:B------:R-:W-:Y:S02]  /*1a70*/  FADD.FTZ R32, R27, R35 ;  /* 0x000000231b207221 */ /* 0x000fe40000010000 */
[----:B------:R-:W0:Y:S01]  /*1a80*/  LDS.128 R24, [R36+0x8a0] ;  /* 0x0008a00024187984 */ /* 0x000e220000000c00 */
[----:B------:R-:W-:-:S02]  /*1a90*/  FADD.FTZ R33, R33, R30 ;  /* 0x0000001e21217221 */ /* 0x000fc40000010000 */
        /* <DEDUP_REMOVED lines=17> */
[----:B------:R-:W1:Y:S01]  /*1bb0*/  LDS.128 R24, [R36+0x10a0] ;  /* 0x0010a00024187984 */ /* 0x000e620000000c00 */
[----:B------:R-:W-:Y:S02]  /*1bc0*/  FADD.FTZ R18, R18, R31 ;  /* 0x0000001f12127221 */ /* 0x000fe40000010000 */
[----:B------:R-:W-:Y:S02]  /*1bd0*/  FADD.FTZ R33, R29, R34 ;  /* 0x000000221d217221 */ /* 0x000fe40000010000 */
[----:B------:R-:W2:Y:S01]  /*1be0*/  LDS.128 R28, [R36+0x12a0] ;  /* 0x0012a000241c7984 */ /* 0x000ea20000000c00 */
        /* <DEDUP_REMOVED lines=9> */
[----:B------:R-:W-:Y:S02]  /*1c80*/  FADD.FTZ R18, R18, R27 ;  /* 0x0000001b12127221 */ /* 0x000fe40000010000 */
[----:B------:R-:W1:Y:S01]  /*1c90*/  LDS.128 R24, [R36+0x16a0] ;  /* 0x0016a00024187984 */ /* 0x000e620000000c00 */
[----:B--2---:R-:W-:Y:S02]  /*1ca0*/  FADD.FTZ R19, R19, R28 ;  /* 0x0000001c13137221 */ /* 0x004fe40000010000 */
[----:B------:R-:W-:Y:S02]  /*1cb0*/  FADD.FTZ R28, R32, R29 ;  /* 0x0000001d201c7221 */ /* 0x000fe40000010000 */
        /* <DEDUP_REMOVED lines=30> */
.L_x_2421:
[----:B------:R-:W-:Y:S05]  /*1ea0*/  BSYNC B0 ;  /* 0x0000000000007941 */ /* 0x000fea0003800000 */
.L_x_2420:
[----:B------:R-:W-:Y:S01]  /*1eb0*/  BSSY B0, `(.L_x_2422) ;  /* 0x0000013000007945 */ /* 0x000fe20003800000 */
[----:B0-----:R-:W-:Y:S01]  /*1ec0*/  HFMA2.MMA R30, -RZ, RZ, 0, 2.384185791015625e-07 ;  /* 0x00000004ff1e7435 */ /* 0x001fe200000001ff */
        /* <DEDUP_REMOVED lines=17> */
.L_x_2423:
[----:B------:R-:W-:Y:S05]  /*1fe0*/  BSYNC B0 ;  /* 0x0000000000007941 */ /* 0x000fea0003800000 */
.L_x_2422:
[----:B------:R-:W-:-:S06]  /*1ff0*/  UISETP.GE.U32.AND UP0, UPT, UR5, 0x2, UPT ;  /* 0x000000020500788c */ /* 0x000fcc000bf06070 */
[----:B------:R-:W-:-:S13]  /*2000*/  PLOP3.LUT P0, PT, PT, PT, UP0, 0x80, 0x0 ;  /* 0x000000000000781c */ /* 0x000fda0003f0f008 */
        /* <DEDUP_REMOVED lines=29> */
.L_x_2426:
[----:B------:R-:W2:Y:S01]  /*21e0*/  LDG.E.STRONG.GPU R22, [R20.64] ;  /* 0x0000000c14167981 */ /* 0x000ea2000c1ef900 */
[----:B------:R-:W-:Y:S01]  /*21f0*/  YIELD ;  /* 0x0000000000007946 */ /* 0x000fe20003800000 */
[----:B--2---:R-:W-:Y:S01]  /*2200*/  ISETP.NE.AND P0, PT, R22, R25, PT ;  /* 0x000000191600720c */ /* 0x004fe20003f05270 */
[----:B------:R-:W-:-:S12]  /*2210*/  CCTL.IVALL ;  /* 0x00000000ff00798f */ /* 0x000fd80002000000 */
[----:B------:R-:W-:Y:S05]  /*2220*/  @P0 BRA `(.L_x_2426) ;  /* 0xffffffb000000947 */ /* 0x000fea000383ffff */
.L_x_2425:
        /* <DEDUP_REMOVED lines=20> */
.L_x_2430:
        /* <DEDUP_REMOVED lines=116> */
.L_x_2429:
        /* <DEDUP_REMOVED lines=62> */
.L_x_2431:
[----:B------:R-:W-:-:S13]  /*2e90*/  ISETP.NE.OR P0, PT, RZ, UR4, P0 ;  /* 0x00000004ff007c0c */ /* 0x000fda0008705670 */
[----:B------:R-:W-:Y:S05]  /*2ea0*/  @!P0 BRA `(.L_x_2427) ;  /* 0x000001f000008947 */ /* 0x000fea0003800000 */
.L_x_2428:
        /* <DEDUP_REMOVED lines=10> */
[----:B------:R-:W-:-:S04]  /*2f50*/  @!P5 IMAD R25, R25, c[0x0][0x10], R0 ;  /* 0x000004001919da24 */ /* 0x000fc800078e0200 */
[----:B------:R-:W-:-:S06]  /*2f60*/  @!P5 IMAD.WIDE.U32 R24, R25, 0x8, R18 ;  /* 0x000000081918d825 */ /* 0x000fcc00078e0012 */
[----:B------:R-:W3:Y:S01]  /*2f70*/  @!P5 LDG.E.64 R24, [R24.64] ;  /* 0x0000000c1818d981 */ /* 0x000ee2000c1e1b00 */
[----:B--2---:R-:W-:Y:S02]  /*2f80*/  @!P6 FADD.FTZ R16, R16, R20 ;  /* 0x000000141010e221 */ /* 0x004fe40000010000 */
[----:B------:R-:W-:Y:S01]  /*2f90*/  @!P6 FADD.FTZ R17, R17, R21 ;  /* 0x000000151111e221 */ /* 0x000fe20000010000 */
[----:B------:R-:W-:Y:S01]  /*2fa0*/  ISETP.EQ.OR P6, PT, R22, R59, P3 ;  /* 0x0000003b1600720c */ /* 0x000fe20001fc2670 */
[----:B------:R-:W-:-:S06]  /*2fb0*/  @!P0 IMAD.WIDE.U32 R20, R23, 0x8, R18 ;  /* 0x0000000817148825 */ /* 0x000fcc00078e0012 */
[----:B------:R-:W2:Y:S06]  /*2fc0*/  @!P0 LDG.E.64 R20, [R20.64] ;  /* 0x0000000c14148981 */ /* 0x000eac000c1e1b00 */
        /* <DEDUP_REMOVED lines=13> */
.L_x_2427:
        /* <DEDUP_REMOVED lines=12> */
.L_x_2433:
[----:B------:R-:W-:Y:S05]  /*3160*/  BSYNC B0 ;  /* 0x0000000000007941 */ /* 0x000fea0003800000 */
.L_x_2432:
        /* <DEDUP_REMOVED lines=16> */
.L_x_2424:
        /* <DEDUP_REMOVED lines=8> */
[----:B------:R-:W1:Y:S02]  /*32f0*/  LDS.64 R16, [0x98] ;  /* 0x00009800ff107984 */ /* 0x000e640000000a00 */
[----:B01----:R-:W-:Y:S02]  /*3300*/  FMUL.FTZ R20, R16, c[0x0][0x20c] ;  /* 0x0000830010147a20 */ /* 0x003fe40000410000 */
        /* <DEDUP_REMOVED lines=20> */
.L_x_2434:
        /* <DEDUP_REMOVED lines=17> */
.L_x_2436:
[----:B------:R-:W-:Y:S05]  /*3560*/  BSYNC B0 ;  /* 0x0000000000007941 */ /* 0x000fea0003800000 */
.L_x_2435:
        /* <DEDUP_REMOVED lines=19> */
.L_x_2437:
        /* <DEDUP_REMOVED lines=17> */
.L_x_2439:
[----:B------:R-:W-:Y:S05]  /*37b0*/  BSYNC B0 ;  /* 0x0000000000007941 */ /* 0x000fea0003800000 */
.L_x_2438:
        /* <DEDUP_REMOVED lines=19> */
.L_x_2440:
        /* <DEDUP_REMOVED lines=17> */
.L_x_2442:
[----:B------:R-:W-:Y:S05]  /*3a00*/  BSYNC B0 ;  /* 0x0000000000007941 */ /* 0x000fea0003800000 */
.L_x_2441:
[----:B------:R-:W-:Y:S05]  /*3a10*/  @!P4 BRA `(.L_x_2443) ;  /* 0x000001200000c947 */ /* 0x000fea0003800000 */
[----:B------:R-:W-:Y:S02]  /*3a20*/  FFMA.FTZ R42, R52, R2, R42 ;  /* 0x00000002342a7223 */ /* 0x000fe4000001002a */
[----:B------:R-:W-:Y:S02]  /*3a30*/  FFMA.FTZ R41, R51, R3, R41 ;  /* 0x0000000333297223 */ /* 0x000fe40000010029 */
[----:B0-----:R-:W-:Y:S02]  /*3a40*/  FMUL.FTZ R8, R42, -1.4426950216293334961 ;  /* 0xbfb8aa3b2a087820 */ /* 0x001fe40000410000 */
        /* <DEDUP_REMOVED lines=15> */
.L_x_2443:
[----:B------:R-:W-:Y:S01]  /*3b40*/  BSSY B0, `(.L_x_2444) ;  /* 0x0000010000007945 */ /* 0x000fe20003800000 */
[----:B------:R-:W-:Y:S05]  /*3b50*/  @!P3 BRA `(.L_x_2445) ;  /* 0x000000e00000b947 */ /* 0x000fea0003800000 */
[----:B------:R-:W-:Y:S01]  /*3b60*/  MOV R5, R7 ;  /* 0x0000000700057202 */ /* 0x000fe20000000f00 */
[----:B------:R-:W-:Y:S02]  /*3b70*/  IMAD R6, R57, c[0x0][0x1d8], RZ ;  /* 0x0000760039067a24 */ /* 0x000fe400078e02ff */
[----:B------:R-:W-:Y:S02]  /*3b80*/  FFMA.FTZ R7, R52, R20, R21 ;  /* 0x0000001434077223 */ /* 0x000fe40000010015 */
[----:B------:R-:W-:-:S04]  /*3b90*/  IMAD.WIDE.U32 R4, R43, c[0x0][0x1d8], R4 ;  /* 0x000076002b047a25 */ /* 0x000fc800078e0004 */
[----:B0-----:R-:W-:Y:S02]  /*3ba0*/  IMAD R9, R43, c[0x0][0x1dc], R6 ;  /* 0x000077002b097a24 */ /* 0x001fe400078e0206 */
[----:B------:R-:W-:Y:S02]  /*3bb0*/  FFMA.FTZ R20, R51, R20, R21 ;  /* 0x0000001433147223 */ /* 0x000fe40000010015 */
[----:B------:R-:W-:Y:S01]  /*3bc0*/  FFMA.FTZ R7, R2, R14, -R7 ;  /* 0x0000000e02077223 */ /* 0x000fe20000010807 */
[----:B------:R-:W-:Y:S01]  /*3bd0*/  IADD3 R9, R5, R9, RZ ;  /* 0x0000000905097210 */ /* 0x000fe20007ffe0ff */
[----:B------:R-:W-:Y:S01]  /*3be0*/  FFMA.FTZ R20, R3, R15, -R20 ;  /* 0x0000000f03147223 */ /* 0x000fe20000010814 */
[----:B------:R-:W-:Y:S01]  /*3bf0*/  LEA R2, P0, R4, c[0x0][0x160], 0x2 ;  /* 0x0000580004027a11 */ /* 0x000fe200078010ff */
[----:B------:R-:W-:Y:S02]  /*3c00*/  FMUL.FTZ R6, R7, UR11 ;  /* 0x0000000b07067c20 */ /* 0x000fe40008410000 */
[----:B------:R-:W-:Y:S01]  /*3c10*/  FMUL.FTZ R7, R20, UR11 ;  /* 0x0000000b14077c20 */ /* 0x000fe20008410000 */
[----:B------:R-:W-:-:S05]  /*3c20*/  LEA.HI.X R3, R4, c[0x0][0x164], R9, 0x2, P0 ;  /* 0x0000590004037a11 */ /* 0x000fca00000f1409 */
[----:B------:R0:W-:Y:S04]  /*3c30*/  STG.E.64 [R2.64], R6 ;  /* 0x0000000602007986 */ /* 0x0001e8000c101b0c */
.L_x_2445:
[----:B------:R-:W-:Y:S05]  /*3c40*/  BSYNC B0 ;  /* 0x0000000000007941 */ /* 0x000fea0003800000 */
.L_x_2444:
[----:B------:R-:W-:Y:S01]  /*3c50*/  ULDC UR4, c[0x0][0x10] ;  /* 0x0000040000047ab9 */ /* 0x000fe20000000800 */
[----:B------:R-:W-:Y:S01]  /*3c60*/  IADD3 R55, R55, 0x1, RZ ;  /* 0x0000000137377810 */ /* 0x000fe20007ffe0ff */
[----:B------:R-:W-:-:S04]  /*3c70*/  UIADD3 UR14, UR14, UR4, URZ ;  /* 0x000000040e0e7290 */ /* 0x000fc8000fffe03f */
[----:B------:R-:W-:-:S06]  /*3c80*/  UISETP.GE.AND UP0, UPT, UR14, UR6, UPT ;  /* 0x000000060e00728c */ /* 0x000fcc000bf06270 */
[----:B------:R-:W-:-:S13]  /*3c90*/  PLOP3.LUT P0, PT, PT, PT, UP0, 0x80, 0x0 ;  /* 0x000000000000781c */ /* 0x000fda0003f0f008 */
[----:B------:R-:W-:Y:S01]  /*3ca0*/  @P0 CALL.REL.NOINC `(.L_x_2411) ;  /* 0x0000001000000944 */ /* 0x000fe20003c00000 */
[----:B------:R-:W-:Y:S05]  /*3cb0*/  BRA `(.L_x_2446) ;  /* 0xffffc64000007947 */ /* 0x000fea000383ffff */
.L_x_2411:
[----:B-12---:R-:W-:Y:S01]  /*3cc0*/  MOV R4, c[0x0][0xc] ;  /* 0x0000030000047a02 */ /* 0x006fe20000000f00 */
[----:B------:R-:W-:Y:S01]  /*3cd0*/  BSSY B0, `(.L_x_2447) ;  /* 0x0000015000007945 */ /* 0x000fe20003800000 */
[----:B0-----:R-:W-:Y:S02]  /*3ce0*/  MOV R2, c[0x0][0x10] ;  /* 0x0000040000027a02 */ /* 0x001fe40000000f00 */
        /* <DEDUP_REMOVED lines=19> */
.L_x_2448:
[----:B------:R-:W-:Y:S05]  /*3e20*/  BSYNC B0 ;  /* 0x0000000000007941 */ /* 0x000fea0003800000 */
.L_x_2447:
[----:B------:R-:W-:Y:S05]  /*3e30*/  @P0 EXIT ;  /* 0x000000000000094d */ /* 0x000fea0003800000 */
[----:B------:R-:W-:Y:S05]  /*3e40*/  @P2 BRA `(.L_x_2449) ;  /* 0x0000008000002947 */ /* 0x000fea0003800000 */
[----:B------:R-:W-:-:S05]  /*3e50*/  IMAD R0, R4, c[0x0][0x10], RZ ;  /* 0x0000040004007a24 */ /* 0x000fca00078e02ff */
[----:B------:R-:W-:-:S13]  /*3e60*/  ISETP.NE.AND P0, PT, R0, -0x1, PT ;  /* 0xffffffff0000780c */ /* 0x000fda0003f05270 */
[----:B------:R-:W-:Y:S05]  /*3e70*/  @!P0 BRA `(.L_x_2449) ;  /* 0x0000005000008947 */ /* 0x000fea0003800000 */
.L_x_2450:
[----:B0-----:R-:W2:Y:S01]  /*3e80*/  LDG.E.STRONG.GPU R5, [R2.64] ;  /* 0x0000000c02057981 */ /* 0x001ea2000c1ef900 */
[----:B------:R-:W-:Y:S01]  /*3e90*/  YIELD ;  /* 0x0000000000007946 */ /* 0x000fe20003800000 */
[----:B--2---:R-:W-:Y:S01]  /*3ea0*/  ISETP.NE.AND P0, PT, R5, R0, PT ;  /* 0x000000000500720c */ /* 0x004fe20003f05270 */
[----:B------:R-:W-:-:S12]  /*3eb0*/  CCTL.IVALL ;  /* 0x00000000ff00798f */ /* 0x000fd80002000000 */
[----:B------:R-:W-:Y:S05]  /*3ec0*/  @P0 BRA `(.L_x_2450) ;  /* 0xffffffb000000947 */ /* 0x000fea000383ffff */
.L_x_2449:
        /* <DEDUP_REMOVED lines=25> */
.L_x_2451:
        /* <DEDUP_REMOVED lines=26> */
.L_x_2452:
        /* <DEDUP_REMOVED lines=16> */
.L_x_5280:


//--------------------- .text._Z35group_norm_nhwc_bwd_one_pass_kernelI11Fp32IOBf16WLi128ELi64ELi512EEv26Group_norm_nhwc_bwd_params --------------------------
	.section	.text._Z35group_norm_nhwc_bwd_one_pass_kernelI11Fp32IOBf16WLi128ELi64ELi512EEv26Group_norm_nhwc_bwd_params,"ax",@progbits
	.sectioninfo	@"SHI_REGISTERS=97"
	.align	128
        .global         _Z35group_norm_nhwc_bwd_one_pass_kernelI11Fp32IOBf16WLi128ELi64ELi512EEv26Group_norm_nhwc_bwd_params
        .type           _Z35group_norm_nhwc_bwd_one_pass_kernelI11Fp32IOBf16WLi128ELi64ELi512EEv26Group_norm_nhwc_bwd_params,@function
        .size           _Z35group_norm_nhwc_bwd_one_pass_kernelI11Fp32IOBf16WLi128ELi64ELi512EEv26Group_norm_nhwc_bwd_params,(.L_x_5281 - _Z35group_norm_nhwc_bwd_one_pass_kernelI11Fp32IOBf16WLi128ELi64ELi512EEv26Group_norm_nhwc_bwd_params)
        .other          _Z35group_norm_nhwc_bwd_one_pass_kernelI11Fp32IOBf16WLi128ELi64ELi512EEv26Group_norm_nhwc_bwd_params,@"STO_CUDA_ENTRY STV_DEFAULT"
_Z35group_norm_nhwc_bwd_one_pass_kernelI11Fp32IOBf16WLi128ELi64ELi512EEv26Group_norm_nhwc_bwd_params:
.text._Z35group_norm_nhwc_bwd_one_pass_kernelI11Fp32IOBf16WLi128ELi64ELi512EEv26Group_norm_nhwc_bwd_params:
        /* <DEDUP_REMOVED lines=30> */
.L_x_2505:
[----:B------:R-:W-:-:S05]  /*01e0*/  MOV R34, 0x8 ;  /* 0x0000000800227802 */ /* 0x000fca0000000f00 */
[----:B------:R-:W-:-:S06]  /*01f0*/  IMAD.WIDE R34, R85, R34, c[0x0][0x198] ;  /* 0x0000660055227625 */ /* 0x000fcc00078e0222 */
[----:B------:R-:W2:Y:S01]  /*0200*/  LDG.E.64 R34, [R34.64] ;  /* 0x0000000622227981 */ /* 0x000ea2000c1e1b00 */
[----:B0-----:R-:W-:Y:S01]  /*0210*/  IABS R5, c[0x0][0x1f0] ;  /* 0x00007c0000057a13 */ /* 0x001fe20000000000 */
[----:B------:R-:W-:Y:S01]  /*0220*/  CS2R R16, SRZ ;  /* 0x0000000000107805 */ /* 0x000fe2000001ff00 */
[----:B------:R-:W-:Y:S01]  /*0230*/  ISETP.GE.AND P2, PT, R85, RZ, PT ;  /* 0x000000ff5500720c */ /* 0x000fe20003f46270 */
[----:B------:R-:W0:Y:S01]  /*0240*/  S2R R77, SR_CTAID.X ;  /* 0x00000000004d7919 */ /* 0x000e220000002500 */
        /* <DEDUP_REMOVED lines=9> */
[C---:B------:R-:W-:Y:S02]  /*02e0*/  IADD3 R58, R70.reuse, 0x60, RZ ;  /* 0x00000060463a7810 */ /* 0x040fe40007ffe0ff */
[----:B------:R0:W1:Y:S01]  /*02f0*/  F2I.FTZ.U32.TRUNC.NTZ R3, R2 ;  /* 0x0000000200037305 */ /* 0x000062000021f000 */
[----:B------:R-:W-:Y:S02]  /*0300*/  IADD3 R68, R70, 0x10, RZ ;  /* 0x0000001046447810 */ /* 0x000fe40007ffe0ff */
[----:B------:R-:W-:-:S02]  /*0310*/  SHF.R.S32.HI R57, RZ, 0x1f, R58 ;  /* 0x0000001fff397819 */ /* 0x000fc4000001143a */
[----:B------:R-:W-:Y:S02]  /*0320*/  ISETP.GE.U32.AND P5, PT, R68, c[0x0][0x1e0], PT ;  /* 0x0000780044007a0c */ /* 0x000fe40003fa6070 */
[----:B------:R-:W-:Y:S02]  /*0330*/  SHF.R.S32.HI R67, RZ, 0x1f, R68 ;  /* 0x0000001fff437819 */ /* 0x000fe40000011444 */
        /* <DEDUP_REMOVED lines=26> */
[C---:B------:R-:W-:Y:S02]  /*04e0*/  SHF.L.U32 R2, R86.reuse, 0x1, RZ ;  /* 0x0000000156027819 */ /* 0x040fe400000006ff */
[----:B------:R-:W-:-:S02]  /*04f0*/  ISETP.GT.U32.AND P0, PT, R86, 0x1ff, PT ;  /* 0x000001ff5600780c */ /* 0x000fc40003f04070 */
[----:B------:R-:W-:Y:S02]  /*0500*/  LOP3.LUT R2, R2, 0x3e, RZ, 0xc0, !PT ;  /* 0x0000003e02027812 */ /* 0x000fe400078ec0ff */
[----:B------:R-:W-:Y:S02]  /*0510*/  ISETP.GE.U32.AND P3, PT, R56, c[0x0][0x1e0], PT ;  /* 0x0000780038007a0c */ /* 0x000fe40003f66070 */
[----:B------:R-:W-:Y:S02]  /*0520*/  SHF.R.S32.HI R0, RZ, 0x1f, R56 ;  /* 0x0000001fff007819 */ /* 0x000fe40000011438 */
[----:B------:R-:W-:Y:S02]  /*0530*/  LEA R36, R71, R2, 0x6 ;  /* 0x0000000247247211 */ /* 0x000fe400078e30ff */
[----:B------:R-:W-:Y:S02]  /*0540*/  ISETP.GE.OR.EX P6, PT, R69, c[0x0][0x1e4], P0, P1 ;  /* 0x0000790045007a0c */ /* 0x000fe400007c6710 */
[----:B------:R-:W-:-:S02]  /*0550*/  SHF.R.S32.HI R2, RZ, 0x1f, R3 ;  /* 0x0000001fff027819 */ /* 0x000fc40000011403 */
[----:B------:R-:W-:Y:S02]  /*0560*/  ISETP.GE.U32.AND P2, PT, R58, c[0x0][0x1e0], PT ;  /* 0x000078003a007a0c */ /* 0x000fe40003f46070 */
[----:B------:R-:W-:Y:S01]  /*0570*/  ISETP.GE.AND.EX P1, PT, R0, c[0x0][0x1e4], PT, P3 ;  /* 0x0000790000007a0c */ /* 0x000fe20003f26330 */
[----:B------:R-:W-:Y:S01]  /*0580*/  IMAD R2, R2, c[0x0][0x1e8], RZ ;  /* 0x00007a0002027a24 */ /* 0x000fe200078e02ff */
[----:B------:R-:W-:Y:S02]  /*0590*/  SHF.R.S32.HI R37, RZ, 0x1f, R36 ;  /* 0x0000001fff257819 */ /* 0x000fe40000011424 */
[----:B------:R-:W-:Y:S01]  /*05a0*/  ISETP.GE.AND.EX P2, PT, R57, c[0x0][0x1e4], PT, P2 ;  /* 0x0000790039007a0c */ /* 0x000fe20003f46320 */
[C---:B------:R-:W-:Y:S01]  /*05b0*/  IMAD R91, R3.reuse, c[0x0][0x1ec], R2 ;  /* 0x00007b00035b7a24 */ /* 0x040fe200078e0202 */
[C---:B------:R-:W-:Y:S01]  /*05c0*/  ISETP.GT.U32.OR P1, PT, R86.reuse, 0x1ff, P1 ;  /* 0x000001ff5600780c */ /* 0x040fe20000f24470 */
[----:B------:R-:W-:Y:S01]  /*05d0*/  IMAD.WIDE.U32 R92, R3, c[0x0][0x1e8], R36 ;  /* 0x00007a00035c7a25 */ /* 0x000fe200078e0024 */
[----:B------:R-:W-:-:S02]  /*05e0*/  ISETP.GT.U32.OR P2, PT, R86, 0x1ff, P2 ;  /* 0x000001ff5600780c */ /* 0x000fc40001744470 */
[----:B------:R-:W-:Y:S01]  /*05f0*/  ISETP.GE.OR.EX P5, PT, R67, c[0x0][0x1e4], P0, P5 ;  /* 0x0000790043007a0c */ /* 0x000fe200007a6750 */
[----:B------:R-:W-:Y:S01]  /*0600*/  @!P6 IMAD R3, R69, c[0x0][0x1d8], RZ ;  /* 0x000076004503ea24 */ /* 0x000fe200078e02ff */
[----:B------:R-:W-:Y:S02]  /*0610*/  IADD3 R91, R93, R91, RZ ;  /* 0x0000005b5d5b7210 */ /* 0x000fe40007ffe0ff */
        /* <DEDUP_REMOVED lines=11> */
[----:B------:R-:W-:Y:S01]  /*06d0*/  IADD3 R66, R70, 0x20, RZ ;  /* 0x0000002046427810 */ /* 0x000fe20007ffe0ff */
[----:B------:R-:W-:Y:S01]  /*06e0*/  CS2R R14, SRZ ;  /* 0x00000000000e7805 */ /* 0x000fe2000001ff00 */
[----:B------:R-:W-:Y:S01]  /*06f0*/  CS2R R20, SRZ ;  /* 0x0000000000147805 */ /* 0x000fe2000001ff00 */
        /* <DEDUP_REMOVED lines=29> */
[----:B------:R-:W-:Y:S02]  /*08d0*/  ISETP.GE.U32.AND P4, PT, R66, c[0x0][0x1e0], PT ;  /* 0x0000780042007a0c */ /* 0x000fe40003f86070 */
[----:B------:R-:W-:Y:S02]  /*08e0*/  SHF.R.S32.HI R65, RZ, 0x1f, R66 ;  /* 0x0000001fff417819 */ /* 0x000fe40000011442 */
[----:B------:R-:W-:Y:S02]  /*08f0*/  @!P1 IADD3.X R3, R9, c[0x0][0x184], RZ, P2, !PT ;  /* 0x0000610009039a10 */ /* 0x000fe400017fe4ff */
[----:B0-----:R-:W-:Y:S02]  /*0900*/  @!P1 IADD3 R4, P2, R8, c[0x0][0x178], RZ ;  /* 0x00005e0008049a10 */ /* 0x001fe40007f5e0ff */
[----:B------:R-:W-:Y:S01]  /*0910*/  ISETP.GE.OR.EX P3, PT, R63, c[0x0][0x1e4], P0, P3 ;  /* 0x000079003f007a0c */ /* 0x000fe20000766730 */
[----:B------:R0:W5:Y:S01]  /*0920*/  @!P1 LDG.E.64 R14, [R2.64] ;  /* 0x00000006020e9981 */ /* 0x000162000c1e1b00 */
[----:B------:R-:W-:-:S02]  /*0930*/  ISETP.GE.OR.EX P4, PT, R65, c[0x0][0x1e4], P0, P4 ;  /* 0x0000790041007a0c */ /* 0x000fc40000786740 */
[----:B------:R-:W-:Y:S02]  /*0940*/  @!P1 IADD3.X R5, R9, c[0x0][0x17c], RZ, P2, !PT ;  /* 0x00005f0009059a10 */ /* 0x000fe400017fe4ff */
[----:B------:R-:W-:Y:S02]  /*0950*/  IADD3 R62, R70, 0x40, RZ ;  /* 0x00000040463e7810 */ /* 0x000fe40007ffe0ff */
[----:B------:R-:W-:Y:S01]  /*0960*/  MOV R82, 0x3f800000 ;  /* 0x3f80000000527802 */ /* 0x000fe20000000f00 */
[----:B------:R3:W5:Y:S01]  /*0970*/  @!P1 LDG.E.64 R20, [R4.64] ;  /* 0x0000000604149981 */ /* 0x000762000c1e1b00 */
[----:B------:R-:W-:Y:S02]  /*0980*/  @!P6 IADD3 R10, P1, R22, c[0x0][0x180], RZ ;  /* 0x00006000160aea10 */ /* 0x000fe40007f3e0ff */
[----:B------:R-:W-:Y:S01]  /*0990*/  IADD3 R60, R70, 0x50, RZ ;  /* 0x00000050463c7810 */ /* 0x000fe20007ffe0ff */
[----:B------:R-:W-:Y:S01]  /*09a0*/  @!P3 IMAD R9, R63, c[0x0][0x1d8], RZ ;  /* 0x000076003f09ba24 */ /* 0x000fe200078e02ff */
[----:B------:R-:W-:-:S02]  /*09b0*/  @!P6 IADD3.X R11, R23, c[0x0][0x184], RZ, P1, !PT ;  /* 0x00006100170bea10 */ /* 0x000fc40000ffe4ff */
[----:B------:R-:W-:Y:S01]  /*09c0*/  @!P6 IADD3 R8, P1, R22, c[0x0][0x178], RZ ;  /* 0x00005e001608ea10 */ /* 0x000fe20007f3e0ff */
[----:B-1----:R-:W-:Y:S01]  /*09d0*/  @!P4 IMAD R7, R65, c[0x0][0x1d8], RZ ;  /* 0x000076004107ca24 */ /* 0x002fe200078e02ff */
[-C--:B0-----:R-:W-:Y:S02]  /*09e0*/  @!P4 MOV R2, R92.reuse ;  /* 0x0000005c0002c202 */ /* 0x081fe40000000f00 */
[----:B------:R-:W-:Y:S01]  /*09f0*/  @!P4 MOV R3, R91 ;  /* 0x0000005b0003c202 */ /* 0x000fe20000000f00 */
[----:B------:R-:W-:Y:S01]  /*0a00*/  @!P3 IMAD R25, R64, c[0x0][0x1dc], R9 ;  /* 0x000077004019ba24 */ /* 0x000fe200078e0209 */
[----:B------:R-:W-:Y:S02]  /*0a10*/  ISETP.GE.U32.AND P2, PT, R62, c[0x0][0x1e0], PT ;  /* 0x000078003e007a0c */ /* 0x000fe40003f46070 */
[----:B------:R-:W-:Y:S02]  /*0a20*/  SHF.R.S32.HI R61, RZ, 0x1f, R62 ;  /* 0x0000001fff3d7819 */ /* 0x000fe4000001143e */
[----:B------:R-:W-:Y:S01]  /*0a30*/  @!P6 IADD3.X R9, R23, c[0x0][0x17c], RZ, P1, !PT ;  /* 0x00005f001709ea10 */ /* 0x000fe20000ffe4ff */
[----:B------:R-:W-:Y:S01]  /*0a40*/  @!P4 IMAD R7, R66, c[0x0][0x1dc], R7 ;  /* 0x000077004207ca24 */ /* 0x000fe200078e0207 */
[----:B------:R-:W-:Y:S01]  /*0a50*/  @!P5 IADD3 R28, P1, R12, c[0x0][0x180], RZ ;  /* 0x000060000c1cda10 */ /* 0x000fe20007f3e0ff */
[----:B------:R-:W-:Y:S01]  /*0a60*/  @!P4 IMAD.WIDE.U32 R2, R66, c[0x0][0x1d8], R2 ;  /* 0x000076004202ca25 */ /* 0x000fe200078e0002 */
[----:B---3--:R-:W-:-:S02]  /*0a70*/  @!P3 MOV R4, R92 ;  /* 0x0000005c0004b202 */ /* 0x008fc40000000f00 */
[----:B------:R-:W-:Y:S02]  /*0a80*/  @!P3 MOV R5, R91 ;  /* 0x0000005b0005b202 */ /* 0x000fe40000000f00 */
[----:B------:R-:W-:Y:S02]  /*0a90*/  ISETP.GE.OR.EX P2, PT, R61, c[0x0][0x1e4], P0, P2 ;  /* 0x000079003d007a0c */ /* 0x000fe40000746720 */
[----:B------:R-:W-:Y:S01]  /*0aa0*/  @!P5 IADD3.X R29, R13, c[0x0][0x184], RZ, P1, !PT ;  /* 0x000061000d1dda10 */ /* 0x000fe20000ffe4ff */
[----:B------:R-:W-:Y:S01]  /*0ab0*/  @!P3 IMAD.WIDE.U32 R4, R64, c[0x0][0x1d8], R4 ;  /* 0x000076004004ba25 */ /* 0x000fe200078e0004 */
[----:B------:R-:W-:Y:S02]  /*0ac0*/  @!P5 IADD3 R12, P1, R12, c[0x0][0x178], RZ ;  /* 0x00005e000c0cda10 */ /* 0x000fe40007f3e0ff */
[----:B------:R-:W-:Y:S02]  /*0ad0*/  @!P4 IADD3 R3, R3, R7, RZ ;  /* 0x000000070303c210 */ /* 0x000fe40007ffe0ff */
[----:B------:R-:W-:-:S02]  /*0ae0*/  @!P4 SHF.L.U32 R32, R2, 0x2, RZ ;  /* 0x000000020220c819 */ /* 0x000fc400000006ff */
[----:B------:R-:W-:Y:S02]  /*0af0*/  @!P5 IADD3.X R13, R13, c[0x0][0x17c], RZ, P1, !PT ;  /* 0x00005f000d0dda10 */ /* 0x000fe40000ffe4ff */
[----:B------:R-:W-:Y:S02]  /*0b00*/  @!P4 SHF.L.U64.HI R6, R2, 0x2, R3 ;  /* 0x000000020206c819 */ /* 0x000fe40000010203 */
[----:B------:R-:W-:Y:S02]  /*0b10*/  @!P4 IADD3 R30, P1, R32, c[0x0][0x180], RZ ;  /* 0x00006000201eca10 */ /* 0x000fe40007f3e0ff */
[----:B------:R-:W-:Y:S02]  /*0b20*/  @!P3 IADD3 R3, R5, R25, RZ ;  /* 0x000000190503b210 */ /* 0x000fe40007ffe0ff */
[----:B------:R-:W-:Y:S02]  /*0b30*/  @!P3 SHF.L.U32 R40, R4, 0x2, RZ ;  /* 0x000000020428b819 */ /* 0x000fe400000006ff */
[----:B------:R-:W-:-:S02]  /*0b40*/  @!P4 IADD3.X R31, R6, c[0x0][0x184], RZ, P1, !PT ;  /* 0x00006100061fca10 */ /* 0x000fc40000ffe4ff */
        /* <DEDUP_REMOVED lines=41> */
[----:B------:R-:W-:Y:S01]  /*0de0*/  MOV R3, RZ ;  /* 0x000000ff00037202 */ /* 0x000fe20000000f00 */
[----:B0-----:R-:W-:Y:S01]  /*0df0*/  CS2R R4, SRZ ;  /* 0x0000000000047805 */ /* 0x001fe2000001ff00 */
[----:B------:R-:W-:Y:S01]  /*0e00*/  MOV R2, RZ ;  /* 0x000000ff00027202 */ /* 0x000fe20000000f00 */
[----:B------:R-:W-:Y:S01]  /*0e10*/  CS2R R24, SRZ ;  /* 0x0000000000187805 */ /* 0x000fe2000001ff00 */
[----:B------:R-:W-:Y:S01]  /*0e20*/  CS2R R6, SRZ ;  /* 0x0000000000067805 */ /* 0x000fe2000001ff00 */
[----:B------:R-:W-:Y:S02]  /*0e30*/  CS2R R26, SRZ ;  /* 0x00000000001a7805 */ /* 0x000fe4000001ff00 */
[----:B------:R0:W5:Y:S04]  /*0e40*/  @!P5 LDG.E.64 R4, [R28.64] ;  /* 0x000000061c04d981 */ /* 0x000168000c1e1b00 */
[----:B------:R2:W5:Y:S04]  /*0e50*/  @!P6 LDG.E.64 R2, [R10.64] ;  /* 0x000000060a02e981 */ /* 0x000568000c1e1b00 */
[----:B------:R3:W5:Y:S01]  /*0e60*/  @!P6 LDG.E.64 R22, [R8.64] ;  /* 0x000000060816e981 */ /* 0x000762000c1e1b00 */
[----:B0-----:R-:W-:-:S03]  /*0e70*/  CS2R R28, SRZ ;  /* 0x00000000001c7805 */ /* 0x001fc6000001ff00 */
[----:B------:R0:W5:Y:S01]  /*0e80*/  @!P5 LDG.E.64 R24, [R12.64] ;  /* 0x000000060c18d981 */ /* 0x000162000c1e1b00 */
[----:B--2---:R-:W-:-:S03]  /*0e90*/  CS2R R10, SRZ ;  /* 0x00000000000a7805 */ /* 0x004fc6000001ff00 */
[----:B------:R2:W5:Y:S01]  /*0ea0*/  @!P4 LDG.E.64 R6, [R30.64] ;  /* 0x000000061e06c981 */ /* 0x000562000c1e1b00 */
[----:B---3--:R-:W-:-:S03]  /*0eb0*/  CS2R R8, SRZ ;  /* 0x0000000000087805 */ /* 0x008fc6000001ff00 */
[----:B------:R3:W5:Y:S01]  /*0ec0*/  @!P4 LDG.E.64 R26, [R32.64] ;  /* 0x00000006201ac981 */ /* 0x000762000c1e1b00 */
[----:B0-----:R-:W-:-:S03]  /*0ed0*/  CS2R R12, SRZ ;  /* 0x00000000000c7805 */ /* 0x001fc6000001ff00 */
[----:B------:R0:W5:Y:S01]  /*0ee0*/  @!P3 LDG.E.64 R8, [R42.64] ;  /* 0x000000062a08b981 */ /* 0x000162000c1e1b00 */
[----:B--2---:R-:W-:-:S03]  /*0ef0*/  CS2R R30, SRZ ;  /* 0x00000000001e7805 */ /* 0x004fc6000001ff00 */
[----:B------:R0:W5:Y:S01]  /*0f00*/  @!P3 LDG.E.64 R28, [R40.64] ;  /* 0x00000006281cb981 */ /* 0x000162000c1e1b00 */
[----:B---3--:R-:W-:-:S03]  /*0f10*/  CS2R R32, SRZ ;  /* 0x0000000000207805 */ /* 0x008fc6000001ff00 */
[----:B------:R0:W5:Y:S04]  /*0f20*/  @!P2 LDG.E.64 R10, [R44.64] ;  /* 0x000000062c0aa981 */ /* 0x000168000c1e1b00 */
[----:B------:R0:W5:Y:S04]  /*0f30*/  @!P2 LDG.E.64 R30, [R38.64] ;  /* 0x00000006261ea981 */ /* 0x000168000c1e1b00 */
[----:B------:R0:W5:Y:S04]  /*0f40*/  @!P1 LDG.E.64 R12, [R46.64] ;  /* 0x000000062e0c9981 */ /* 0x000168000c1e1b00 */
[----:B------:R0:W5:Y:S01]  /*0f50*/  @!P1 LDG.E.64 R32, [R48.64] ;  /* 0x0000000630209981 */ /* 0x000162000c1e1b00 */
[----:B------:R-:W-:Y:S01]  /*0f60*/  BSSY B0, `(.L_x_2454) ;  /* 0x0000014000007945 */ /* 0x000fe20003800000 */
[----:B------:R-:W-:Y:S01]  /*0f70*/  MOV R83, RZ ;  /* 0x000000ff00537202 */ /* 0x000fe20000000f00 */
[----:B------:R-:W-:Y:S01]  /*0f80*/  CS2R R80, SRZ ;  /* 0x0000000000507805 */ /* 0x000fe2000001ff00 */
[----:B------:R-:W-:Y:S01]  /*0f90*/  MOV R79, RZ ;  /* 0x000000ff004f7202 */ /* 0x000fe20000000f00 */
[----:B------:R-:W-:Y:S05]  /*0fa0*/  @P0 BRA `(.L_x_2455) ;  /* 0x000000f000000947 */ /* 0x000fea0003800000 */
[C---:B01----:R-:W-:Y:S02]  /*0fb0*/  SHF.L.U32 R38, R36.reuse, 0x1, RZ ;  /* 0x0000000124267819 */ /* 0x043fe400000006ff */
[----:B------:R-:W-:-:S02]  /*0fc0*/  SHF.L.U64.HI R35, R36, 0x1, R37 ;  /* 0x0000000124237819 */ /* 0x000fc40000010225 */
[----:B------:R-:W-:-:S04]  /*0fd0*/  IADD3 R36, P0, R38, c[0x0][0x188], RZ ;  /* 0x0000620026247a10 */ /* 0x000fc80007f1e0ff */
[----:B------:R-:W-:Y:S02]  /*0fe0*/  IADD3.X R37, R35, c[0x0][0x18c], RZ, P0, !PT ;  /* 0x0000630023257a10 */ /* 0x000fe400007fe4ff */
[----:B------:R-:W-:-:S03]  /*0ff0*/  ISETP.NE.AND P0, PT, RZ, UR9, PT ;  /* 0x00000009ff007c0c */ /* 0x000fc6000bf05270 */
[----:B------:R-:W2:Y:S04]  /*1000*/  LDG.E.U16 R83, [R36.64] ;  /* 0x0000000624537981 */ /* 0x000ea8000c1e1500 */
[----:B------:R-:W3:Y:S06]  /*1010*/  LDG.E.U16 R80, [R36.64+0x2] ;  /* 0x0000020624507981 */ /* 0x000eec000c1e1500 */
[----:B------:R-:W-:-:S04]  /*1020*/  @P0 IADD3 R38, P6, R38, c[0x0][0x190], RZ ;  /* 0x0000640026260a10 */ /* 0x000fc80007fde0ff */
[----:B------:R-:W-:-:S05]  /*1030*/  @P0 IADD3.X R39, R35, c[0x0][0x194], RZ, P6, !PT ;  /* 0x0000650023270a10 */ /* 0x000fca00037fe4ff */
[----:B------:R-:W4:Y:S04]  /*1040*/  @P0 LDG.E.U16 R40, [R38.64] ;  /* 0x0000000626280981 */ /* 0x000f28000c1e1500 */
[----:B------:R-:W4:Y:S01]  /*1050*/  @P0 LDG.E.U16 R35, [R38.64+0x2] ;  /* 0x0000020626230981 */ /* 0x000f22000c1e1500 */
[----:B--2---:R-:W-:Y:S02]  /*1060*/  PRMT R83, RZ, 0x5410, R83 ;  /* 0x00005410ff537816 */ /* 0x004fe40000000053 */
[----:B---3--:R-:W-:Y:S02]  /*1070*/  PRMT R80, RZ, 0x5410, R80 ;  /* 0x00005410ff507816 */ /* 0x008fe40000000050 */
[----:B----4-:R-:W-:Y:S02]  /*1080*/  @P0 PRMT R81, RZ, 0x5410, R40 ;  /* 0x00005410ff510816 */ /* 0x010fe40000000028 */
[----:B------:R-:W-:-:S02]  /*1090*/  @P0 PRMT R79, RZ, 0x5410, R35 ;  /* 0x00005410ff4f0816 */ /* 0x000fc40000000023 */
.L_x_2455:
[----:B-1----:R-:W-:Y:S05]  /*10a0*/  BSYNC B0 ;  /* 0x0000000000007941 */ /* 0x002fea0003800000 */
.L_x_2454:
[----:B------:R-:W-:Y:S01]  /*10b0*/  ISETP.NE.AND P0, PT, RZ, UR9, PT ;  /* 0x00000009ff007c0c */ /* 0x000fe2000bf05270 */
[C---:B0----5:R-:W-:Y:S01]  /*10c0*/  FADD.FTZ R39, -R34.reuse, R2 ;  /* 0x0000000222277221 */ /* 0x061fe20000010100 */
[----:B------:R-:W-:Y:S01]  /*10d0*/  LOP3.LUT R87, R87, 0xfffffffb, RZ, 0xc0, !PT ;  /* 0xfffffffb57577812 */ /* 0x000fe200078ec0ff */
[C---:B------:R-:W-:Y:S01]  /*10e0*/  FADD.FTZ R3, -R34.reuse, R3 ;  /* 0x0000000322037221 */ /* 0x040fe20000010100 */
[----:B------:R-:W-:Y:S01]  /*10f0*/  MOV R36, R22 ;  /* 0x0000001600247202 */ /* 0x000fe20000000f00 */
[C---:B------:R-:W-:Y:S01]  /*1100*/  FADD.FTZ R43, -R34.reuse, R4 ;  /* 0x00000004222b7221 */ /* 0x040fe20000010100 */
[----:B------:R-:W-:Y:S01]  /*1110*/  MOV R37, R23 ;  /* 0x0000001700257202 */ /* 0x000fe20000000f00 */
[----:B------:R-:W-:Y:S01]  /*1120*/  FADD.FTZ R45, -R34, R5 ;  /* 0x00000005222d7221 */ /* 0x000fe20000010100 */
[----:B------:R-:W-:Y:S01]  /*1130*/  MOV R35, R24 ;  /* 0x0000001800237202 */ /* 0x000fe20000000f00 */
[----:B------:R-:W-:-:S02]  /*1140*/  FMUL.FTZ R2, R39, R82 ;  /* 0x0000005227027220 */ /* 0x000fc40000410000 */
[----:B------:R-:W-:Y:S02]  /*1150*/  FMUL.FTZ R3, R3, R82 ;  /* 0x0000005203037220 */ /* 0x000fe40000410000 */
        /* <DEDUP_REMOVED lines=20> */
.L_x_2456:
[----:B------:R-:W-:Y:S01]  /*12a0*/  FMUL.FTZ R5, R36, R83 ;  /* 0x0000005324057220 */ /* 0x000fe20000410000 */
[----:B------:R-:W-:Y:S01]  /*12b0*/  MOV R38, R25 ;  /* 0x0000001900267202 */ /* 0x000fe20000000f00 */
[----:B------:R-:W-:Y:S02]  /*12c0*/  FMUL.FTZ R4, R43, R82 ;  /* 0x000000522b047220 */ /* 0x000fe40000410000 */
[----:B------:R-:W-:Y:S02]  /*12d0*/  FFMA.FTZ R40, R2, R5, RZ ;  /* 0x0000000502287223 */ /* 0x000fe400000100ff */
[----:B------:R-:W-:Y:S02]  /*12e0*/  FADD.FTZ R42, RZ, R5 ;  /* 0x00000005ff2a7221 */ /* 0x000fe40000010000 */
        /* <DEDUP_REMOVED lines=21> */
.L_x_2457:
[----:B------:R-:W-:Y:S02]  /*1440*/  FFMA.FTZ R40, R3, R39, R40 ;  /* 0x0000002703287223 */ /* 0x000fe40000010028 */
[----:B------:R-:W-:Y:S02]  /*1450*/  FMUL.FTZ R41, R35, R83 ;  /* 0x0000005323297220 */ /* 0x000fe40000410000 */
[----:B------:R-:W-:Y:S01]  /*1460*/  FADD.FTZ R44, R39, R42 ;  /* 0x0000002a272c7221 */ /* 0x000fe20000010000 */
[----:B------:R-:W-:Y:S01]  /*1470*/  MOV R39, R26 ;  /* 0x0000001a00277202 */ /* 0x000fe20000000f00 */
[----:B------:R-:W-:Y:S01]  /*1480*/  FFMA.FTZ R42, R4, R41, R40 ;  /* 0x00000029042a7223 */ /* 0x000fe20000010028 */
[----:B------:R-:W-:Y:S01]  /*1490*/  MOV R40, R27 ;  /* 0x0000001b00287202 */ /* 0x000fe20000000f00 */
[----:B------:R-:W-:Y:S02]  /*14a0*/  FADD.FTZ R44, R44, R41 ;  /* 0x000000292c2c7221 */ /* 0x000fe40000010000 */
        /* <DEDUP_REMOVED lines=24> */
.L_x_2458:
        /* <DEDUP_REMOVED lines=31> */
.L_x_2459:
        /* <DEDUP_REMOVED lines=31> */
.L_x_2460:
[----:B------:R-:W-:Y:S02]  /*1a10*/  FFMA.FTZ R46, R9, R45, R46 ;  /* 0x0000002d092e7223 */ /* 0x000fe4000001002e */
[----:B------:R-:W-:Y:S02]  /*1a20*/  FMUL.FTZ R47, R43, R83 ;  /* 0x000000532b2f7220 */ /* 0x000fe40000410000 */
[----:B------:R-:W-:Y:S02]  /*1a30*/  FADD.FTZ R48, R45, R48 ;  /* 0x000000302d307221 */ /* 0x000fe40000010000 */
[----:B------:R-:W-:Y:S02]  /*1a40*/  FMUL.FTZ R45, R44, R80 ;  /* 0x000000502c2d7220 */ /* 0x000fe40000410000 */
[----:B------:R-:W-:Y:S02]  /*1a50*/  FFMA.FTZ R46, R10, R47, R46 ;  /* 0x0000002f0a2e7223 */ /* 0x000fe4000001002e */
[----:B------:R-:W-:-:S02]  /*1a60*/  FADD.FTZ R48, R48, R47 ;  /* 0x0000002f30307221 */ /* 0x000fc40000010000 */
[C---:B------:R-:W-:Y:S02]  /*1a70*/  FADD.FTZ R47, -R34.reuse, R12 ;  /* 0x0000000c222f7221 */ /* 0x040fe40000010100 */
[----:B------:R-:W-:Y:S02]  /*1a80*/  FADD.FTZ R13, -R34, R13 ;  /* 0x0000000d220d7221 */ /* 0x000fe40000010100 */
[----:B------:R-:W-:Y:S01]  /*1a90*/  FFMA.FTZ R55, R11, R45, R46 ;  /* 0x0000002d0b377223 */ /* 0x000fe2000001002e */
[----:B------:R-:W-:Y:S01]  /*1aa0*/  MOV R46, R33 ;  /* 0x00000021002e7202 */ /* 0x000fe20000000f00 */
[----:B------:R-:W-:Y:S01]  /*1ab0*/  FADD.FTZ R88, R45, R48 ;  /* 0x000000302d587221 */ /* 0x000fe20000010000 */
[----:B------:R-:W-:Y:S01]  /*1ac0*/  MOV R45, R32 ;  /* 0x00000020002d7202 */ /* 0x000fe20000000f00 */
        /* <DEDUP_REMOVED lines=21> */
.L_x_2461:
        /* <DEDUP_REMOVED lines=27> */
[----:B------:R-:W-:-:S04]  /*1dd0*/  FFMA.FTZ R51, R16, R51, 1 ;  /* 0x3f80000010337423 */ /* 0x000fc80000010033 */
[----:B------:R-:W-:Y:S02]  /*1de0*/  FMUL.FTZ R34, R34, R51 ;  /* 0x0000003322227220 */ /* 0x000fe40000410000 */
[----:B-1----:R-:W-:Y:S02]  /*1df0*/  FADD.FTZ R16, -R50, 1 ;  /* 0x3f80000032107421 */ /* 0x002fe40000010100 */
[----:B------:R-:W-:Y:S02]  /*1e00*/  FMUL.FTZ R47, R19, R50 ;  /* 0x00000032132f7220 */ /* 0x000fe40000410000 */
[----:B------:R-:W-:-:S04]  /*1e10*/  FFMA.FTZ R16, R17, R16, 1 ;  /* 0x3f80000011107423 */ /* 0x000fc80000010010 */
[----:B------:R-:W-:Y:S02]  /*1e20*/  FMUL.FTZ R47, R47, R16 ;  /* 0x000000102f2f7220 */ /* 0x000fe40000410000 */
.L_x_2462:
        /* <DEDUP_REMOVED lines=29> */
.L_x_2463:
[----:B------:R-:W-:Y:S01]  /*2000*/  FMUL.FTZ R51, R48, R83 ;  /* 0x0000005330337220 */ /* 0x000fe20000410000 */
[----:B------:R-:W-:Y:S01]  /*2010*/  ISETP.GT.AND P0, PT, R78, 0x1e, PT ;  /* 0x0000001e4e00780c */ /* 0x000fe20003f04270 */
[----:B------:R-:W-:Y:S02]  /*2020*/  BSSY B0, `(.L_x_2464) ;  /* 0x000006d000007945 */ /* 0x000fe40003800000 */
[----:B------:R-:W-:Y:S01]  /*2030*/  FFMA.FTZ R50, R16, R51, R88 ;  /* 0x0000003310327223 */ /* 0x000fe20000010058 */
[----:B------:R-:W-:Y:S01]  /*2040*/  SHF.L.U32 R88, R86, 0x4, RZ ;  /* 0x0000000456587819 */ /* 0x000fe200000006ff */
[----:B------:R-:W-:-:S02]  /*2050*/  FADD.FTZ R52, R94, R51 ;  /* 0x000000335e347221 */ /* 0x000fc40000010000 */
[----:B------:R-:W-:-:S04]  /*2060*/  FMUL.FTZ R51, R49, R80 ;  /* 0x0000005031337220 */ /* 0x000fc80000410000 */
[----:B------:R-:W-:Y:S02]  /*2070*/  FFMA.FTZ R50, R17, R51, R50 ;  /* 0x0000003311327223 */ /* 0x000fe40000010032 */
        /* <DEDUP_REMOVED lines=49> */
[----:B------:R-:W-:Y:S01]  /*2390*/  FADD.FTZ R36, R35, R46 ;  /* 0x0000002e23247221 */ /* 0x000fe20000010000 */
[----:B------:R-:W-:Y:S01]  /*23a0*/  MOV R35, R51 ;  /* 0x0000003300237202 */ /* 0x000fe20000000f00 */
[----:B------:R-:W-:Y:S02]  /*23b0*/  FFMA.FTZ R53, R14, R34, R53 ;  /* 0x000000220e357223 */ /* 0x000fe40000010035 */
[----:B------:R-:W-:Y:S02]  /*23c0*/  FADD.FTZ R37, R37, R34 ;  /* 0x0000002225257221 */ /* 0x000fe40000010000 */
[----:B------:R-:W-:Y:S02]  /*23d0*/  FFMA.FTZ R40, R15, R47, R38 ;  /* 0x0000002f0f287223 */ /* 0x000fe40000010026 */
[----:B------:R-:W-:Y:S02]  /*23e0*/  FADD.FTZ R34, R36, R47 ;  /* 0x0000002f24227221 */ /* 0x000fe40000010000 */
[----:B------:R-:W-:-:S02]  /*23f0*/  FADD.FTZ R38, R37, R48 ;  /* 0x0000003025267221 */ /* 0x000fc40000010000 */
[----:B------:R-:W-:Y:S02]  /*2400*/  FFMA.FTZ R36, R16, R48, R53 ;  /* 0x0000003010247223 */ /* 0x000fe40000010035 */
[----:B------:R-:W-:Y:S02]  /*2410*/  FFMA.FTZ R37, R17, R49, R40 ;  /* 0x0000003111257223 */ /* 0x000fe40000010028 */
[----:B------:R-:W-:Y:S01]  /*2420*/  FADD.FTZ R39, R34, R49 ;  /* 0x0000003122277221 */ /* 0x000fe20000010000 */
[----:B------:R-:W-:-:S04]  /*2430*/  MOV R34, R50 ;  /* 0x0000003200227202 */ /* 0x000fc80000000f00 */
        /* <DEDUP_REMOVED lines=12> */
[----:B------:R-:W-:Y:S01]  /*2500*/  FADD.FTZ R34, R34, R41 ;  /* 0x0000002922227221 */ /* 0x000fe20000010000 */
[----:B------:R-:W0:Y:S01]  /*2510*/  LDS.128 R52, [0x50] ;  /* 0x00005000ff347984 */ /* 0x000e220000000c00 */
[----:B------:R-:W-:Y:S02]  /*2520*/  FADD.FTZ R35, R35, R42 ;  /* 0x0000002a23237221 */ /* 0x000fe40000010000 */
[----:B------:R-:W-:Y:S02]  /*2530*/  FADD.FTZ R34, R34, R43 ;  /* 0x0000002b22227221 */ /* 0x000fe40000010000 */
[----:B--2---:R-:W-:Y:S01]  /*2540*/  FADD.FTZ R35, R35, R48 ;  /* 0x0000003023237221 */ /* 0x004fe20000010000 */
[----:B------:R-:W1:Y:S01]  /*2550*/  LDS.128 R40, [0x60] ;  /* 0x00006000ff287984 */ /* 0x000e620000000c00 */
[----:B------:R-:W-:-:S02]  /*2560*/  FADD.FTZ R34, R34, R49 ;  /* 0x0000003122227221 */ /* 0x000fc40000010000 */
[----:B------:R-:W-:Y:S02]  /*2570*/  FADD.FTZ R35, R35, R50 ;  /* 0x0000003223237221 */ /* 0x000fe40000010000 */
[----:B------:R-:W-:Y:S02]  /*2580*/  FADD.FTZ R34, R34, R51 ;  /* 0x0000003322227221 */ /* 0x000fe40000010000 */
[----:B---3--:R-:W-:Y:S01]  /*2590*/  FADD.FTZ R35, R35, R44 ;  /* 0x0000002c23237221 */ /* 0x008fe20000010000 */
        /* <DEDUP_REMOVED lines=21> */
.L_x_2465:
[----:B0-----:R-:W-:Y:S05]  /*26f0*/  BSYNC B0 ;  /* 0x0000000000007941 */ /* 0x001fea0003800000 */
.L_x_2464:
        /* <DEDUP_REMOVED lines=81> */
.L_x_2467:
[----:B------:R-:W-:Y:S05]  /*2c10*/  BSYNC B0 ;  /* 0x0000000000007941 */ /* 0x000fea0003800000 */
.L_x_2466:
        /* <DEDUP_REMOVED lines=18> */
.L_x_2469:
[----:B------:R-:W-:Y:S05]  /*2d40*/  BSYNC B0 ;  /* 0x0000000000007941 */ /* 0x000fea0003800000 */
.L_x_2468:
        /* <DEDUP_REMOVED lines=31> */
.L_x_2472:
[----:B------:R-:W2:Y:S01]  /*2f40*/  LDG.E.STRONG.GPU R37, [R38.64] ;  /* 0x0000000626257981 */ /* 0x000ea2000c1ef900 */
[----:B------:R-:W-:Y:S01]  /*2f50*/  YIELD ;  /* 0x0000000000007946 */ /* 0x000fe20003800000 */
[----:B--2---:R-:W-:Y:S01]  /*2f60*/  ISETP.NE.AND P6, PT, R37, R40, PT ;  /* 0x000000282500720c */ /* 0x004fe20003fc5270 */
[----:B------:R-:W-:-:S12]  /*2f70*/  CCTL.IVALL ;  /* 0x00000000ff00798f */ /* 0x000fd80002000000 */
[----:B------:R-:W-:Y:S05]  /*2f80*/  @P6 BRA `(.L_x_2472) ;  /* 0xffffffb000006947 */ /* 0x000fea000383ffff */
.L_x_2471:
        /* <DEDUP_REMOVED lines=24> */
.L_x_2476:
[----:B------:R-:W-:-:S13]  /*3110*/  ISETP.EQ.OR P6, PT, R40, R77, P0 ;  /* 0x0000004d2800720c */ /* 0x000fda00007c2670 */
[----:B------:R-:W-:-:S04]  /*3120*/  @!P6 IMAD R45, R40, c[0x0][0x10], R36 ;  /* 0x00000400282dea24 */ /* 0x000fc800078e0224 */
[----:B------:R-:W-:-:S05]  /*3130*/  @!P6 IMAD.WIDE.U32 R44, R45, 0x8, R42 ;  /* 0x000000082d2ce825 */ /* 0x000fca00078e002a */
        /* <DEDUP_REMOVED lines=113> */
.L_x_2475:
        /* <DEDUP_REMOVED lines=63> */
.L_x_2477:
[----:B------:R-:W-:-:S04]  /*3c40*/  LOP3.LUT P6, RZ, R87, 0x1, RZ, 0xc0, !PT ;  /* 0x0000000157ff7812 */ /* 0x000fc800078cc0ff */
[----:B------:R-:W-:-:S13]  /*3c50*/  ISETP.NE.OR P6, PT, R37, RZ, P6 ;  /* 0x000000ff2500720c */ /* 0x000fda00037c5670 */
[----:B------:R-:W-:Y:S05]  /*3c60*/  @!P6 BRA `(.L_x_2473) ;  /* 0x000002100000e947 */ /* 0x000fea0003800000 */
.L_x_2474:
[----:B------:R-:W0:Y:S02]  /*3c70*/  S2R R41, SR_CTAID.X ;  /* 0x0000000000297919 */ /* 0x000e240000002500 */
.L_x_2478:
        /* <DEDUP_REMOVED lines=32> */
.L_x_2473:
        /* <DEDUP_REMOVED lines=11> */
.L_x_2480:
[----:B------:R-:W-:Y:S05]  /*3f30*/  BSYNC B0 ;  /* 0x0000000000007941 */ /* 0x000fea0003800000 */
.L_x_2479:
        /* <DEDUP_REMOVED lines=17> */
.L_x_2470:
        /* <DEDUP_REMOVED lines=28> */
.L_x_2481:
        /* <DEDUP_REMOVED lines=18> */
.L_x_2483:
[----:B------:R-:W-:Y:S05]  /*4330*/  BSYNC B0 ;  /* 0x0000000000007941 */ /* 0x000fea0003800000 */
.L_x_2482:
[----:B------:R-:W-:Y:S02]  /*4340*/  ISETP.NE.AND P6, PT, RZ, UR9, PT ;  /* 0x00000009ff007c0c */ /* 0x000fe4000bfc5270 */
[----:B------:R-:W-:Y:S02]  /*4350*/  ISETP.GE.U32.AND P0, PT, R38, c[0x0][0x1e0], PT ;  /* 0x0000780026007a0c */ /* 0x000fe40003f06070 */
[----:B------:R-:W-:-:S09]  /*4360*/  IADD3 R77, R77, 0x70, RZ ;  /* 0x000000704d4d7810 */ /* 0x000fd20007ffe0ff */
        /* <DEDUP_REMOVED lines=19> */
.L_x_2484:
        /* <DEDUP_REMOVED lines=12> */
[C---:B------:R-:W-:Y:S01]  /*4560*/  LEA R2, P5, R68.reuse, c[0x0][0x160], 0x2 ;  /* 0x0000580044027a11 */ /* 0x040fe200078a10ff */
[-C--:B------:R-:W-:Y:S02]  /*4570*/  FMUL.FTZ R4, R3, R82.reuse ;  /* 0x0000005203047220 */ /* 0x080fe40000410000 */
[----:B------:R-:W-:Y:S01]  /*4580*/  FMUL.FTZ R5, R5, R82 ;  /* 0x0000005205057220 */ /* 0x000fe20000410000 */
[----:B------:R-:W-:-:S05]  /*4590*/  LEA.HI.X R3, R68, c[0x0][0x164], R67, 0x2, P5 ;  /* 0x0000590044037a11 */ /* 0x000fca00028f1443 */
[----:B------:R0:W-:Y:S04]  /*45a0*/  STG.E.64 [R2.64], R4 ;  /* 0x0000000402007986 */ /* 0x0001e8000c101b06 */
.L_x_2486:
[----:B------:R-:W-:Y:S05]  /*45b0*/  BSYNC B0 ;  /* 0x0000000000007941 */ /* 0x000fea0003800000 */
.L_x_2485:
[----:B------:R-:W-:Y:S02]  /*45c0*/  SHF.R.S32.HI R38, RZ, 0x1f, R38 ;  /* 0x0000001fff267819 */ /* 0x000fe40000011426 */
[----:B------:R-:W-:Y:S02]  /*45d0*/  ISETP.GE.U32.AND P5, PT, R77, c[0x0][0x1e0], PT ;  /* 0x000078004d007a0c */ /* 0x000fe40003fa6070 */
[----:B0-----:R-:W-:Y:S02]  /*45e0*/  SHF.R.S32.HI R2, RZ, 0x1f, R77 ;  /* 0x0000001fff027819 */ /* 0x001fe4000001144d */
[----:B------:R-:W-:Y:S02]  /*45f0*/  ISETP.GE.AND.EX P0, PT, R38, c[0x0][0x1e4], PT, P0 ;  /* 0x0000790026007a0c */ /* 0x000fe40003f06300 */
[----:B------:R-:W-:Y:S02]  /*4600*/  ISETP.GE.AND.EX P5, PT, R2, c[0x0][0x1e4], PT, P5 ;  /* 0x0000790002007a0c */ /* 0x000fe40003fa6350 */
[----:B------:R-:W-:-:S02]  /*4610*/  ISETP.GT.U32.OR P0, PT, R86, 0x1ff, P0 ;  /* 0x000001ff5600780c */ /* 0x000fc40000704470 */
[----:B------:R-:W-:Y:S01]  /*4620*/  ISETP.GT.U32.OR P5, PT, R86, 0x1ff, P5 ;  /* 0x000001ff5600780c */ /* 0x000fe20002fa4470 */
[----:B------:R-:W-:Y:S06]  /*4630*/  @!P6 BRA `(.L_x_2487) ;  /* 0x000001200000e947 */ /* 0x000fec0003800000 */
        /* <DEDUP_REMOVED lines=18> */
.L_x_2487:
[----:B------:R-:W-:Y:S01]  /*4760*/  BSSY B0, `(.L_x_2488) ;  /* 0x0000011000007945 */ /* 0x000fe20003800000 */
[----:B------:R-:W-:Y:S05]  /*4770*/  @P4 BRA `(.L_x_2489) ;  /* 0x000000f000004947 */ /* 0x000fea0003800000 */
[----:B------:R-:W-:Y:S01]  /*4780*/  IMAD R65, R65, c[0x0][0x1d8], RZ ;  /* 0x0000760041417a24 */ /* 0x000fe200078e02ff */
[----:B------:R-:W-:Y:S01]  /*4790*/  MOV R2, R92 ;  /* 0x0000005c00027202 */ /* 0x000fe20000000f00 */
        /* <DEDUP_REMOVED lines=13> */
.L_x_2489:
[----:B------:R-:W-:Y:S05]  /*4870*/  BSYNC B0 ;  /* 0x0000000000007941 */ /* 0x000fea0003800000 */
.L_x_2488:
        /* <DEDUP_REMOVED lines=19> */
.L_x_2490:
        /* <DEDUP_REMOVED lines=17> */
.L_x_2492:
[----:B------:R-:W-:Y:S05]  /*4ac0*/  BSYNC B0 ;  /* 0x0000000000007941 */ /* 0x000fea0003800000 */
.L_x_2491:
        /* <DEDUP_REMOVED lines=19> */
.L_x_2493:
        /* <DEDUP_REMOVED lines=17> */
.L_x_2495:
[----:B------:R-:W-:Y:S05]  /*4d10*/  BSYNC B0 ;  /* 0x0000000000007941 */ /* 0x000fea0003800000 */
.L_x_2494:
        /* <DEDUP_REMOVED lines=19> */
.L_x_2496:
        /* <DEDUP_REMOVED lines=17> */
.L_x_2498:
[----:B------:R-:W-:Y:S05]  /*4f60*/  BSYNC B0 ;  /* 0x0000000000007941 */ /* 0x000fea0003800000 */
.L_x_2497:
        /* <DEDUP_REMOVED lines=19> */
.L_x_2499:
        /* <DEDUP_REMOVED lines=17> */
.L_x_2501:
[----:B------:R-:W-:Y:S05]  /*51b0*/  BSYNC B0 ;  /* 0x0000000000007941 */ /* 0x000fea0003800000 */
.L_x_2500:
        /* <DEDUP_REMOVED lines=19> */
.L_x_2502:
[----:B------:R-:W-:Y:S01]  /*52f0*/  BSSY B0, `(.L_x_2503) ;  /* 0x0000010000007945 */ /* 0x000fe20003800000 */
[----:B------:R-:W-:Y:S05]  /*5300*/  @P5 BRA `(.L_x_2504) ;  /* 0x000000e000005947 */ /* 0x000fea0003800000 */
[----:B------:R-:W-:Y:S01]  /*5310*/  MOV R90, R92 ;  /* 0x0000005c005a7202 */ /* 0x000fe20000000f00 */
[----:B0-----:R-:W-:Y:S02]  /*5320*/  IMAD R3, R0, c[0x0][0x1d8], RZ ;  /* 0x0000760000037a24 */ /* 0x001fe400078e02ff */
[----:B------:R-:W-:Y:S02]  /*5330*/  FFMA.FTZ R16, R16, R36, R37 ;  /* 0x0000002410107223 */ /* 0x000fe40000010025 */
        /* <DEDUP_REMOVED lines=11> */
.L_x_2504:
[----:B------:R-:W-:Y:S05]  /*53f0*/  BSYNC B0 ;  /* 0x0000000000007941 */ /* 0x000fea0003800000 */
.L_x_2503:
[----:B------:R-:W-:Y:S02]  /*5400*/  IADD3 R85, R85, c[0x0][0x10], RZ ;  /* 0x0000040055557a10 */ /* 0x000fe40007ffe0ff */
[----:B------:R-:W-:Y:S02]  /*5410*/  IADD3 R84, R84, 0x1, RZ ;  /* 0x0000000154547810 */ /* 0x000fe40007ffe0ff */
[----:B------:R-:W-:-:S13]  /*5420*/  ISETP.GE.AND P0, PT, R85, UR4, PT ;  /* 0x0000000455007c0c */ /* 0x000fda000bf06270 */
[----:B------:R-:W-:Y:S01]  /*5430*/  @P0 CALL.REL.NOINC `(.L_x_2453) ;  /* 0x0000001000000944 */ /* 0x000fe20003c00000 */
[----:B------:R-:W-:Y:S05]  /*5440*/  BRA `(.L_x_2505) ;  /* 0xffffad9000007947 */ /* 0x000fea000383ffff */
.L_x_2453:
        /* <DEDUP_REMOVED lines=18> */
.L_x_2507:
[----:B------:R-:W-:Y:S05]  /*5570*/  BSYNC B0 ;  /* 0x0000000000007941 */ /* 0x000fea0003800000 */
.L_x_2506:
        /* <DEDUP_REMOVED lines=11> */
.L_x_2509:
[----:B------:R-:W2:Y:S01]  /*5630*/  LDG.E.STRONG.GPU R5, [R2.64] ;  /* 0x0000000602057981 */ /* 0x000ea2000c1ef900 */
[----:B------:R-:W-:Y:S01]  /*5640*/  YIELD ;  /* 0x0000000000007946 */ /* 0x000fe20003800000 */
[----:B--2---:R-:W-:Y:S01]  /*5650*/  ISETP.NE.AND P0, PT, R5, R0, PT ;  /* 0x000000000500720c */ /* 0x004fe20003f05270 */
[----:B------:R-:W-:-:S12]  /*5660*/  CCTL.IVALL ;  /* 0x00000000ff00798f */ /* 0x000fd80002000000 */
[----:B------:R-:W-:Y:S05]  /*5670*/  @P0 BRA `(.L_x_2509) ;  /* 0xffffffb000000947 */ /* 0x000fea000383ffff */
.L_x_2508:
        /* <DEDUP_REMOVED lines=25> */
.L_x_2510:
        /* <DEDUP_REMOVED lines=26> */
.L_x_2511:
        /* <DEDUP_REMOVED lines=13> */
.L_x_5281:


//--------------------- .text._Z35group_norm_nhwc_bwd_one_pass_kernelI11Fp32IOBf16WLi256ELi64ELi512EEv26Group_norm_nhwc_bwd_params --------------------------
	.section	.text._Z35group_norm_nhwc_bwd_one_pass_kernelI11Fp32IOBf16WLi256ELi64ELi512EEv26Group_norm_nhwc_bwd_params,"ax",@progbits
	.sectioninfo	@"SHI_REGISTERS=128"
	.align	128
        .global         _Z35group_norm_nhwc_bwd_one_pass_kernelI11Fp32IOBf16WLi256ELi64ELi512EEv26Group_norm_nhwc_bwd_params
        .type           _Z35group_norm_nhwc_bwd_one_pass_kernelI11Fp32IOBf16WLi256ELi64ELi512EEv26Group_norm_nhwc_bwd_params,@function
        .size           _Z35group_norm_nhwc_bwd_one_pass_kernelI11Fp32IOBf16WLi256ELi64ELi512EEv26Group_norm_nhwc_bwd_params,(.L_x_5282 - _Z35group_norm_nhwc_bwd_one_pass_kernelI11Fp32IOBf16WLi256ELi64ELi512EEv26Group_norm_nhwc_bwd_params)
        .other          _Z35group_norm_nhwc_bwd_one_pass_kernelI11Fp32IOBf16WLi256ELi64ELi512EEv26Group_norm_nhwc_bwd_params,@"STO_CUDA_ENTRY STV_DEFAULT"
_Z35group_norm_nhwc_bwd_one_pass_kernelI11Fp32IOBf16WLi256ELi64ELi512EEv26Group_norm_nhwc_bwd_params:
.text._Z35group_norm_nhwc_bwd_one_pass_kernelI11Fp32IOBf16WLi256ELi64ELi512EEv26Group_norm_nhwc_bwd_params:
        /* <DEDUP_REMOVED lines=110> */
.L_x_2595:
[----:B-1----:R-:W-:Y:S02]  /*06e0*/  MOV R8, 0x8 ;  /* 0x0000000800087802 */ /* 0x002fe40000000f00 */
[----:B------:R-:W-:Y:S02]  /*06f0*/  P2R R32, PR, RZ, 0x8 ;  /* 0x00000008ff207803 */ /* 0x000fe40000000000 */
[----:B------:R-:W-:Y:S01]  /*0700*/  IABS R13, c[0x0][0x1f0] ;  /* 0x00007c00000d7a13 */ /* 0x000fe20000000000 */
[----:B------:R-:W-:Y:S01]  /*0710*/  IMAD.WIDE R8, R5, R8, c[0x0][0x198] ;  /* 0x0000660005087625 */ /* 0x000fe200078e0208 */
[----:B------:R-:W-:Y:S01]  /*0720*/  UMOV UR14, 0x3f800000 ;  /* 0x3f800000000e7882 */ /* 0x000fe20000000000 */
[----:B------:R-:W-:Y:S01]  /*0730*/  CS2R R54, SRZ ;  /* 0x0000000000367805 */ /* 0x000fe2000001ff00 */
[----:B0-----:R-:W-:Y:S01]  /*0740*/  CS2R R16, SRZ ;  /* 0x0000000000107805 */ /* 0x001fe2000001ff00 */
[----:B------:R-:W-:Y:S01]  /*0750*/  CS2R R52, SRZ ;  /* 0x0000000000347805 */ /* 0x000fe2000001ff00 */
[----:B------:R-:W-:Y:S01]  /*0760*/  CS2R R50, SRZ ;  /* 0x0000000000327805 */ /* 0x000fe2000001ff00 */
[----:B------:R-:W2:Y:S01]  /*0770*/  LDG.E.64 R8, [R8.64] ;  /* 0x0000000c08087981 */ /* 0x000ea2000c1e1b00 */
[----:B------:R-:W-:-:S02]  /*0780*/  LOP3.LUT P3, RZ, R6, 0x80, RZ, 0xc0, !PT ;  /* 0x0000008006ff7812 */ /* 0x000fc4000786c0ff */
[----:B------:R-:W-:Y:S01]  /*0790*/  P2R R34, PR, RZ, 0x4 ;  /* 0x00000004ff227803 */ /* 0x000fe20000000000 */
[----:B------:R-:W-:Y:S01]  /*07a0*/  CS2R R48, SRZ ;  /* 0x0000000000307805 */ /* 0x000fe2000001ff00 */
[C---:B------:R-:W-:Y:S02]  /*07b0*/  LOP3.LUT P2, RZ, R6.reuse, 0x40, RZ, 0xc0, !PT ;  /* 0x0000004006ff7812 */ /* 0x040fe4000784c0ff */
[----:B------:R-:W-:Y:S02]  /*07c0*/  P2R R7, PR, RZ, 0x2 ;  /* 0x00000002ff077803 */ /* 0x000fe40000000000 */
[----:B------:R-:W-:Y:S01]  /*07d0*/  LOP3.LUT P1, RZ, R6, 0x20, RZ, 0xc0, !PT ;  /* 0x0000002006ff7812 */ /* 0x000fe2000782c0ff */
[----:B--2---:R-:W0:Y:S02]  /*07e0*/  R2UR UR4, R8 ;  /* 0x00000000080473c2 */ /* 0x004e2400000e0000 */
        /* <DEDUP_REMOVED lines=54> */
[----:B0-----:R-:W-:Y:S01]  /*0b50*/  @P0 MOV R14, R12 ;  /* 0x0000000c000e0202 */ /* 0x001fe20000000f00 */
[----:B------:R-:W-:-:S04]  /*0b60*/  @P0 IMAD R11, R90, c[0x0][0x1dc], R9 ;  /* 0x000077005a0b0a24 */ /* 0x000fc800078e0209 */
[----:B------:R-:W-:-:S05]  /*0b70*/  @P0 IMAD.WIDE.U32 R8, R90, c[0x0][0x1d8], R14 ;  /* 0x000076005a080a25 */ /* 0x000fca00078e000e */
[----:B------:R-:W-:Y:S02]  /*0b80*/  @P0 IADD3 R11, R9, R11, RZ ;  /* 0x0000000b090b0210 */ /* 0x000fe40007ffe0ff */
[C---:B------:R-:W-:Y:S02]  /*0b90*/  @P0 SHF.L.U32 R10, R8.reuse, 0x2, RZ ;  /* 0x00000002080a0819 */ /* 0x040fe400000006ff */
[----:B------:R-:W-:Y:S02]  /*0ba0*/  @P0 SHF.L.U64.HI R11, R8, 0x2, R11 ;  /* 0x00000002080b0819 */ /* 0x000fe4000001020b */
[----:B------:R-:W-:-:S04]  /*0bb0*/  @P0 IADD3 R8, P6, R10, c[0x0][0x180], RZ ;  /* 0x000060000a080a10 */ /* 0x000fc80007fde0ff */
[C---:B------:R-:W-:Y:S02]  /*0bc0*/  @P0 IADD3.X R9, R11.reuse, c[0x0][0x184], RZ, P6, !PT ;  /* 0x000061000b090a10 */ /* 0x040fe400037fe4ff */
[----:B------:R-:W-:Y:S02]  /*0bd0*/  @P0 IADD3 R10, P6, R10, c[0x0][0x178], RZ ;  /* 0x00005e000a0a0a10 */ /* 0x000fe40007fde0ff */
[----:B------:R-:W-:Y:S01]  /*0be0*/  IADD3 R18, R22, 0xd0, RZ ;  /* 0x000000d016127810 */ /* 0x000fe20007ffe0ff */
[----:B------:R0:W5:Y:S01]  /*0bf0*/  @P0 LDG.E.64 R54, [R8.64] ;  /* 0x0000000c08360981 */ /* 0x000162000c1e1b00 */
[----:B------:R-:W-:Y:S02]  /*0c00*/  @P0 IADD3.X R11, R11, c[0x0][0x17c], RZ, P6, !PT ;  /* 0x00005f000b0b0a10 */ /* 0x000fe400037fe4ff */
[----:B------:R-:W-:-:S03]  /*0c10*/  SHF.R.S32.HI R19, RZ, 0x1f, R18 ;  /* 0x0000001fff137819 */ /* 0x000fc60000011412 */
        /* <DEDUP_REMOVED lines=10> */
[C---:B--2---:R-:W-:Y:S02]  /*0cc0*/  @P0 SHF.L.U32 R10, R18.reuse, 0x2, RZ ;  /* 0x00000002120a0819 */ /* 0x044fe400000006ff */
[----:B------:R-:W-:Y:S02]  /*0cd0*/  @P0 SHF.L.U64.HI R18, R18, 0x2, R9 ;  /* 0x0000000212120819 */ /* 0x000fe40000010209 */
        /* <DEDUP_REMOVED lines=38> */
[----:B------:R-:W-:Y:S01]  /*0f40*/  @P0 SHF.L.U32 R26, R22, 0x2, RZ ;  /* 0x00000002161a0819 */ /* 0x000fe200000006ff */
[----:B------:R-:W-:Y:S01]  /*0f50*/  @P3 IMAD R8, R118, c[0x0][0x1d8], RZ ;  /* 0x0000760076083a24 */ /* 0x000fe200078e02ff */
[----:B------:R-:W-:Y:S02]  /*0f60*/  @P0 SHF.L.U64.HI R22, R22, 0x2, R9 ;  /* 0x0000000216160819 */ /* 0x000fe40000010209 */
[----:B--2---:R-:W-:Y:S01]  /*0f70*/  @P0 IADD3 R10, P6, R26, c[0x0][0x180], RZ ;  /* 0x000060001a0a0a10 */ /* 0x004fe20007fde0ff */
[----:B------:R-:W-:Y:S01]  /*0f80*/  @P3 IMAD R25, R89, c[0x0][0x1dc], R8 ;  /* 0x0000770059193a24 */ /* 0x000fe200078e0208 */
[----:B------:R-:W-:Y:S02]  /*0f90*/  @P3 MOV R8, R12 ;  /* 0x0000000c00083202 */ /* 0x000fe40000000f00 */
[----:B------:R-:W-:-:S02]  /*0fa0*/  @P3 MOV R9, R15 ;  /* 0x0000000f00093202 */ /* 0x000fc40000000f00 */
[----:B------:R-:W-:Y:S02]  /*0fb0*/  @P0 IADD3.X R11, R22, c[0x0][0x184], RZ, P6, !PT ;  /* 0x00006100160b0a10 */ /* 0x000fe400037fe4ff */
[----:B------:R-:W-:Y:S01]  /*0fc0*/  @P0 IADD3 R26, P6, R26, c[0x0][0x178], RZ ;  /* 0x00005e001a1a0a10 */ /* 0x000fe20007fde0ff */
[----:B------:R-:W-:Y:S02]  /*0fd0*/  @P3 IMAD.WIDE.U32 R8, R89, c[0x0][0x1d8], R8 ;  /* 0x0000760059083a25 */ /* 0x000fe400078e0008 */
[----:B------:R0:W5:Y:S01]  /*0fe0*/  @P0 LDG.E.64 R48, [R10.64] ;  /* 0x0000000c0a300981 */ /* 0x000162000c1e1b00 */
[----:B------:R-:W-:Y:S02]  /*0ff0*/  @P0 IADD3.X R27, R22, c[0x0][0x17c], RZ, P6, !PT ;  /* 0x00005f00161b0a10 */ /* 0x000fe400037fe4ff */
[----:B------:R-:W-:Y:S01]  /*1000*/  CS2R R22, SRZ ;  /* 0x0000000000167805 */ /* 0x000fe2000001ff00 */
[----:B------:R-:W-:Y:S02]  /*1010*/  @P3 IADD3 R9, R9, R25, RZ ;  /* 0x0000001909093210 */ /* 0x000fe40007ffe0ff */
[----:B------:R-:W-:-:S02]  /*1020*/  @P3 SHF.L.U32 R74, R8, 0x2, RZ ;  /* 0x00000002084a3819 */ /* 0x000fc400000006ff */
[----:B------:R-:W-:Y:S01]  /*1030*/  @P3 SHF.L.U64.HI R8, R8, 0x2, R9 ;  /* 0x0000000208083819 */ /* 0x000fe20000010209 */
[----:B------:R2:W5:Y:S01]  /*1040*/  @P0 LDG.E.64 R22, [R26.64] ;  /* 0x0000000c1a160981 */ /* 0x000562000c1e1b00 */
[----:B------:R-:W-:-:S04]  /*1050*/  @P3 IADD3 R24, P0, R74, c[0x0][0x180], RZ ;  /* 0x000060004a183a10 */ /* 0x000fc80007f1e0ff */
[----:B------:R-:W-:Y:S02]  /*1060*/  @P3 IADD3.X R25, R8, c[0x0][0x184], RZ, P0, !PT ;  /* 0x0000610008193a10 */ /* 0x000fe400007fe4ff */
[----:B------:R-:W-:-:S04]  /*1070*/  @P3 IADD3 R74, P0, R74, c[0x0][0x178], RZ ;  /* 0x00005e004a4a3a10 */ /* 0x000fc80007f1e0ff */
[----:B------:R-:W-:Y:S01]  /*1080*/  @P3 IADD3.X R75, R8, c[0x0][0x17c], RZ, P0, !PT ;  /* 0x00005f00084b3a10 */ /* 0x000fe200007fe4ff */
        /* <DEDUP_REMOVED lines=8> */
[----:B--2---:R-:W-:Y:S01]  /*1110*/  @P2 IADD3 R26, P0, R72, c[0x0][0x180], RZ ;  /* 0x00006000481a2a10 */ /* 0x004fe20007f1e0ff */
        /* <DEDUP_REMOVED lines=50> */
[----:B------:R-:W-:Y:S02]  /*1440*/  @P1 SHF.L.U32 R64, R8, 0x2, RZ ;  /* 0x0000000208401819 */ /* 0x000fe400000006ff */
[----:B------:R-:W-:Y:S02]  /*1450*/  ISETP.NE.AND P2, PT, R34, RZ, PT ;  /* 0x000000ff2200720c */ /* 0x000fe40003f45270 */
        /* <DEDUP_REMOVED lines=55> */
[----:B------:R-:W-:Y:S02]  /*17d0*/  P2R R7, PR, RZ, 0x40 ;  /* 0x00000040ff077803 */ /* 0x000fe40000000000 */
[----:B------:R-:W-:Y:S01]  /*17e0*/  @P2 MOV R9, R15 ;  /* 0x0000000f00092202 */ /* 0x000fe20000000f00 */
[----:B------:R-:W-:Y:S01]  /*17f0*/  @P2 IMAD R11, R93, c[0x0][0x1dc], R8 ;  /* 0x000077005d0b2a24 */ /* 0x000fe200078e0208 */
[----:B------:R-:W-:Y:S02]  /*1800*/  @P2 MOV R8, R12 ;  /* 0x0000000c00082202 */ /* 0x000fe40000000f00 */
[----:B------:R-:W-:-:S03]  /*1810*/  LOP3.LUT P6, RZ, R6, 0x8, RZ, 0xc0, !PT ;  /* 0x0000000806ff7812 */ /* 0x000fc600078cc0ff */
[----:B------:R-:W-:Y:S01]  /*1820*/  @P2 IMAD.WIDE.U32 R8, R93, c[0x0][0x1d8], R8 ;  /* 0x000076005d082a25 */ /* 0x000fe200078e0008 */
[----:B------:R-:W-:Y:S02]  /*1830*/  P2R R82, PR, RZ, 0x40 ;  /* 0x00000040ff527803 */ /* 0x000fe40000000000 */
[----:B------:R-:W-:Y:S02]  /*1840*/  LOP3.LUT P6, RZ, R6, 0x10, RZ, 0xc0, !PT ;  /* 0x0000001006ff7812 */ /* 0x000fe400078cc0ff */
[----:B------:R-:W-:Y:S02]  /*1850*/  @P2 IADD3 R9, R9, R11, RZ ;  /* 0x0000000b09092210 */ /* 0x000fe40007ffe0ff */
[----:B------:R-:W-:Y:S02]  /*1860*/  P2R R83, PR, RZ, 0x40 ;  /* 0x00000040ff537803 */ /* 0x000fe40000000000 */
[----:B------:R-:W-:Y:S02]  /*1870*/  @P2 SHF.L.U32 R46, R8, 0x2, RZ ;  /* 0x00000002082e2819 */ /* 0x000fe400000006ff */
[----:B------:R-:W-:-:S02]  /*1880*/  LOP3.LUT P6, RZ, R6, 0x20, RZ, 0xc0, !PT ;  /* 0x0000002006ff7812 */ /* 0x000fc400078cc0ff */
[----:B------:R-:W-:Y:S02]  /*1890*/  @P2 SHF.L.U64.HI R8, R8, 0x2, R9 ;  /* 0x0000000208082819 */ /* 0x000fe40000010209 */
[----:B------:R-:W-:Y:S02]  /*18a0*/  @P2 IADD3 R44, P0, R46, c[0x0][0x180], RZ ;  /* 0x000060002e2c2a10 */ /* 0x000fe40007f1e0ff */
[----:B------:R-:W-:Y:S02]  /*18b0*/  P2R R84, PR, RZ, 0x40 ;  /* 0x00000040ff547803 */ /* 0x000fe40000000000 */
[----:B------:R-:W-:Y:S01]  /*18c0*/  LOP3.LUT P6, RZ, R6, 0x40, RZ, 0xc0, !PT ;  /* 0x0000004006ff7812 */ /* 0x000fe200078cc0ff */
[----:B------:R-:W-:Y:S01]  /*18d0*/  @P1 IMAD R9, R107, c[0x0][0x1d8], RZ ;  /* 0x000076006b091a24 */ /* 0x000fe200078e02ff */
[----:B------:R-:W-:Y:S02]  /*18e0*/  @P2 IADD3.X R45, R8, c[0x0][0x184], RZ, P0, !PT ;  /* 0x00006100082d2a10 */ /* 0x000fe400007fe4ff */
[----:B------:R-:W-:-:S02]  /*18f0*/  @P2 IADD3 R46, P0, R46, c[0x0][0x178], RZ ;  /* 0x00005e002e2e2a10 */ /* 0x000fc40007f1e0ff */
[----:B------:R-:W-:Y:S02]  /*1900*/  P2R R76, PR, RZ, 0x40 ;  /* 0x00000040ff4c7803 */ /* 0x000fe40000000000 */
[----:B------:R-:W-:Y:S01]  /*1910*/  LOP3.LUT P6, RZ, R6, 0x80, RZ, 0xc0, !PT ;  /* 0x0000008006ff7812 */ /* 0x000fe200078cc0ff */
[----:B------:R-:W-:Y:S01]  /*1920*/  @P1 IMAD R77, R92, c[0x0][0x1dc], R9 ;  /* 0x000077005c4d1a24 */ /* 0x000fe200078e0209 */
[----:B------:R-:W-:Y:S02]  /*1930*/  @P2 IADD3.X R47, R8, c[0x0][0x17c], RZ, P0, !PT ;  /* 0x00005f00082f2a10 */ /* 0x000fe400007fe4ff */
[----:B------:R-:W-:Y:S02]  /*1940*/  @P1 MOV R8, R12 ;  /* 0x0000000c00081202 */ /* 0x000fe40000000f00 */
[----:B------:R-:W-:Y:S01]  /*1950*/  @P1 MOV R9, R15 ;  /* 0x0000000f00091202 */ /* 0x000fe20000000f00 */
[----:B------:R-:W-:-:S04]  /*1960*/  CS2R R80, SRZ ;  /* 0x0000000000507805 */ /* 0x000fc8000001ff00 */
[----:B------:R-:W-:Y:S02]  /*1970*/  @P1 IMAD.WIDE.U32 R8, R92, c[0x0][0x1d8], R8 ;  /* 0x000076005c081a25 */ /* 0x000fe400078e0008 */
[----:B------:R0:W5:Y:S03]  /*1980*/  @P6 LDG.E.64 R80, [R24.64] ;  /* 0x0000000c18506981 */ /* 0x000166000c1e1b00 */
[----:B------:R-:W-:Y:S02]  /*1990*/  @P1 IADD3 R77, R9, R77, RZ ;  /* 0x0000004d094d1210 */ /* 0x000fe40007ffe0ff */
[C---:B------:R-:W-:Y:S01]  /*19a0*/  @P1 SHF.L.U32 R9, R8.reuse, 0x2, RZ ;  /* 0x0000000208091819 */ /* 0x040fe200000006ff */
[----:B0-----:R-:W-:Y:S01]  /*19b0*/  CS2R R24, SRZ ;  /* 0x0000000000187805 */ /* 0x001fe2000001ff00 */
[----:B------:R-:W-:Y:S02]  /*19c0*/  @P1 SHF.L.U64.HI R77, R8, 0x2, R77 ;  /* 0x00000002084d1819 */ /* 0x000fe4000001024d */
[----:B------:R-:W-:-:S03]  /*19d0*/  @P1 IADD3 R10, P0, R9, c[0x0][0x180], RZ ;  /* 0x00006000090a1a10 */ /* 0x000fc60007f1e0ff */
[----:B------:R0:W5:Y:S01]  /*19e0*/  @P6 LDG.E.64 R24, [R74.64] ;  /* 0x0000000c4a186981 */ /* 0x000162000c1e1b00 */
[----:B------:R-:W-:Y:S02]  /*19f0*/  ISETP.NE.AND P6, PT, R76, RZ, PT ;  /* 0x000000ff4c00720c */ /* 0x000fe40003fc5270 */
[----:B------:R-:W-:Y:S02]  /*1a00*/  @P1 IADD3.X R11, R77, c[0x0][0x184], RZ, P0, !PT ;  /* 0x000061004d0b1a10 */ /* 0x000fe400007fe4ff */
[----:B------:R-:W-:-:S04]  /*1a10*/  @P1 IADD3 R8, P0, R9, c[0x0][0x178], RZ ;  /* 0x00005e0009081a10 */ /* 0x000fc80007f1e0ff */
[----:B------:R-:W-:Y:S02]  /*1a20*/  @P1 IADD3.X R9, R77, c[0x0][0x17c], RZ, P0, !PT ;  /* 0x00005f004d091a10 */ /* 0x000fe400007fe4ff */
[----:B------:R-:W-:-:S06]  /*1a30*/  CS2R R76, SRZ ;  /* 0x00000000004c7805 */ /* 0x000fcc000001ff00 */
[----:B------:R2:W5:Y:S02]  /*1a40*/  @P6 LDG.E.64 R76, [R26.64] ;  /* 0x0000000c1a4c6981 */ /* 0x000564000c1e1b00 */
[----:B--2---:R-:W-:-:S06]  /*1a50*/  CS2R R26, SRZ ;  /* 0x00000000001a7805 */ /* 0x004fcc000001ff00 */
[----:B------:R2:W5:Y:S01]  /*1a60*/  @P6 LDG.E.64 R26, [R72.64] ;  /* 0x0000000c481a6981 */ /* 0x000562000c1e1b00 */
[----:B------:R-:W-:Y:S01]  /*1a70*/  ISETP.NE.AND P6, PT, R84, RZ, PT ;  /* 0x000000ff5400720c */ /* 0x000fe20003fc5270 */
[----:B0-----:R-:W-:-:S12]  /*1a80*/  CS2R R74, SRZ ;  /* 0x00000000004a7805 */ /* 0x001fd8000001ff00 */
[----:B------:R0:W5:Y:S02]  /*1a90*/  @P6 LDG.E.64 R74, [R28.64] ;  /* 0x0000000c1c4a6981 */ /* 0x000164000c1e1b00 */
[----:B0-----:R-:W-:-:S06]  /*1aa0*/  CS2R R28, SRZ ;  /* 0x00000000001c7805 */ /* 0x001fcc000001ff00 */
[----:B------:R0:W5:Y:S01]  /*1ab0*/  @P6 LDG.E.64 R28, [R70.64] ;  /* 0x0000000c461c6981 */ /* 0x000162000c1e1b00 */
[----:B------:R-:W-:Y:S01]  /*1ac0*/  ISETP.NE.AND P6, PT, R83, RZ, PT ;  /* 0x000000ff5300720c */ /* 0x000fe20003fc5270 */
[----:B--2---:R-:W-:-:S12]  /*1ad0*/  CS2R R72, SRZ ;  /* 0x0000000000487805 */ /* 0x004fd8000001ff00 */
[----:B------:R2:W5:Y:S02]  /*1ae0*/  @P6 LDG.E.64 R72, [R30.64] ;  /* 0x0000000c1e486981 */ /* 0x000564000c1e1b00 */
[----:B--2---:R-:W-:-:S06]  /*1af0*/  CS2R R30, SRZ ;  /* 0x00000000001e7805 */ /* 0x004fcc000001ff00 */
[----:B------:R2:W5:Y:S01]  /*1b00*/  @P6 LDG.E.64 R30, [R68.64] ;  /* 0x0000000c441e6981 */ /* 0x000562000c1e1b00 */
[----:B------:R-:W-:Y:S01]  /*1b10*/  ISETP.NE.AND P6, PT, R82, RZ, PT ;  /* 0x000000ff5200720c */ /* 0x000fe20003fc5270 */
[----:B0-----:R-:W-:Y:S01]  /*1b20*/  CS2R R70, SRZ ;  /* 0x0000000000467805 */ /* 0x001fe2000001ff00 */
[----:B------:R-:W-:-:S11]  /*1b30*/  LOP3.LUT P0, RZ, R6, 0x4, RZ, 0xc0, !PT ;  /* 0x0000000406ff7812 */ /* 0x000fd6000780c0ff */
[----:B------:R0:W5:Y:S02]  /*1b40*/  @P6 LDG.E.64 R70, [R32.64] ;  /* 0x0000000c20466981 */ /* 0x000164000c1e1b00 */
[----:B0-----:R-:W-:-:S06]  /*1b50*/  CS2R R32, SRZ ;  /* 0x0000000000207805 */ /* 0x001fcc000001ff00 */
[----:B------:R0:W5:Y:S01]  /*1b60*/  @P6 LDG.E.64 R32, [R66.64] ;  /* 0x0000000c42206981 */ /* 0x000162000c1e1b00 */
[----:B------:R-:W-:Y:S01]  /*1b70*/  ISETP.NE.AND P6, PT, R7, RZ, PT ;  /* 0x000000ff0700720c */ /* 0x000fe20003fc5270 */
[----:B--2---:R-:W-:-:S06]  /*1b80*/  CS2R R68, SRZ ;  /* 0x0000000000447805 */ /* 0x004fcc000001ff00 */
[----:B------:R2:W5:Y:S01]  /*1b90*/  @P0 LDG.E.64 R68, [R34.64] ;  /* 0x0000000c22440981 */ /* 0x000562000c1e1b00 */
[----:B0-----:R-:W-:-:S06]  /*1ba0*/  CS2R R66, SRZ ;  /* 0x0000000000427805 */ /* 0x001fcc000001ff00 */
[----:B------:R0:W5:Y:S01]  /*1bb0*/  @P6 LDG.E.64 R66, [R36.64] ;  /* 0x0000000c24426981 */ /* 0x000162000c1e1b00 */
        /* <DEDUP_REMOVED lines=12> */
[----:B--2---:R-:W-:Y:S01]  /*1c80*/  CS2R R60, SRZ ;  /* 0x00000000003c7805 */ /* 0x004fe2000001ff00 */
[----:B------:R-:W-:-:S05]  /*1c90*/  ISETP.GT.U32.AND P0, PT, R3, 0x1ff, PT ;  /* 0x000001ff0300780c */ /* 0x000fca0003f04070 */
[----:B------:R2:W5:Y:S01]  /*1ca0*/  @P3 LDG.E.64 R60, [R42.64] ;  /* 0x0000000c2a3c3981 */ /* 0x000562000c1e1b00 */
[----:B0-----:R-:W-:-:S06]  /*1cb0*/  CS2R R58, SRZ ;  /* 0x00000000003a7805 */ /* 0x001fcc000001ff00 */
[----:B------:R0:W5:Y:S01]  /*1cc0*/  @P2 LDG.E.64 R58, [R44.64] ;  /* 0x0000000c2c3a2981 */ /* 0x000162000c1e1b00 */
[----:B--2---:R-:W-:Y:S01]  /*1cd0*/  CS2R R42, SRZ ;  /* 0x00000000002a7805 */ /* 0x004fe2000001ff00 */
[----:B------:R-:W-:Y:S05]  /*1ce0*/  BSSY B0, `(.L_x_2513) ;  /* 0x000001b000007945 */ /* 0x000fea0003800000 */
[----:B------:R2:W5:Y:S01]  /*1cf0*/  @P3 LDG.E.64 R42, [R56.64] ;  /* 0x0000000c382a3981 */ /* 0x000562000c1e1b00 */
[----:B0-----:R-:W-:-:S06]  /*1d00*/  CS2R R44, SRZ ;  /* 0x00000000002c7805 */ /* 0x001fcc000001ff00 */
[----:B------:R0:W5:Y:S01]  /*1d10*/  @P2 LDG.E.64 R44, [R46.64] ;  /* 0x0000000c2e2c2981 */ /* 0x000162000c1e1b00 */
[----:B--2---:R-:W-:Y:S01]  /*1d20*/  CS2R R56, SRZ ;  /* 0x0000000000387805 */ /* 0x004fe2000001ff00 */
[----:B------:R-:W-:-:S05]  /*1d30*/  MOV R7, RZ ;  /* 0x000000ff00077202 */ /* 0x000fca0000000f00 */
[----:B------:R2:W5:Y:S01]  /*1d40*/  @P1 LDG.E.64 R56, [R10.64] ;  /* 0x0000000c0a381981 */ /* 0x000562000c1e1b00 */
[----:B0-----:R-:W-:-:S06]  /*1d50*/  CS2R R46, SRZ ;  /* 0x00000000002e7805 */ /* 0x001fcc000001ff00 */
[----:B------:R0:W5:Y:S01]  /*1d60*/  @P1 LDG.E.64 R46, [R8.64] ;  /* 0x0000000c082e1981 */ /* 0x000162000c1e1b00 */
[----:B--2---:R-:W-:Y:S01]  /*1d70*/  MOV R10, RZ ;  /* 0x000000ff000a7202 */ /* 0x004fe20000000f00 */
        /* <DEDUP_REMOVED lines=17> */
.L_x_2514:
[----:B-1----:R-:W-:Y:S05]  /*1e90*/  BSYNC B0 ;  /* 0x0000000000007941 */ /* 0x002fea0003800000 */
.L_x_2513:
[----:B------:R-:W-:Y:S01]  /*1ea0*/  ISETP.NE.AND P0, PT, RZ, UR16, PT ;  /* 0x00000010ff007c0c */ /* 0x000fe2000bf05270 */
[----:B-----5:R-:W-:Y:S01]  /*1eb0*/  FADD.FTZ R81, R81, -UR4 ;  /* 0x8000000451517e21 */ /* 0x020fe20008010000 */
[----:B------:R-:W-:Y:S01]  /*1ec0*/  LOP3.LUT R6, R6, 0xfffffeff, RZ, 0xc0, !PT ;  /* 0xfffffeff06067812 */ /* 0x000fe200078ec0ff */
[----:B------:R-:W-:Y:S01]  /*1ed0*/  FADD.FTZ R80, R80, -UR4 ;  /* 0x8000000450507e21 */ /* 0x000fe20008010000 */
[----:B------:R-:W-:Y:S01]  /*1ee0*/  MOV R78, R25 ;  /* 0x00000019004e7202 */ /* 0x000fe20000000f00 */
        /* <DEDUP_REMOVED lines=23> */
.L_x_2515:
        /* <DEDUP_REMOVED lines=31> */
.L_x_2516:
        /* <DEDUP_REMOVED lines=39> */
.L_x_2517:
        /* <DEDUP_REMOVED lines=35> */
.L_x_2518:
        /* <DEDUP_REMOVED lines=35> */
.L_x_2519:
        /* <DEDUP_REMOVED lines=35> */
.L_x_2520:
        /* <DEDUP_REMOVED lines=35> */
.L_x_2521:
        /* <DEDUP_REMOVED lines=35> */
.L_x_2522:
        /* <DEDUP_REMOVED lines=35> */
.L_x_2523:
        /* <DEDUP_REMOVED lines=35> */
.L_x_2524:
        /* <DEDUP_REMOVED lines=35> */
.L_x_2525:
        /* <DEDUP_REMOVED lines=35> */
.L_x_2526:
        /* <DEDUP_REMOVED lines=35> */
.L_x_2527:
[----:B------:R-:W-:Y:S02]  /*3aa0*/  FMUL.FTZ R55, R88, R7 ;  /* 0x0000000758377220 */ /* 0x000fe40000410000 */
[----:B------:R-:W-:Y:S02]  /*3ab0*/  FMUL.FTZ R56, R54, R10 ;  /* 0x0000000a36387220 */ /* 0x000fe40000410000 */
[----:B------:R-:W-:Y:S02]  /*3ac0*/  FFMA.FTZ R60, R62, R55, R60 ;  /* 0x000000373e3c7223 */ /* 0x000fe4000001003c */
[----:B------:R-:W-:Y:S02]  /*3ad0*/  FADD.FTZ R87, R87, R55 ;  /* 0x0000003757577221 */ /* 0x000fe40000010000 */
[----:B------:R-:W-:Y:S02]  /*3ae0*/  FADD.FTZ R52, R52, -UR4 ;  /* 0x8000000434347e21 */ /* 0x000fe40008010000 */
[----:B------:R-:W-:-:S02]  /*3af0*/  FADD.FTZ R53, R53, -UR4 ;  /* 0x8000000435357e21 */ /* 0x000fc40008010000 */
[----:B------:R-:W-:Y:S02]  /*3b00*/  FADD.FTZ R57, R57, R54 ;  /* 0x0000003639397221 */ /* 0x000fe40000010000 */
[----:B------:R-:W-:Y:S02]  /*3b10*/  FFMA.FTZ R55, R61, R54, R59 ;  /* 0x000000363d377223 */ /* 0x000fe4000001003b */
        /* <DEDUP_REMOVED lines=27> */
.L_x_2528:
[----:B------:R-:W-:Y:S02]  /*3cd0*/  FADD.FTZ R52, R11, R88 ;  /* 0x000000580b347221 */ /* 0x000fe40000010000 */
[----:B------:R-:W-:Y:S02]  /*3ce0*/  FMUL.FTZ R11, R88, R7 ;  /* 0x00000007580b7220 */ /* 0x000fe40000410000 */
[----:B------:R-:W-:Y:S02]  /*3cf0*/  FADD.FTZ R57, R57, R56 ;  /* 0x0000003839397221 */ /* 0x000fe40000010000 */
[----:B------:R-:W-:Y:S02]  /*3d00*/  FFMA.FTZ R54, R60, R11, R54 ;  /* 0x0000000b3c367223 */ /* 0x000fe40000010036 */
[----:B------:R-:W-:Y:S02]  /*3d10*/  FADD.FTZ R87, R87, R11 ;  /* 0x0000000b57577221 */ /* 0x000fe40000010000 */
[----:B------:R-:W-:-:S02]  /*3d20*/  FFMA.FTZ R55, R59, R56, R55 ;  /* 0x000000383b377223 */ /* 0x000fc40000010037 */
[----:B------:R-:W-:Y:S02]  /*3d30*/  FADD.FTZ R50, R50, -UR4 ;  /* 0x8000000432327e21 */ /* 0x000fe40008010000 */
[----:B------:R-:W-:Y:S02]  /*3d40*/  FMUL.FTZ R56, R56, R10 ;  /* 0x0000000a38387220 */ /* 0x000fe40000410000 */
[----:B------:R-:W-:Y:S02]  /*3d50*/  FADD.FTZ R11, R51, -UR4 ;  /* 0x80000004330b7e21 */ /* 0x000fe40008010000 */
        /* <DEDUP_REMOVED lines=26> */
.L_x_2529:
[----:B------:R-:W-:Y:S02]  /*3f00*/  FMUL.FTZ R51, R88, R7 ;  /* 0x0000000758337220 */ /* 0x000fe40000410000 */
[----:B------:R-:W-:Y:S02]  /*3f10*/  FADD.FTZ R57, R57, R50 ;  /* 0x0000003239397221 */ /* 0x000fe40000010000 */
[----:B------:R-:W-:Y:S02]  /*3f20*/  FFMA.FTZ R55, R11, R50, R55 ;  /* 0x000000320b377223 */ /* 0x000fe40000010037 */
[----:B------:R-:W-:Y:S02]  /*3f30*/  FFMA.FTZ R54, R58, R51, R54 ;  /* 0x000000333a367223 */ /* 0x000fe40000010036 */
[----:B------:R-:W-:Y:S02]  /*3f40*/  FMUL.FTZ R50, R50, R10 ;  /* 0x0000000a32327220 */ /* 0x000fe40000410000 */
[----:B------:R-:W-:Y:S01]  /*3f50*/  FADD.FTZ R87, R87, R51 ;  /* 0x0000003357577221 */ /* 0x000fe20000010000 */
[----:B------:R-:W-:Y:S01]  /*3f60*/  MOV R51, R23 ;  /* 0x0000001700337202 */ /* 0x000fe20000000f00 */
[----:B------:R-:W-:-:S02]  /*3f70*/  FADD.FTZ R49, R49, -UR4 ;  /* 0x8000000431317e21 */ /* 0x000fc40008010000 */
[----:B------:R-:W-:Y:S02]  /*3f80*/  FADD.FTZ R48, R48, -UR4 ;  /* 0x8000000430307e21 */ /* 0x000fe40008010000 */
[----:B------:R-:W-:Y:S02]  /*3f90*/  FFMA.FTZ R54, R11, R50, R54 ;  /* 0x000000320b367223 */ /* 0x000fe40000010036 */
[----:B------:R-:W-:Y:S02]  /*3fa0*/  FADD.FTZ R50, R50, R87 ;  /* 0x0000005732327221 */ /* 0x000fe40000010000 */
[----:B------:R-:W-:Y:S02]  /*3fb0*/  FADD.FTZ R52, R52, R88 ;  /* 0x0000005834347221 */ /* 0x000fe40000010000 */
[----:B------:R-:W-:Y:S02]  /*3fc0*/  FFMA.FTZ R53, R58, R88, R53 ;  /* 0x000000583a357223 */ /* 0x000fe40000010035 */
        /* <DEDUP_REMOVED lines=22> */
.L_x_2530:
[----:B------:R-:W-:Y:S01]  /*4130*/  FMUL.FTZ R48, R49, R7 ;  /* 0x0000000731307220 */ /* 0x000fe20000410000 */
[----:B------:R-:W-:Y:S01]  /*4140*/  BSSY B0, `(.L_x_2531) ;  /* 0x0000053000007945 */ /* 0x000fe20003800000 */
[----:B------:R-:W-:Y:S02]  /*4150*/  LEA R100, R100, R3, 0x5 ;  /* 0x0000000364647211 */ /* 0x000fe400078e28ff */
[----:B------:R-:W-:Y:S02]  /*4160*/  FADD.FTZ R125, R50, R48 ;  /* 0x00000030327d7221 */ /* 0x000fe40000010000 */
[----:B------:R-:W0:Y:S01]  /*4170*/  S2R R50, SR_LANEID ;  /* 0x0000000000327919 */ /* 0x000e220000000000 */
[----:B------:R-:W-:Y:S02]  /*4180*/  FFMA.FTZ R56, R88, R48, R54 ;  /* 0x0000003058387223 */ /* 0x000fe40000010036 */
[----:B------:R-:W-:-:S04]  /*4190*/  FMUL.FTZ R48, R51, R10 ;  /* 0x0000000a33307220 */ /* 0x000fc80000410000 */
[----:B------:R-:W-:Y:S02]  /*41a0*/  FADD.FTZ R54, R48, R125 ;  /* 0x0000007d30367221 */ /* 0x000fe40000010000 */
[----:B------:R-:W-:Y:S02]  /*41b0*/  FFMA.FTZ R56, R87, R48, R56 ;  /* 0x0000003057387223 */ /* 0x000fe40000010038 */
[----:B------:R-:W-:Y:S01]  /*41c0*/  FFMA.FTZ R48, R88, R49, R53 ;  /* 0x0000003158307223 */ /* 0x000fe20000010035 */
[----:B------:R-:W1:Y:S01]  /*41d0*/  SHFL.DOWN PT, R125, R54, 0x1, 0x1f ;  /* 0x08201f00367d7f89 */ /* 0x000e6200000e0000 */
[----:B0-----:R-:W-:-:S13]  /*41e0*/  ISETP.GT.AND P0, PT, R50, 0x1e, PT ;  /* 0x0000001e3200780c */ /* 0x001fda0003f04270 */
[----:B-1----:R-:W-:Y:S02]  /*41f0*/  @!P0 FADD.FTZ R54, R54, R125 ;  /* 0x0000007d36368221 */ /* 0x002fe40000010000 */
[----:B------:R-:W0:Y:S02]  /*4200*/  SHFL.DOWN PT, R125, R56, 0x1, 0x1f ;  /* 0x08201f00387d7f89 */ /* 0x000e2400000e0000 */
[----:B0-----:R-:W-:Y:S01]  /*4210*/  @!P0 FADD.FTZ R56, R56, R125 ;  /* 0x0000007d38388221 */ /* 0x001fe20000010000 */
[----:B------:R-:W-:Y:S01]  /*4220*/  ISETP.GT.AND P0, PT, R50, 0x1d, PT ;  /* 0x0000001d3200780c */ /* 0x000fe20003f04270 */
[----:B------:R-:W0:-:S12]  /*4230*/  SHFL.DOWN PT, R125, R54, 0x2, 0x1f ;  /* 0x08401f00367d7f89 */ /* 0x000e1800000e0000 */
[----:B0-----:R-:W-:Y:S02]  /*4240*/  @!P0 FADD.FTZ R54, R54, R125 ;  /* 0x0000007d36368221 */ /* 0x001fe40000010000 */
        /* <DEDUP_REMOVED lines=13> */
[----:B------:R-:W-:Y:S02]  /*4320*/  FADD.FTZ R50, R52, R49 ;  /* 0x0000003134327221 */ /* 0x000fe40000010000 */
[----:B------:R-:W-:Y:S01]  /*4330*/  FFMA.FTZ R49, R87, R51, R55 ;  /* 0x0000003357317223 */ /* 0x000fe20000010037 */
[----:B------:R-:W0:Y:S01]  /*4340*/  SHFL.DOWN PT, R125, R56, 0x10, 0x1f ;  /* 0x0a001f00387d7f89 */ /* 0x000e2200000e0000 */
[----:B------:R-:W-:-:S05]  /*4350*/  FADD.FTZ R51, R57, R51 ;  /* 0x0000003339337221 */ /* 0x000fca0000010000 */
[----:B------:R-:W-:Y:S03]  /*4360*/  STS.128 [R4], R48 ;  /* 0x0000003004007388 */ /* 0x000fe60000000c00 */
[----:B0-----:R-:W-:Y:S02]  /*4370*/  @!P0 FADD.FTZ R56, R56, R125 ;  /* 0x0000007d38388221 */ /* 0x001fe40000010000 */
[----:B------:R-:W0:Y:S02]  /*4380*/  SHFL.DOWN PT, R125, R54, 0x10, 0x1f ;  /* 0x0a001f00367d7f89 */ /* 0x000e2400000e0000 */
[----:B0-----:R-:W-:Y:S02]  /*4390*/  @!P0 FADD.FTZ R54, R54, R125 ;  /* 0x0000007d36368221 */ /* 0x001fe40000010000 */
[----:B------:R-:W0:Y:S03]  /*43a0*/  S2R R125, SR_LANEID ;  /* 0x00000000007d7919 */ /* 0x000e260000000000 */
[----:B------:R-:W-:-:S02]  /*43b0*/  MOV R57, R54 ;  /* 0x0000003600397202 */ /* 0x000fc40000000f00 */
[----:B0-----:R-:W-:-:S13]  /*43c0*/  ISETP.NE.AND P0, PT, R125, RZ, PT ;  /* 0x000000ff7d00720c */ /* 0x001fda0003f05270 */
[----:B------:R0:W-:Y:S04]  /*43d0*/  @!P0 STS.64 [R124.X8+0x10], R56 ;  /* 0x000010387c008388 */ /* 0x0001e80000008a00 */
        /* <DEDUP_REMOVED lines=41> */
.L_x_2532:
[----:B0-----:R-:W-:Y:S05]  /*4670*/  BSYNC B0 ;  /* 0x0000000000007941 */ /* 0x001fea0003800000 */
.L_x_2531:
        /* <DEDUP_REMOVED lines=81> */
.L_x_2534:
[----:B------:R-:W-:Y:S05]  /*4b90*/  BSYNC B0 ;  /* 0x0000000000007941 */ /* 0x000fea0003800000 */
.L_x_2533:
        /* <DEDUP_REMOVED lines=18> */
.L_x_2536:
[----:B------:R-:W-:Y:S05]  /*4cc0*/  BSYNC B0 ;  /* 0x0000000000007941 */ /* 0x000fea0003800000 */
.L_x_2535:
        /* <DEDUP_REMOVED lines=33> */
.L_x_2539:
[----:B------:R-:W2:Y:S01]  /*4ee0*/  LDG.E.STRONG.GPU R52, [R48.64] ;  /* 0x0000000c30347981 */ /* 0x000ea2000c1ef900 */
[----:B------:R-:W-:Y:S01]  /*4ef0*/  YIELD ;  /* 0x0000000000007946 */ /* 0x000fe20003800000 */
[----:B--2---:R-:W-:Y:S01]  /*4f00*/  ISETP.NE.AND P6, PT, R52, R55, PT ;  /* 0x000000373400720c */ /* 0x004fe20003fc5270 */
[----:B------:R-:W-:-:S12]  /*4f10*/  CCTL.IVALL ;  /* 0x00000000ff00798f */ /* 0x000fd80002000000 */
[----:B------:R-:W-:Y:S05]  /*4f20*/  @P6 BRA `(.L_x_2539) ;  /* 0xffffffb000006947 */ /* 0x000fea000383ffff */
.L_x_2538:
        /* <DEDUP_REMOVED lines=17> */
.L_x_2543:
        /* <DEDUP_REMOVED lines=116> */
.L_x_2542:
        /* <DEDUP_REMOVED lines=62> */
.L_x_2544:
[----:B------:R-:W-:-:S06]  /*5b60*/  UISETP.NE.OR UP0, UPT, UR4, URZ, UP0 ;  /* 0x0000003f0400728c */ /* 0x000fcc0008705670 */
[----:B------:R-:W-:-:S13]  /*5b70*/  PLOP3.LUT P6, PT, PT, PT, UP0, 0x80, 0x0 ;  /* 0x000000000000781c */ /* 0x000fda0003fcf008 */
[----:B------:R-:W-:Y:S05]  /*5b80*/  @!P6 BRA `(.L_x_2540) ;  /* 0x000001f00000e947 */ /* 0x000fea0003800000 */
.L_x_2541:
        /* <DEDUP_REMOVED lines=31> */
.L_x_2540:
        /* <DEDUP_REMOVED lines=10> */
.L_x_2546:
[----:B------:R-:W-:Y:S05]  /*5e20*/  BSYNC B0 ;  /* 0x0000000000007941 */ /* 0x000fea0003800000 */
.L_x_2545:
        /* <DEDUP_REMOVED lines=19> */
.L_x_2537:
        /* <DEDUP_REMOVED lines=28> */
.L_x_2547:
        /* <DEDUP_REMOVED lines=8> */
[----:B------:R-:W-:-:S04]  /*61a0*/  IMAD.WIDE.U32 R48, R89, c[0x0][0x1d8], R48 ;  /* 0x0000760059307a25 */ /* 0x000fc800078e0030 */
[----:B------:R-:W-:Y:S01]  /*61b0*/  FFMA.FTZ R85, R85, UR4, R53 ;  /* 0x0000000455557c23 */ /* 0x000fe20008010035 */
        /* <DEDUP_REMOVED lines=8> */
.L_x_2549:
[----:B------:R-:W-:Y:S05]  /*6240*/  BSYNC B0 ;  /* 0x0000000000007941 */ /* 0x000fea0003800000 */
.L_x_2548:
        /* <DEDUP_REMOVED lines=22> */
.L_x_2550:
        /* <DEDUP_REMOVED lines=8> */
[----:B------:R-:W-:-:S04]  /*6430*/  IMAD.WIDE.U32 R24, R103, c[0x0][0x1d8], R24 ;  /* 0x0000760067187a25 */ /* 0x000fc800078e0018 */
[----:B------:R-:W-:Y:S01]  /*6440*/  FFMA.FTZ R83, R83, UR4, R53 ;  /* 0x0000000453537c23 */ /* 0x000fe20008010035 */
[----:B------:R-:W-:Y:S02]  /*6450*/  IADD3 R49, R25, R49, RZ ;  /* 0x0000003119317210 */ /* 0x000fe40007ffe0ff */
[----:B------:R-:W-:Y:S01]  /*6460*/  LEA R48, P0, R24, c[0x0][0x160], 0x2 ;  /* 0x0000580018307a11 */ /* 0x000fe200078010ff */
[----:B------:R-:W-:-:S03]  /*6470*/  FFMA.FTZ R25, R10, R27, -R83 ;  /* 0x0000001b0a197223 */ /* 0x000fc60000010853 */
[----:B------:R-:W-:Y:S01]  /*6480*/  LEA.HI.X R49, R24, c[0x0][0x164], R49, 0x2, P0 ;  /* 0x0000590018317a11 */ /* 0x000fe200000f1431 */
[----:B------:R-:W-:Y:S02]  /*6490*/  FFMA.FTZ R24, R7, R26, -R84 ;  /* 0x0000001a07187223 */ /* 0x000fe40000010854 */
[----:B------:R-:W-:Y:S02]  /*64a0*/  FMUL.FTZ R25, R25, UR14 ;  /* 0x0000000e19197c20 */ /* 0x000fe40008410000 */
[----:B------:R-:W-:-:S05]  /*64b0*/  FMUL.FTZ R24, R24, UR14 ;  /* 0x0000000e18187c20 */ /* 0x000fca0008410000 */
[----:B------:R0:W-:Y:S02]  /*64c0*/  STG.E.64 [R48.64], R24 ;  /* 0x0000001830007986 */ /* 0x0001e4000c101b0c */
.L_x_2552:
[----:B------:R-:W-:Y:S05]  /*64d0*/  BSYNC B0 ;  /* 0x0000000000007941 */ /* 0x000fea0003800000 */
.L_x_2551:
        /* <DEDUP_REMOVED lines=20> */
.L_x_2553:
        /* <DEDUP_REMOVED lines=18> */
.L_x_2555:
[----:B------:R-:W-:Y:S05]  /*6740*/  BSYNC B0 ;  /* 0x0000000000007941 */ /* 0x000fea0003800000 */
.L_x_2554:
        /* <DEDUP_REMOVED lines=20> */
.L_x_2556:
        /* <DEDUP_REMOVED lines=18> */
.L_x_2558:
[----:B------:R-:W-:Y:S05]  /*69b0*/  BSYNC B0 ;  /* 0x0000000000007941 */ /* 0x000fea0003800000 */
.L_x_2557:
        /* <DEDUP_REMOVED lines=20> */
.L_x_2559:
        /* <DEDUP_REMOVED lines=18> */
.L_x_2561:
[----:B------:R-:W-:Y:S05]  /*6c20*/  BSYNC B0 ;  /* 0x0000000000007941 */ /* 0x000fea0003800000 */
.L_x_2560:
        /* <DEDUP_REMOVED lines=20> */
.L_x_2562:
        /* <DEDUP_REMOVED lines=18> */
.L_x_2564:
[----:B------:R-:W-:Y:S05]  /*6e90*/  BSYNC B0 ;  /* 0x0000000000007941 */ /* 0x000fea0003800000 */
.L_x_2563:
        /* <DEDUP_REMOVED lines=20> */
.L_x_2565:
        /* <DEDUP_REMOVED lines=18> */
.L_x_2567:
[----:B------:R-:W-:Y:S05]  /*7100*/  BSYNC B0 ;  /* 0x0000000000007941 */ /* 0x000fea0003800000 */
.L_x_2566:
        /* <DEDUP_REMOVED lines=20> */
.L_x_2568:
[----:B------:R-:W-:Y:S01]  /*7250*/  BSSY B0, `(.L_x_2569) ;  /* 0x0000011000007945 */ /* 0x000fe20003800000 */
        /* <DEDUP_REMOVED lines=16> */
.L_x_2570:
[----:B------:R-:W-:Y:S05]  /*7360*/  BSYNC B0 ;  /* 0x0000000000007941 */ /* 0x000fea0003800000 */
.L_x_2569:
        /* <DEDUP_REMOVED lines=19> */
.L_x_2571:
        /* <DEDUP_REMOVED lines=17> */
.L_x_2573:
[----:B------:R-:W-:Y:S05]  /*75b0*/  BSYNC B0 ;  /* 0x0000000000007941 */ /* 0x000fea0003800000 */
.L_x_2572:
        /* <DEDUP_REMOVED lines=19> */
.L_x_2574:
        /* <DEDUP_REMOVED lines=17> */
.L_x_2576:
[----:B------:R-:W-:Y:S05]  /*7800*/  BSYNC B0 ;  /* 0x0000000000007941 */ /* 0x000fea0003800000 */
.L_x_2575:
        /* <DEDUP_REMOVED lines=19> */
.L_x_2577:
        /* <DEDUP_REMOVED lines=17> */
.L_x_2579:
[----:B------:R-:W-:Y:S05]  /*7a50*/  BSYNC B0 ;  /* 0x0000000000007941 */ /* 0x000fea0003800000 */
.L_x_2578:
        /* <DEDUP_REMOVED lines=19> */
.L_x_2580:
        /* <DEDUP_REMOVED lines=17> */
.L_x_2582:
[----:B------:R-:W-:Y:S05]  /*7ca0*/  BSYNC B0 ;  /* 0x0000000000007941 */ /* 0x000fea0003800000 */
.L_x_2581:
        /* <DEDUP_REMOVED lines=19> */
.L_x_2583:
        /* <DEDUP_REMOVED lines=22> */
.L_x_2585:
[----:B------:R-:W-:Y:S05]  /*7f40*/  BSYNC B0 ;  /* 0x0000000000007941 */ /* 0x000fea0003800000 */
.L_x_2584:
        /* <DEDUP_REMOVED lines=19> */
.L_x_2586:
        /* <DEDUP_REMOVED lines=22> */
.L_x_2588:
[----:B------:R-:W-:Y:S05]  /*81e0*/  BSYNC B0 ;  /* 0x0000000000007941 */ /* 0x000fea0003800000 */
.L_x_2587:
        /* <DEDUP_REMOVED lines=19> */
.L_x_2589:
        /* <DEDUP_REMOVED lines=22> */
.L_x_2591:
[----:B------:R-:W-:Y:S05]  /*8480*/  BSYNC B0 ;  /* 0x0000000000007941 */ /* 0x000fea0003800000 */
.L_x_2590:
[----:B------:R-:W-:Y:S05]  /*8490*/  @!P6 BRA `(.L_x_2592) ;  /* 0x000001200000e947 */ /* 0x000fea0003800000 */
[----:B------:R-:W-:Y:S02]  /*84a0*/  FFMA.FTZ R8, R88, R7, R8 ;  /* 0x0000000758087223 */ /* 0x000fe40000010008 */
[----:B------:R-:W-:Y:S02]  /*84b0*/  FFMA.FTZ R9, R87, R10, R9 ;  /* 0x0000000a57097223 */ /* 0x000fe40000010009 */
[----:B------:R-:W-:Y:S02]  /*84c0*/  FMUL.FTZ R11, R8, -1.4426950216293334961 ;  /* 0xbfb8aa3b080b7820 */ /* 0x000fe40000410000 */
[----:B------:R-:W-:-:S04]  /*84d0*/  FMUL.FTZ R18, R9, -1.4426950216293334961 ;  /* 0xbfb8aa3b09127820 */ /* 0x000fc80000410000 */
[----:B------:R-:W2:Y:S08]  /*84e0*/  MUFU.EX2 R11, R11 ;  /* 0x0000000b000b7308 */ /* 0x000eb00000000800 */
[----:B------:R-:W3:Y:S01]  /*84f0*/  MUFU.EX2 R18, R18 ;  /* 0x0000001200127308 */ /* 0x000ee20000000800 */
[----:B0-2---:R-:W-:-:S07]  /*8500*/  FADD.FTZ R16, R11, 1 ;  /* 0x3f8000000b107421 */ /* 0x005fce0000010000 */
[----:B------:R-:W0:Y:S01]  /*8510*/  MUFU.RCP R17, R16 ;  /* 0x0000001000117308 */ /* 0x000e220000001000 */
[----:B---3--:R-:W-:-:S07]  /*8520*/  FADD.FTZ R19, R18, 1 ;  /* 0x3f80000012137421 */ /* 0x008fce0000010000 */
        /* <DEDUP_REMOVED lines=9> */
.L_x_2592:
[----:B------:R-:W-:Y:S01]  /*85c0*/  ISETP.GE.U32.AND P0, PT, R52, c[0x0][0x1e0], PT ;  /* 0x0000780034007a0c */ /* 0x000fe20003f06070 */
[----:B------:R-:W-:Y:S03]  /*85d0*/  BSSY B0, `(.L_x_2593) ;  /* 0x0000012000007945 */ /* 0x000fe60003800000 */
[----:B------:R-:W-:-:S04]  /*85e0*/  ISETP.GE.AND.EX P0, PT, R25, c[0x0][0x1e4], PT, P0 ;  /* 0x0000790019007a0c */ /* 0x000fc80003f06300 */
[----:B------:R-:W-:-:S13]  /*85f0*/  ISETP.LT.U32.AND P0, PT, R3, 0x200, !P0 ;  /* 0x000002000300780c */ /* 0x000fda0004701070 */
[----:B------:R-:W-:Y:S05]  /*8600*/  @!P0 BRA `(.L_x_2594) ;  /* 0x000000e000008947 */ /* 0x000fea0003800000 */
[----:B------:R-:W-:Y:S01]  /*8610*/  MOV R13, R15 ;  /* 0x0000000f000d7202 */ /* 0x000fe20000000f00 */
[----:B------:R-:W-:Y:S02]  /*8620*/  IMAD R9, R119, c[0x0][0x1d8], RZ ;  /* 0x0000760077097a24 */ /* 0x000fe400078e02ff */
[----:B-1----:R-:W-:Y:S02]  /*8630*/  FFMA.FTZ R88, R88, UR4, R53 ;  /* 0x0000000458587c23 */ /* 0x002fe40008010035 */
[----:B------:R-:W-:-:S04]  /*8640*/  IMAD.WIDE.U32 R12, R104, c[0x0][0x1d8], R12 ;  /* 0x00007600680c7a25 */ /* 0x000fc800078e000c */
[----:B------:R-:W-:Y:S01]  /*8650*/  IMAD R9, R104, c[0x0][0x1dc], R9 ;  /* 0x0000770068097a24 */ /* 0x000fe200078e0209 */
[----:B------:R-:W-:Y:S01]  /*8660*/  LEA R8, P0, R12, c[0x0][0x160], 0x2 ;  /* 0x000058000c087a11 */ /* 0x000fe200078010ff */
[----:B------:R-:W-:Y:S02]  /*8670*/  FFMA.FTZ R53, R87, UR4, R53 ;  /* 0x0000000457357c23 */ /* 0x000fe40008010035 */
[----:B------:R-:W-:Y:S01]  /*8680*/  FFMA.FTZ R88, R7, R22, -R88 ;  /* 0x0000001607587223 */ /* 0x000fe20000010858 */
[----:B------:R-:W-:Y:S01]  /*8690*/  IADD3 R9, R13, R9, RZ ;  /* 0x000000090d097210 */ /* 0x000fe20007ffe0ff */
[----:B------:R-:W-:Y:S02]  /*86a0*/  FFMA.FTZ R53, R10, R23, -R53 ;  /* 0x000000170a357223 */ /* 0x000fe40000010835 */
[----:B------:R-:W-:Y:S01]  /*86b0*/  FMUL.FTZ R52, R88, UR14 ;  /* 0x0000000e58347c20 */ /* 0x000fe20008410000 */
[----:B------:R-:W-:Y:S01]  /*86c0*/  LEA.HI.X R9, R12, c[0x0][0x164], R9, 0x2, P0 ;  /* 0x000059000c097a11 */ /* 0x000fe200000f1409 */
[----:B------:R-:W-:-:S05]  /*86d0*/  FMUL.FTZ R53, R53, UR14 ;  /* 0x0000000e35357c20 */ /* 0x000fca0008410000 */
[----:B------:R1:W-:Y:S02]  /*86e0*/  STG.E.64 [R8.64], R52 ;  /* 0x0000003408007986 */ /* 0x0003e4000c101b0c */
.L_x_2594:
[----:B------:R-:W-:Y:S05]  /*86f0*/  BSYNC B0 ;  /* 0x0000000000007941 */ /* 0x000fea0003800000 */
.L_x_2593:
[----:B------:R-:W-:Y:S02]  /*8700*/  IADD3 R5, R5, c[0x0][0x10], RZ ;  /* 0x0000040005057a10 */ /* 0x000fe40007ffe0ff */
[----:B------:R-:W-:Y:S02]  /*8710*/  IADD3 R91, R91, 0x1, RZ ;  /* 0x000000015b5b7810 */ /* 0x000fe40007ffe0ff */
[----:B------:R-:W-:-:S13]  /*8720*/  ISETP.GE.AND P0, PT, R5, UR6, PT ;  /* 0x0000000605007c0c */ /* 0x000fda000bf06270 */
[----:B------:R-:W-:Y:S01]  /*8730*/  @P0 CALL.REL.NOINC `(.L_x_2512) ;  /* 0x0000001000000944 */ /* 0x000fe20003c00000 */
[----:B------:R-:W-:Y:S05]  /*8740*/  BRA `(.L_x_2595) ;  /* 0xffff7f9000007947 */ /* 0x000fea000383ffff */
.L_x_2512:
        /* <DEDUP_REMOVED lines=22> */
.L_x_2597:
[----:B------:R-:W-:Y:S05]  /*88b0*/  BSYNC B0 ;  /* 0x0000000000007941 */ /* 0x000fea0003800000 */
.L_x_2596:
[----:B------:R-:W-:Y:S05]  /*88c0*/  @P0 EXIT ;  /* 0x000000000000094d */ /* 0x000fea0003800000 */
[----:B------:R-:W-:Y:S05]  /*88d0*/  @P2 BRA `(.L_x_2598) ;  /* 0x0000008000002947 */ /* 0x000fea0003800000 */
[----:B------:R-:W-:-:S05]  /*88e0*/  IMAD R0, R6, c[0x0][0x10], RZ ;  /* 0x0000040006007a24 */ /* 0x000fca00078e02ff */
[----:B------:R-:W-:-:S13]  /*88f0*/  ISETP.NE.AND P0, PT, R0, -0x1, PT ;  /* 0xffffffff0000780c */ /* 0x000fda0003f05270 */
[----:B------:R-:W-:Y:S05]  /*8900*/  @!P0 BRA `(.L_x_2598) ;  /* 0x0000005000008947 */ /* 0x000fea0003800000 */
.L_x_2599:
[----:B-1----:R-:W2:Y:S01]  /*8910*/  LDG.E.STRONG.GPU R7, [R4.64] ;  /* 0x0000000c04077981 */ /* 0x002ea2000c1ef900 */
[----:B------:R-:W-:Y:S01]  /*8920*/  YIELD ;  /* 0x0000000000007946 */ /* 0x000fe20003800000 */
[----:B--2---:R-:W-:Y:S01]  /*8930*/  ISETP.NE.AND P0, PT, R7, R0, PT ;  /* 0x000000000700720c */ /* 0x004fe20003f05270 */
[----:B------:R-:W-:-:S12]  /*8940*/  CCTL.IVALL ;  /* 0x00000000ff00798f */ /* 0x000fd80002000000 */
[----:B------:R-:W-:Y:S05]  /*8950*/  @P0 BRA `(.L_x_2599) ;  /* 0xffffffb000000947 */ /* 0x000fea000383ffff */
.L_x_2598:
[----:B------:R-:W-:Y:S02]  /*8960*/  WARPSYNC 0xffffffff ;  /* 0xffffffff00007948 */ /* 0x000fe40003800000 */
[----:B------:R-:W-:Y:S01]  /*8970*/  MOV R21, c[0x0][0x1dc] ;  /* 0x0000770000157a02 */ /* 0x000fe20000000f00 */
[----:B------:R-:W-:Y:S03]  /*8980*/  BAR.SYNC.DEFER_BLOCKING 0x0 ;  /* 0x0000000000007b1d */ /* 0x000fe60000010000 */
[----:B------:R-:W-:-:S04]  /*8990*/  LEA.HI R0, P0, R21, c[0x0][0x1d8], RZ, 0x1 ;  /* 0x0000760015007a11 */ /* 0x000fc800078108ff */
[----:B-1----:R-:W-:-:S04]  /*89a0*/  IADD3.X R5, RZ, c[0x0][0x1dc], RZ, P0, !PT ;  /* 0x00007700ff057a10 */ /* 0x002fc800007fe4ff */
[----:B0-----:R-:W-:Y:S02]  /*89b0*/  SHF.R.S64 R16, R0, 0x1, R5 ;  /* 0x0000000100107819 */ /* 0x001fe40000001005 */
        /* <DEDUP_REMOVED lines=19> */
.L_x_2600:
        /* <DEDUP_REMOVED lines=26> */
.L_x_2601:
        /* <DEDUP_REMOVED lines=15> */
.L_x_5282:


//--------------------- .text._Z35group_norm_nhwc_bwd_one_pass_kernelI11Fp32IOBf16WLi512ELi64ELi512EEv26Group_norm_nhwc_bwd_params --------------------------
	.section	.text._Z35group_norm_nhwc_bwd_one_pass_kernelI11Fp32IOBf16WLi512ELi64ELi512EEv26Group_norm_nhwc_bwd_params,"ax",@progbits
	.sectioninfo	@"SHI_REGISTERS=32"
	.align	128
        .global         _Z35group_norm_nhwc_bwd_one_pass_kernelI11Fp32IOBf16WLi512ELi64ELi512EEv26Group_norm_nhwc_bwd_params
        .type           _Z35group_norm_nhwc_bwd_one_pass_kernelI11Fp32IOBf16WLi512ELi64ELi512EEv26Group_norm_nhwc_bwd_params,@function
        .size           _Z35group_norm_nhwc_bwd_one_pass_kernelI11Fp32IOBf16WLi512ELi64ELi512EEv26Group_norm_nhwc_bwd_params,(.L_x_5283 - _Z35group_norm_nhwc_bwd_one_pass_kernelI11Fp32IOBf16WLi512ELi64ELi512EEv26Group_norm_nhwc_bwd_params)
        .other          _Z35group_norm_nhwc_bwd_one_pass_kernelI11Fp32IOBf16WLi512ELi64ELi512EEv26Group_norm_nhwc_bwd_params,@"STO_CUDA_ENTRY STV_DEFAULT"
_Z35group_norm_nhwc_bwd_one_pass_kernelI11Fp32IOBf16WLi512ELi64ELi512EEv26Group_norm_nhwc_bwd_params:
.text._Z35group_norm_nhwc_bwd_one_pass_kernelI11Fp32IOBf16WLi512ELi64ELi512EEv26Group_norm_nhwc_bwd_params:
        /* <DEDUP_REMOVED lines=32> */
.L_x_2750:
[----:B0-----:R-:W-:Y:S01]  /*0200*/  IABS R3, c[0x0][0x1f0] ;  /* 0x00007c0000037a13 */ /* 0x001fe20000000000 */
[----:B------:R-:W-:Y:S02]  /*0210*/  UMOV UR5, 0x8 ;  /* 0x0000000800057882 */ /* 0x000fe40000000000 */
[----:B--2---:R-:W-:Y:S01]  /*0220*/  ULDC.64 UR6, c[0x0][0x198] ;  /* 0x0000660000067ab9 */ /* 0x004fe20000000a00 */
[----:B------:R0:W1:Y:S01]  /*0230*/  R2UR UR18, R3 ;  /* 0x00000000031273c2 */ /* 0x00006200000e0000 */
        /* <DEDUP_REMOVED lines=38> */
[----:B------:R-:W-:Y:S01]  /*04a0*/  IADD3 R24, R20, 0x1c0, RZ ;  /* 0x000001c014187810 */ /* 0x000fe20007ffe0ff */
[----:B------:R-:W-:Y:S01]  /*04b0*/  @UP2 UIADD3 UR7, UR7, 0x1, URZ ;  /* 0x0000000107072890 */ /* 0x000fe2000fffe03f */
[----:B------:R-:W-:Y:S01]  /*04c0*/  SHF.L.U32 R0, R21, 0x1, RZ ;  /* 0x0000000115007819 */ /* 0x000fe200000006ff */
[----:B------:R-:W-:Y:S01]  /*04d0*/  ULDC.64 UR18, c[0x0][0x1e8] ;  /* 0x00007a0000127ab9 */ /* 0x000fe20000000a00 */
[----:B------:R-:W-:-:S02]  /*04e0*/  ISETP.GE.U32.AND P2, PT, R24, c[0x0][0x1e0], PT ;  /* 0x0000780018007a0c */ /* 0x000fc40003f46070 */
[----:B------:R-:W-:Y:S02]  /*04f0*/  SHF.R.S32.HI R5, RZ, 0x1f, R24 ;  /* 0x0000001fff057819 */ /* 0x000fe40000011418 */
[C---:B------:R-:W-:Y:S01]  /*0500*/  IADD3 R11, R20.reuse, 0x190, RZ ;  /* 0x00000190140b7810 */ /* 0x040fe20007ffe0ff */
[----:B------:R-:W-:Y:S01]  /*0510*/  @!UP3 UIADD3 UR7, -UR7, URZ, URZ ;  /* 0x0000003f0707b290 */ /* 0x000fe2000fffe13f */
[----:B------:R-:W-:Y:S02]  /*0520*/  IADD3 R10, R20, 0x1a0, RZ ;  /* 0x000001a0140a7810 */ /* 0x000fe40007ffe0ff */
[----:B------:R-:W-:Y:S01]  /*0530*/  LOP3.LUT R0, R0, 0x3e, RZ, 0xc0, !PT ;  /* 0x0000003e00007812 */ /* 0x000fe200078ec0ff */
[----:B------:R-:W-:Y:S01]  /*0540*/  USEL UR7, UR15, UR7, !UP1 ;  /* 0x000000070f077287 */ /* 0x000fe2000c800000 */
[----:B------:R-:W-:Y:S02]  /*0550*/  MOV R9, UR16 ;  /* 0x0000001000097c02 */ /* 0x000fe40008000f00 */
[----:B------:R-:W-:-:S02]  /*0560*/  ISETP.GE.AND.EX P2, PT, R5, c[0x0][0x1e4], PT, P2 ;  /* 0x0000790005007a0c */ /* 0x000fc40003f46320 */
[----:B------:R-:W-:Y:S02]  /*0570*/  ISETP.GE.U32.AND P0, PT, R11, c[0x0][0x1e0], PT ;  /* 0x000078000b007a0c */ /* 0x000fe40003f06070 */
[----:B------:R-:W-:Y:S02]  /*0580*/  ISETP.GE.U32.AND P3, PT, R10, c[0x0][0x1e0], PT ;  /* 0x000078000a007a0c */ /* 0x000fe40003f66070 */
[----:B-----5:R-:W-:Y:S02]  /*0590*/  SHF.R.S32.HI R17, RZ, 0x1f, R11 ;  /* 0x0000001fff117819 */ /* 0x020fe4000001140b */
[----:B------:R-:W-:Y:S02]  /*05a0*/  SHF.R.S32.HI R16, RZ, 0x1f, R10 ;  /* 0x0000001fff107819 */ /* 0x000fe4000001140a */
[----:B------:R-:W-:Y:S01]  /*05b0*/  IADD3 R25, R20, 0x1b0, RZ ;  /* 0x000001b014197810 */ /* 0x000fe20007ffe0ff */
[----:B------:R-:W-:Y:S01]  /*05c0*/  USHF.R.S32.HI UR5, URZ, 0x1f, UR7 ;  /* 0x0000001f3f057899 */ /* 0x000fe20008011407 */
[----:B------:R-:W-:-:S02]  /*05d0*/  LEA R8, R9, R0, 0x6 ;  /* 0x0000000009087211 */ /* 0x000fc400078e30ff */
[----:B------:R-:W-:Y:S02]  /*05e0*/  ISETP.GT.U32.OR P2, PT, R21, 0x1ff, P2 ;  /* 0x000001ff1500780c */ /* 0x000fe40001744470 */
[----:B------:R-:W-:Y:S02]  /*05f0*/  ISETP.GE.AND.EX P0, PT, R17, c[0x0][0x1e4], PT, P0 ;  /* 0x0000790011007a0c */ /* 0x000fe40003f06300 */
[----:B------:R-:W-:Y:S02]  /*0600*/  ISETP.GE.AND.EX P3, PT, R16, c[0x0][0x1e4], PT, P3 ;  /* 0x0000790010007a0c */ /* 0x000fe40003f66330 */
[----:B------:R-:W-:Y:S02]  /*0610*/  ISETP.GE.U32.AND P1, PT, R25, c[0x0][0x1e0], PT ;  /* 0x0000780019007a0c */ /* 0x000fe40003f26070 */
[----:B------:R-:W-:Y:S01]  /*0620*/  SHF.R.S32.HI R15, RZ, 0x1f, R25 ;  /* 0x0000001fff0f7819 */ /* 0x000fe20000011419 */
[----:B------:R-:W-:Y:S01]  /*0630*/  UIMAD UR5, UR5, UR18, URZ ;  /* 0x00000012050572a4 */ /* 0x000fe2000f8e023f */
[----:B------:R-:W-:-:S02]  /*0640*/  SHF.R.S32.HI R9, RZ, 0x1f, R8 ;  /* 0x0000001fff097819 */ /* 0x000fc40000011408 */
[----:B------:R-:W-:Y:S01]  /*0650*/  MOV R7, UR7 ;  /* 0x0000000700077c02 */ /* 0x000fe20008000f00 */
[----:B------:R-:W-:Y:S01]  /*0660*/  STL [R1+0x278], R11 ;  /* 0x0002780b01007387 */ /* 0x000fe20000100800 */
[C---:B------:R-:W-:Y:S02]  /*0670*/  ISETP.GT.U32.OR P0, PT, R21.reuse, 0x1ff, P0 ;  /* 0x000001ff1500780c */ /* 0x040fe40000704470 */
[----:B------:R-:W-:Y:S01]  /*0680*/  ISETP.GT.U32.OR P3, PT, R21, 0x1ff, P3 ;  /* 0x000001ff1500780c */ /* 0x000fe20001f64470 */
[----:B------:R-:W-:Y:S01]  /*0690*/  STL [R1+0x27c], R10 ;  /* 0x00027c0a01007387 */ /* 0x000fe20000100800 */
[----:B------:R-:W-:Y:S01]  /*06a0*/  ISETP.GE.AND.EX P1, PT, R15, c[0x0][0x1e4], PT, P1 ;  /* 0x000079000f007a0c */ /* 0x000fe20003f26310 */
[----:B------:R-:W-:Y:S01]  /*06b0*/  UIMAD UR5, UR7, UR19, UR5 ;  /* 0x00000013070572a4 */ /* 0x000fe2000f8e0205 */
[----:B------:R-:W-:Y:S01]  /*06c0*/  IMAD.WIDE.U32 R6, R7, c[0x0][0x1e8], R8 ;  /* 0x00007a0007067a25 */ /* 0x000fe200078e0008 */
[----:B------:R-:W-:Y:S01]  /*06d0*/  STL [R1+0x280], R25 ;  /* 0x0002801901007387 */ /* 0x000fe20000100800 */
[----:B------:R-:W-:-:S03]  /*06e0*/  ISETP.GT.U32.OR P1, PT, R21, 0x1ff, P1 ;  /* 0x000001ff1500780c */ /* 0x000fc60000f24470 */
[----:B------:R-:W-:Y:S01]  /*06f0*/  STL [R1+0x28c], R24 ;  /* 0x00028c1801007387 */ /* 0x000fe20000100800 */
[----:B------:R-:W-:-:S03]  /*0700*/  @!P2 IMAD R0, R5, c[0x0][0x1d8], RZ ;  /* 0x000076000500aa24 */ /* 0x000fc600078e02ff */
[----:B------:R0:W-:Y:S04]  /*0710*/  STL [R1+0x2f8], R17 ;  /* 0x0002f81101007387 */ /* 0x0001e80000100800 */
[----:B------:R1:W-:Y:S04]  /*0720*/  STL [R1+0x2fc], R16 ;  /* 0x0002fc1001007387 */ /* 0x0003e80000100800 */
[----:B------:R-:W-:Y:S04]  /*0730*/  STL [R1+0x300], R15 ;  /* 0x0003000f01007387 */ /* 0x000fe80000100800 */
[----:B------:R3:W-:Y:S01]  /*0740*/  STL [R1+0x308], R5 ;  /* 0x0003080501007387 */ /* 0x0007e20000100800 */
[-C--:B------:R-:W-:Y:S01]  /*0750*/  @!P0 MOV R4, R6.reuse ;  /* 0x0000000600048202 */ /* 0x080fe20000000f00 */
[----:B0-----:R-:W-:Y:S01]  /*0760*/  @!P0 IMAD R17, R17, c[0x0][0x1d8], RZ ;  /* 0x0000760011118a24 */ /* 0x001fe200078e02ff */
[----:B------:R-:W-:Y:S01]  /*0770*/  @!P3 MOV R2, R6 ;  /* 0x000000060002b202 */ /* 0x000fe20000000f00 */
[----:B-1----:R-:W-:Y:S01]  /*0780*/  @!P3 IMAD R16, R16, c[0x0][0x1d8], RZ ;  /* 0x000076001010ba24 */ /* 0x002fe200078e02ff */
[----:B---3--:R-:W-:-:S04]  /*0790*/  IADD3 R5, R7, UR5, RZ ;  /* 0x0000000507057c10 */ /* 0x008fc8000fffe0ff */
[-C--:B------:R-:W-:Y:S01]  /*07a0*/  @!P3 MOV R3, R5.reuse ;  /* 0x000000050003b202 */ /* 0x080fe20000000f00 */
[C---:B------:R-:W-:Y:S01]  /*07b0*/  @!P0 IMAD R17, R11.reuse, c[0x0][0x1dc], R17 ;  /* 0x000077000b118a24 */ /* 0x040fe200078e0211 */
[----:B------:R-:W-:Y:S01]  /*07c0*/  @!P1 MOV R18, R6 ;  /* 0x0000000600129202 */ /* 0x000fe20000000f00 */
[----:B------:R-:W-:Y:S01]  /*07d0*/  @!P3 IMAD R16, R10, c[0x0][0x1dc], R16 ;  /* 0x000077000a10ba24 */ /* 0x000fe200078e0210 */
[-C--:B------:R-:W-:Y:S01]  /*07e0*/  @!P1 MOV R19, R5.reuse ;  /* 0x0000000500139202 */ /* 0x080fe20000000f00 */
[----:B------:R-:W-:Y:S01]  /*07f0*/  @!P0 IMAD.WIDE.U32 R22, R11, c[0x0][0x1d8], R4 ;  /* 0x000076000b168a25 */ /* 0x000fe200078e0004 */
[----:B------:R-:W-:-:S03]  /*0800*/  @!P2 MOV R11, R5 ;  /* 0x00000005000ba202 */ /* 0x000fc60000000f00 */
[----:B------:R-:W-:Y:S01]  /*0810*/  @!P3 IMAD.WIDE.U32 R2, R10, c[0x0][0x1d8], R2 ;  /* 0x000076000a02ba25 */ /* 0x000fe200078e0002 */
[----:B------:R-:W-:-:S03]  /*0820*/  @!P2 MOV R10, R6 ;  /* 0x00000006000aa202 */ /* 0x000fc60000000f00 */
[----:B------:R-:W-:Y:S01]  /*0830*/  @!P1 IMAD R15, R15, c[0x0][0x1d8], RZ ;  /* 0x000076000f0f9a24 */ /* 0x000fe200078e02ff */
[----:B------:R-:W-:Y:S01]  /*0840*/  @!P0 IADD3 R17, R23, R17, RZ ;  /* 0x0000001117118210 */ /* 0x000fe20007ffe0ff */
[----:B------:R-:W-:Y:S01]  /*0850*/  @!P1 IMAD.WIDE.U32 R18, R25, c[0x0][0x1d8], R18 ;  /* 0x0000760019129a25 */ /* 0x000fe200078e0012 */
[----:B------:R-:W-:-:S03]  /*0860*/  @!P3 IADD3 R3, R3, R16, RZ ;  /* 0x000000100303b210 */ /* 0x000fc60007ffe0ff */
[----:B------:R-:W-:Y:S02]  /*0870*/  @!P1 IMAD R15, R25, c[0x0][0x1dc], R15 ;  /* 0x00007700190f9a24 */ /* 0x000fe400078e020f */
[C---:B------:R-:W-:Y:S02]  /*0880*/  @!P2 IMAD R0, R24.reuse, c[0x0][0x1dc], R0 ;  /* 0x000077001800aa24 */ /* 0x040fe400078e0200 */
[----:B------:R-:W-:Y:S01]  /*0890*/  @!P2 IMAD.WIDE.U32 R10, R24, c[0x0][0x1d8], R10 ;  /* 0x00007600180aaa25 */ /* 0x000fe200078e000a */
[C---:B------:R-:W-:Y:S02]  /*08a0*/  @!P0 SHF.L.U32 R16, R22.reuse, 0x2, RZ ;  /* 0x0000000216108819 */ /* 0x040fe400000006ff */
[----:B------:R-:W-:Y:S02]  /*08b0*/  @!P0 SHF.L.U64.HI R17, R22, 0x2, R17 ;  /* 0x0000000216118819 */ /* 0x000fe40000010211 */
[----:B------:R-:W-:Y:S02]  /*08c0*/  @!P1 IADD3 R22, R19, R15, RZ ;  /* 0x0000000f13169210 */ /* 0x000fe40007ffe0ff */
[----:B------:R-:W-:-:S02]  /*08d0*/  @!P2 IADD3 R0, R11, R0, RZ ;  /* 0x000000000b00a210 */ /* 0x000fc40007ffe0ff */
[C---:B------:R-:W-:Y:S02]  /*08e0*/  @!P3 SHF.L.U32 R19, R2.reuse, 0x2, RZ ;  /* 0x000000020213b819 */ /* 0x040fe400000006ff */
[----:B------:R-:W-:Y:S02]  /*08f0*/  @!P3 SHF.L.U64.HI R15, R2, 0x2, R3 ;  /* 0x00000002020fb819 */ /* 0x000fe40000010203 */
[C---:B------:R-:W-:Y:S02]  /*0900*/  @!P1 SHF.L.U32 R2, R18.reuse, 0x2, RZ ;  /* 0x0000000212029819 */ /* 0x040fe400000006ff */
[----:B------:R-:W-:Y:S02]  /*0910*/  @!P1 SHF.L.U64.HI R3, R18, 0x2, R22 ;  /* 0x0000000212039819 */ /* 0x000fe40000010216 */
[C---:B------:R-:W-:Y:S02]  /*0920*/  @!P2 SHF.L.U32 R18, R10.reuse, 0x2, RZ ;  /* 0x000000020a12a819 */ /* 0x040fe400000006ff */
[----:B------:R-:W-:-:S02]  /*0930*/  @!P2 SHF.L.U64.HI R0, R10, 0x2, R0 ;  /* 0x000000020a00a819 */ /* 0x000fc40000010200 */
[----:B------:R-:W-:-:S04]  /*0940*/  @!P0 IADD3 R10, P4, R16, c[0x0][0x180], RZ ;  /* 0x00006000100a8a10 */ /* 0x000fc80007f9e0ff */
[----:B------:R-:W-:-:S05]  /*0950*/  @!P0 IADD3.X R11, R17, c[0x0][0x184], RZ, P4, !PT ;  /* 0x00006100110b8a10 */ /* 0x000fca00027fe4ff */
[----:B------:R0:W3:Y:S01]  /*0960*/  @!P0 LDG.E.64 R26, [R10.64] ;  /* 0x000000140a1a8981 */ /* 0x0000e2000c1e1b00 */
[----:B------:R-:W-:-:S03]  /*0970*/  @!P3 IADD3 R22, P6, R19, c[0x0][0x180], RZ ;  /* 0x000060001316ba10 */ /* 0x000fc60007fde0ff */
[----:B------:R1:W-:Y:S01]  /*0980*/  STL.64 [R1+0x318], R8 ;  /* 0x0003180801007387 */ /* 0x0003e20000100a00 */
        /* <DEDUP_REMOVED lines=11> */
[----:B------:R-:W3:Y:S01]  /*0a40*/  @!P3 LDG.E.64 R26, [R10.64] ;  /* 0x000000140a1ab981 */ /* 0x000ee2000c1e1b00 */
[----:B-1----:R-:W-:-:S03]  /*0a50*/  @!P1 IADD3 R16, P4, R2, c[0x0][0x180], RZ ;  /* 0x0000600002109a10 */ /* 0x002fc60007f9e0ff */
[----:B----4-:R0:W-:Y:S01]  /*0a60*/  STL.64 [R1+0x1b8], R8 ;  /* 0x0001b80801007387 */ /* 0x0101e20000100a00 */
[----:B------:R-:W-:Y:S01]  /*0a70*/  @!P1 IADD3.X R17, R3, c[0x0][0x184], RZ, P4, !PT ;  /* 0x0000610003119a10 */ /* 0x000fe200027fe4ff */
[----:B0-----:R-:W-:-:S06]  /*0a80*/  CS2R R8, SRZ ;  /* 0x0000000000087805 */ /* 0x001fcc000001ff00 */
[----:B------:R-:W4:Y:S04]  /*0a90*/  @!P1 LDG.E.64 R8, [R16.64] ;  /* 0x0000001410089981 */ /* 0x000f28000c1e1b00 */
[----:B--2---:R0:W-:Y:S01]  /*0aa0*/  STL.64 [R1+0x198], R24 ;  /* 0x0001981801007387 */ /* 0x0041e20000100a00 */
[----:B------:R-:W-:Y:S02]  /*0ab0*/  @!P1 IADD3 R2, P5, R2, c[0x0][0x178], RZ ;  /* 0x00005e0002029a10 */ /* 0x000fe40007fbe0ff */
[----:B0-----:R-:W-:Y:S02]  /*0ac0*/  IADD3 R24, R20, 0x1d0, RZ ;  /* 0x000001d014187810 */ /* 0x001fe40007ffe0ff */
        /* <DEDUP_REMOVED lines=12> */
[----:B------:R-:W-:Y:S02]  /*0b90*/  ISETP.GE.U32.AND P4, PT, R20, c[0x0][0x1e0], PT ;  /* 0x0000780014007a0c */ /* 0x000fe40003f86070 */
[----:B------:R-:W-:-:S02]  /*0ba0*/  SHF.R.S32.HI R15, RZ, 0x1f, R20 ;  /* 0x0000001fff0f7819 */ /* 0x000fc40000011414 */
[C---:B-1----:R-:W-:Y:S02]  /*0bb0*/  IADD3 R9, R20.reuse, 0x1e0, RZ ;  /* 0x000001e014097810 */ /* 0x042fe40007ffe0ff */
[----:B------:R-:W-:Y:S02]  /*0bc0*/  IADD3 R8, R20, 0x1f0, RZ ;  /* 0x000001f014087810 */ /* 0x000fe40007ffe0ff */
[----:B------:R-:W-:Y:S02]  /*0bd0*/  ISETP.GE.U32.AND P5, PT, R9, c[0x0][0x1e0], PT ;  /* 0x0000780009007a0c */ /* 0x000fe40003fa6070 */
[----:B------:R-:W-:Y:S02]  /*0be0*/  ISETP.GE.U32.AND P6, PT, R8, c[0x0][0x1e0], PT ;  /* 0x0000780008007a0c */ /* 0x000fe40003fc6070 */
[----:B------:R-:W-:Y:S02]  /*0bf0*/  SHF.R.S32.HI R23, RZ, 0x1f, R9 ;  /* 0x0000001fff177819 */ /* 0x000fe40000011409 */
[----:B------:R-:W-:Y:S01]  /*0c00*/  SHF.R.S32.HI R22, RZ, 0x1f, R8 ;  /* 0x0000001fff167819 */ /* 0x000fe20000011408 */
[----:B0-----:R-:W-:Y:S01]  /*0c10*/  @!P3 IMAD R2, R10, c[0x0][0x1d8], RZ ;  /* 0x000076000a02ba24 */ /* 0x001fe200078e02ff */
[----:B------:R-:W-:-:S02]  /*0c20*/  ISETP.GE.AND.EX P5, PT, R23, c[0x0][0x1e4], PT, P5 ;  /* 0x0000790017007a0c */ /* 0x000fc40003fa6350 */
[----:B------:R-:W-:Y:S02]  /*0c30*/  ISETP.GE.AND.EX P1, PT, R22, c[0x0][0x1e4], PT, P6 ;  /* 0x0000790016007a0c */ /* 0x000fe40003f26360 */
[----:B------:R-:W-:Y:S02]  /*0c40*/  @!P3 MOV R10, R6 ;  /* 0x00000006000ab202 */ /* 0x000fe40000000f00 */
[----:B------:R-:W-:Y:S02]  /*0c50*/  @!P3 MOV R11, R5 ;  /* 0x00000005000bb202 */ /* 0x000fe40000000f00 */
[----:B------:R-:W-:Y:S02]  /*0c60*/  ISETP.GE.OR.EX P6, PT, R15, c[0x0][0x1e4], P0, P4 ;  /* 0x000079000f007a0c */ /* 0x000fe400007c6740 */
[C---:B------:R-:W-:Y:S02]  /*0c70*/  ISETP.GT.U32.OR P4, PT, R21.reuse, 0x1ff, P5 ;  /* 0x000001ff1500780c */ /* 0x040fe40002f84470 */
[----:B------:R-:W-:Y:S01]  /*0c80*/  ISETP.GT.U32.OR P1, PT, R21, 0x1ff, P1 ;  /* 0x000001ff1500780c */ /* 0x000fe20000f24470 */
[----:B------:R-:W-:Y:S01]  /*0c90*/  @!P3 IMAD R2, R24, c[0x0][0x1dc], R2 ;  /* 0x000077001802ba24 */ /* 0x000fe200078e0202 */
[----:B------:R-:W-:Y:S01]  /*0ca0*/  @!P2 IADD3 R16, P5, R18, c[0x0][0x180], RZ ;  /* 0x000060001210aa10 */ /* 0x000fe20007fbe0ff */
[----:B------:R-:W-:Y:S01]  /*0cb0*/  @!P3 IMAD.WIDE.U32 R10, R24, c[0x0][0x1d8], R10 ;  /* 0x00007600180aba25 */ /* 0x000fe200078e000a */
[----:B------:R-:W-:Y:S02]  /*0cc0*/  STL [R1+0x288], R9 ;  /* 0x0002880901007387 */ /* 0x000fe40000100800 */
[----:B------:R-:W-:-:S02]  /*0cd0*/  @!P2 IADD3.X R17, R0, c[0x0][0x184], RZ, P5, !PT ;  /* 0x000061000011aa10 */ /* 0x000fc40002ffe4ff */
[----:B------:R-:W-:Y:S01]  /*0ce0*/  @!P3 IADD3 R2, R11, R2, RZ ;  /* 0x000000020b02b210 */ /* 0x000fe20007ffe0ff */
[----:B------:R-:W-:Y:S01]  /*0cf0*/  STL [R1+0x290], R8 ;  /* 0x0002900801007387 */ /* 0x000fe20000100800 */
[----:B------:R-:W-:Y:S02]  /*0d00*/  @!P2 IADD3 R18, P5, R18, c[0x0][0x178], RZ ;  /* 0x00005e001212aa10 */ /* 0x000fe40007fbe0ff */
[C---:B------:R-:W-:Y:S01]  /*0d10*/  @!P3 SHF.L.U32 R11, R10.reuse, 0x2, RZ ;  /* 0x000000020a0bb819 */ /* 0x040fe200000006ff */
[----:B------:R-:W-:Y:S01]  /*0d20*/  STL [R1+0x294], R15 ;  /* 0x0002940f01007387 */ /* 0x000fe20000100800 */
[----:B------:R-:W-:-:S03]  /*0d30*/  @!P3 SHF.L.U64.HI R10, R10, 0x2, R2 ;  /* 0x000000020a0ab819 */ /* 0x000fc60000010202 */
[----:B------:R-:W-:Y:S01]  /*0d40*/  STL [R1+0x30c], R23 ;  /* 0x00030c1701007387 */ /* 0x000fe20000100800 */
[----:B------:R-:W-:Y:S01]  /*0d50*/  @!P2 IADD3.X R19, R0, c[0x0][0x17c], RZ, P5, !PT ;  /* 0x00005f000013aa10 */ /* 0x000fe20002ffe4ff */
[----:B------:R-:W-:Y:S01]  /*0d60*/  @!P4 IMAD R0, R23, c[0x0][0x1d8], RZ ;  /* 0x000076001700ca24 */ /* 0x000fe200078e02ff */
[-C--:B------:R-:W-:Y:S01]  /*0d70*/  @!P4 MOV R24, R6.reuse ;  /* 0x000000060018c202 */ /* 0x080fe20000000f00 */
[----:B------:R-:W-:Y:S01]  /*0d80*/  STL [R1+0x310], R22 ;  /* 0x0003101601007387 */ /* 0x000fe20000100800 */
[-C--:B------:R-:W-:Y:S02]  /*0d90*/  @!P4 MOV R25, R5.reuse ;  /* 0x000000050019c202 */ /* 0x080fe40000000f00 */
[----:B------:R-:W-:Y:S02]  /*0da0*/  @!P1 MOV R2, R6 ;  /* 0x0000000600029202 */ /* 0x000fe40000000f00 */
[----:B------:R-:W-:Y:S01]  /*0db0*/  @!P1 MOV R3, R5 ;  /* 0x0000000500039202 */ /* 0x000fe20000000f00 */
[----:B------:R-:W-:-:S02]  /*0dc0*/  @!P4 IMAD R0, R9, c[0x0][0x1dc], R0 ;  /* 0x000077000900ca24 */ /* 0x000fc400078e0200 */
[----:B------:R-:W-:-:S04]  /*0dd0*/  @!P4 IMAD.WIDE.U32 R24, R9, c[0x0][0x1d8], R24 ;  /* 0x000076000918ca25 */ /* 0x000fc800078e0018 */
[----:B------:R-:W-:Y:S01]  /*0de0*/  @!P1 IMAD.WIDE.U32 R2, R8, c[0x0][0x1d8], R2 ;  /* 0x0000760008029a25 */ /* 0x000fe200078e0002 */
[----:B--2---:R0:W-:Y:S03]  /*0df0*/  STL.64 [R1+0x1a0], R26 ;  /* 0x0001a01a01007387 */ /* 0x0041e60000100a00 */
[----:B0-----:R-:W-:-:S04]  /*0e00*/  @!P1 IMAD R26, R22, c[0x0][0x1d8], RZ ;  /* 0x00007600161a9a24 */ /* 0x001fc800078e02ff */
[----:B------:R-:W-:Y:S02]  /*0e10*/  @!P1 IMAD R26, R8, c[0x0][0x1dc], R26 ;  /* 0x00007700081a9a24 */ /* 0x000fe400078e021a */
        /* <DEDUP_REMOVED lines=11> */
[----:B------:R-:W-:Y:S01]  /*0ed0*/  ISETP.GE.U32.AND P5, PT, R27, c[0x0][0x1e0], PT ;  /* 0x000078001b007a0c */ /* 0x000fe20003fa6070 */
[----:B------:R-:W-:Y:S01]  /*0ee0*/  @!P6 IMAD R15, R15, c[0x0][0x1d8], RZ ;  /* 0x000076000f0fea24 */ /* 0x000fe200078e02ff */
[----:B------:R-:W-:Y:S02]  /*0ef0*/  @!P6 MOV R22, R6 ;  /* 0x000000060016e202 */ /* 0x000fe40000000f00 */
[----:B------:R-:W-:Y:S02]  /*0f00*/  @!P6 MOV R23, R5 ;  /* 0x000000050017e202 */ /* 0x000fe40000000f00 */
[----:B------:R-:W-:Y:S01]  /*0f10*/  ISETP.GE.OR.EX P5, PT, R28, c[0x0][0x1e4], P0, P5 ;  /* 0x000079001c007a0c */ /* 0x000fe200007a6750 */
[C---:B------:R-:W-:Y:S01]  /*0f20*/  @!P6 IMAD R15, R20.reuse, c[0x0][0x1dc], R15 ;  /* 0x00007700140fea24 */ /* 0x040fe200078e020f */
[----:B------:R-:W-:Y:S01]  /*0f30*/  @!P4 IADD3 R0, R25, R0, RZ ;  /* 0x000000001900c210 */ /* 0x000fe20007ffe0ff */
[----:B------:R-:W-:Y:S01]  /*0f40*/  @!P6 IMAD.WIDE.U32 R22, R20, c[0x0][0x1d8], R22 ;  /* 0x000076001416ea25 */ /* 0x000fe200078e0016 */
[----:B------:R-:W-:-:S02]  /*0f50*/  @!P1 IADD3 R3, R3, R26, RZ ;  /* 0x0000001a03039210 */ /* 0x000fc40007ffe0ff */
[C---:B------:R-:W-:Y:S02]  /*0f60*/  @!P4 SHF.L.U32 R25, R24.reuse, 0x2, RZ ;  /* 0x000000021819c819 */ /* 0x040fe400000006ff */
[----:B------:R-:W-:Y:S02]  /*0f70*/  @!P4 SHF.L.U64.HI R0, R24, 0x2, R0 ;  /* 0x000000021800c819 */ /* 0x000fe40000010200 */
[----:B------:R-:W-:Y:S02]  /*0f80*/  @!P6 IADD3 R15, R23, R15, RZ ;  /* 0x0000000f170fe210 */ /* 0x000fe40007ffe0ff */
[C---:B------:R-:W-:Y:S02]  /*0f90*/  @!P1 SHF.L.U32 R24, R2.reuse, 0x2, RZ ;  /* 0x0000000202189819 */ /* 0x040fe400000006ff */
[----:B------:R-:W-:Y:S02]  /*0fa0*/  @!P1 SHF.L.U64.HI R2, R2, 0x2, R3 ;  /* 0x0000000202029819 */ /* 0x000fe40000010203 */
[----:B------:R-:W-:-:S02]  /*0fb0*/  @!P6 SHF.L.U32 R3, R22, 0x2, RZ ;  /* 0x000000021603e819 */ /* 0x000fc400000006ff */
[----:B------:R-:W-:Y:S01]  /*0fc0*/  @!P6 SHF.L.U64.HI R22, R22, 0x2, R15 ;  /* 0x000000021616e819 */ /* 0x000fe2000001020f */
[----:B------:R-:W-:Y:S01]  /*0fd0*/  @!P5 IMAD R15, R28, c[0x0][0x1d8], RZ ;  /* 0x000076001c0fda24 */ /* 0x000fe200078e02ff */
[----:B------:R-:W-:Y:S02]  /*0fe0*/  @!P5 MOV R16, R6 ;  /* 0x000000060010d202 */ /* 0x000fe40000000f00 */
[----:B------:R-:W-:Y:S01]  /*0ff0*/  @!P5 MOV R17, R5 ;  /* 0x000000050011d202 */ /* 0x000fe20000000f00 */
[----:B------:R-:W-:-:S04]  /*1000*/  @!P5 IMAD R15, R27, c[0x0][0x1dc], R15 ;  /* 0x000077001b0fda24 */ /* 0x000fc800078e020f */
[----:B------:R-:W-:-:S05]  /*1010*/  @!P5 IMAD.WIDE.U32 R16, R27, c[0x0][0x1d8], R16 ;  /* 0x000076001b10da25 */ /* 0x000fca00078e0010 */
[----:B------:R-:W-:Y:S02]  /*1020*/  @!P5 IADD3 R23, R17, R15, RZ ;  /* 0x0000000f1117d210 */ /* 0x000fe40007ffe0ff */
[C---:B------:R-:W-:Y:S02]  /*1030*/  @!P5 SHF.L.U32 R15, R16.reuse, 0x2, RZ ;  /* 0x00000002100fd819 */ /* 0x040fe400000006ff */
[----:B------:R-:W-:Y:S02]  /*1040*/  @!P5 SHF.L.U64.HI R23, R16, 0x2, R23 ;  /* 0x000000021017d819 */ /* 0x000fe40000010217 */
[----:B------:R-:W-:Y:S01]  /*1050*/  @!P3 IADD3 R16, P2, R11, c[0x0][0x178], RZ ;  /* 0x00005e000b10ba10 */ /* 0x000fe20007f5e0ff */
[----:B------:R-:W-:-:S03]  /*1060*/  CS2R R28, SRZ ;  /* 0x00000000001c7805 */ /* 0x000fc6000001ff00 */
[----:B------:R-:W-:-:S05]  /*1070*/  @!P3 IADD3.X R17, R10, c[0x0][0x17c], RZ, P2, !PT ;  /* 0x00005f000a11ba10 */ /* 0x000fca00017fe4ff */
[----:B------:R-:W3:Y:S04]  /*1080*/  @!P3 LDG.E.64 R28, [R16.64] ;  /* 0x00000014101cb981 */ /* 0x000ee8000c1e1b00 */
[----:B--2---:R0:W-:Y:S02]  /*1090*/  STL.64 [R1+0x190], R8 ;  /* 0x0001900801007387 */ /* 0x0041e40000100a00 */
[----:B0-----:R-:W-:-:S06]  /*10a0*/  CS2R R8, SRZ ;  /* 0x0000000000087805 */ /* 0x001fcc000001ff00 */
[----:B------:R0:W2:Y:S01]  /*10b0*/  @!P3 LDG.E.64 R8, [R18.64] ;  /* 0x000000141208b981 */ /* 0x0000a2000c1e1b00 */
[----:B------:R-:W-:Y:S01]  /*10c0*/  @!P4 IADD3 R10, P2, R25, c[0x0][0x180], RZ ;  /* 0x00006000190aca10 */ /* 0x000fe20007f5e0ff */
[----:B------:R-:W-:-:S03]  /*10d0*/  CS2R R26, SRZ ;  /* 0x00000000001a7805 */ /* 0x000fc6000001ff00 */
[----:B------:R-:W-:-:S05]  /*10e0*/  @!P4 IADD3.X R11, R0, c[0x0][0x184], RZ, P2, !PT ;  /* 0x00006100000bca10 */ /* 0x000fca00017fe4ff */
[----:B------:R1:W4:Y:S01]  /*10f0*/  @!P4 LDG.E.64 R26, [R10.64] ;  /* 0x000000140a1ac981 */ /* 0x000322000c1e1b00 */
[----:B0-----:R-:W-:-:S04]  /*1100*/  @!P4 IADD3 R18, P2, R25, c[0x0][0x178], RZ ;  /* 0x00005e001912ca10 */ /* 0x001fc80007f5e0ff */
[----:B------:R-:W-:Y:S02]  /*1110*/  @!P4 IADD3.X R19, R0, c[0x0][0x17c], RZ, P2, !PT ;  /* 0x00005f000013ca10 */ /* 0x000fe400017fe4ff */
[----:B-1----:R-:W-:-:S04]  /*1120*/  @!P1 IADD3 R10, P2, R24, c[0x0][0x180], RZ ;  /* 0x00006000180a9a10 */ /* 0x002fc80007f5e0ff */
[----:B------:R-:W-:Y:S02]  /*1130*/  @!P1 IADD3.X R11, R2, c[0x0][0x184], RZ, P2, !PT ;  /* 0x00006100020b9a10 */ /* 0x000fe400017fe4ff */
[----:B------:R-:W-:-:S04]  /*1140*/  @!P1 IADD3 R24, P2, R24, c[0x0][0x178], RZ ;  /* 0x00005e0018189a10 */ /* 0x000fc80007f5e0ff */
[----:B------:R-:W-:Y:S01]  /*1150*/  @!P1 IADD3.X R25, R2, c[0x0][0x17c], RZ, P2, !PT ;  /* 0x00005f0002199a10 */ /* 0x000fe200017fe4ff */
[----:B--2---:R0:W-:Y:S02]  /*1160*/  STL.64 [R1+0x200], R8 ;  /* 0x0002000801007387 */ /* 0x0041e40000100a00 */
[----:B0-----:R-:W-:-:S06]  /*1170*/  CS2R R8, SRZ ;  /* 0x0000000000087805 */ /* 0x001fcc000001ff00 */
[----:B------:R0:W2:Y:S02]  /*1180*/  @!P4 LDG.E.64 R8, [R18.64] ;  /* 0x000000141208c981 */ /* 0x0000a4000c1e1b00 */
[----:B0-----:R-:W-:-:S06]  /*1190*/  CS2R R18, SRZ ;  /* 0x0000000000127805 */ /* 0x001fcc000001ff00 */
[----:B------:R0:W2:Y:S04]  /*11a0*/  @!P1 LDG.E.64 R18, [R10.64] ;  /* 0x000000140a129981 */ /* 0x0000a8000c1e1b00 */
[----:B---3--:R1:W-:Y:S02]  /*11b0*/  STL.64 [R1+0x188], R28 ;  /* 0x0001881c01007387 */ /* 0x0083e40000100a00 */
[----:B-1----:R-:W-:-:S06]  /*11c0*/  CS2R R28, SRZ ;  /* 0x00000000001c7805 */ /* 0x002fcc000001ff00 */
[----:B------:R1:W3:Y:S01]  /*11d0*/  @!P1 LDG.E.64 R28, [R24.64] ;  /* 0x00000014181c9981 */ /* 0x0002e2000c1e1b00 */
[----:B------:R-:W-:Y:S02]  /*11e0*/  LOP3.LUT R14, R14, 0xfffffffb, RZ, 0xc0, !PT ;  /* 0xfffffffb0e0e7812 */ /* 0x000fe400078ec0ff */
[----:B------:R-:W-:Y:S01]  /*11f0*/  IADD3 R16, R20, 0x20, RZ ;  /* 0x0000002014107810 */ /* 0x000fe20007ffe0ff */
[----:B------:R0:W1:Y:S01]  /*1200*/  R2UR UR6, R12 ;  /* 0x000000000c0673c2 */ /* 0x00006200000e0000 */
[----:B------:R-:W-:Y:S02]  /*1210*/  @P6 LOP3.LUT R14, R14, 0x4, RZ, 0xfc, !PT ;  /* 0x000000040e0e6812 */ /* 0x000fe400078efcff */
[----:B------:R-:W-:Y:S01]  /*1220*/  ISETP.GE.U32.AND P4, PT, R16, c[0x0][0x1e0], PT ;  /* 0x0000780010007a0c */ /* 0x000fe20003f86070 */
[----:B----4-:R4:W-:Y:S01]  /*1230*/  STL.64 [R1+0x208], R26 ;  /* 0x0002081a01007387 */ /* 0x0109e20000100a00 */
[----:B0-----:R-:W-:Y:S02]  /*1240*/  SHF.R.S32.HI R12, RZ, 0x1f, R16 ;  /* 0x0000001fff0c7819 */ /* 0x001fe40000011410 */
[----:B------:R-:W-:-:S02]  /*1250*/  LOP3.LUT R14, R14, 0xfffffff7, RZ, 0xc0, !PT ;  /* 0xfffffff70e0e7812 */ /* 0x000fc400078ec0ff */
[----:B------:R-:W-:Y:S02]  /*1260*/  ISETP.GE.OR.EX P4, PT, R12, c[0x0][0x1e4], P0, P4 ;  /* 0x000079000c007a0c */ /* 0x000fe40000786740 */
[----:B----4-:R-:W-:Y:S02]  /*1270*/  IADD3 R26, R20, 0x30, RZ ;  /* 0x00000030141a7810 */ /* 0x010fe40007ffe0ff */
[----:B------:R-:W-:Y:S02]  /*1280*/  @P5 LOP3.LUT R14, R14, 0x8, RZ, 0xfc, !PT ;  /* 0x000000080e0e5812 */ /* 0x000fe400078efcff */
[----:B------:R-:W-:Y:S02]  /*1290*/  ISETP.GE.U32.AND P3, PT, R26, c[0x0][0x1e0], PT ;  /* 0x000078001a007a0c */ /* 0x000fe40003f66070 */
[----:B------:R-:W-:-:S04]  /*12a0*/  SHF.R.S32.HI R0, RZ, 0x1f, R26 ;  /* 0x0000001fff007819 */ /* 0x000fc8000001141a */
[----:B------:R-:W-:Y:S02]  /*12b0*/  ISETP.GE.OR.EX P5, PT, R0, c[0x0][0x1e4], P0, P3 ;  /* 0x0000790000007a0c */ /* 0x000fe400007a6730 */
[C---:B------:R-:W-:Y:S02]  /*12c0*/  LOP3.LUT P3, RZ, R14.reuse, 0x8, RZ, 0xc0, !PT ;  /* 0x000000080eff7812 */ /* 0x040fe4000786c0ff */
[----:B------:R-:W-:Y:S01]  /*12d0*/  LOP3.LUT R14, R14, 0xffffffef, RZ, 0xc0, !PT ;  /* 0xffffffef0e0e7812 */ /* 0x000fe200078ec0ff */
[----:B------:R-:W-:Y:S03]  /*12e0*/  STL [R1+0x218], R16 ;  /* 0x0002181001007387 */ /* 0x000fe60000100800 */
[----:B------:R-:W-:Y:S01]  /*12f0*/  @P4 LOP3.LUT R14, R14, 0x10, RZ, 0xfc, !PT ;  /* 0x000000100e0e4812 */ /* 0x000fe200078efcff */
[----:B------:R-:W-:Y:S04]  /*1300*/  STL [R1+0x220], R26 ;  /* 0x0002201a01007387 */ /* 0x000fe80000100800 */
[----:B------:R0:W-:Y:S01]  /*1310*/  STL [R1+0x298], R12 ;  /* 0x0002980c01007387 */ /* 0x0001e20000100800 */
[----:B------:R-:W-:-:S03]  /*1320*/  LOP3.LUT R14, R14, 0xffffffdf, RZ, 0xc0, !PT ;  /* 0xffffffdf0e0e7812 */ /* 0x000fc600078ec0ff */
[----:B------:R4:W-:Y:S01]  /*1330*/  STL [R1+0x2a0], R0 ;  /* 0x0002a00001007387 */ /* 0x0009e20000100800 */
[----:B------:R-:W-:Y:S02]  /*1340*/  @P5 LOP3.LUT R14, R14, 0x20, RZ, 0xfc, !PT ;  /* 0x000000200e0e5812 */ /* 0x000fe400078efcff */
[----:B-1----:R-:W-:Y:S02]  /*1350*/  @!P6 IADD3 R24, P1, R3, c[0x0][0x180], RZ ;  /* 0x000060000318ea10 */ /* 0x002fe40007f3e0ff */
[----:B------:R-:W-:Y:S01]  /*1360*/  @!P4 MOV R10, R6 ;  /* 0x00000006000ac202 */ /* 0x000fe20000000f00 */
[----:B0-----:R-:W-:Y:S01]  /*1370*/  @!P4 IMAD R12, R12, c[0x0][0x1d8], RZ ;  /* 0x000076000c0cca24 */ /* 0x001fe200078e02ff */
[----:B------:R-:W-:-:S03]  /*1380*/  @!P4 MOV R11, R5 ;  /* 0x00000005000bc202 */ /* 0x000fc60000000f00 */
[C---:B------:R-:W-:Y:S02]  /*1390*/  @!P4 IMAD R12, R16.reuse, c[0x0][0x1dc], R12 ;  /* 0x00007700100cca24 */ /* 0x040fe400078e020c */
[----:B------:R-:W-:-:S04]  /*13a0*/  @!P4 IMAD.WIDE.U32 R10, R16, c[0x0][0x1d8], R10 ;  /* 0x00007600100aca25 */ /* 0x000fc800078e000a */
[----:B----4-:R-:W-:Y:S01]  /*13b0*/  @!P5 IMAD R0, R0, c[0x0][0x1d8], RZ ;  /* 0x000076000000da24 */ /* 0x010fe200078e02ff */
[----:B------:R-:W-:-:S03]  /*13c0*/  @!P4 IADD3 R11, R11, R12, RZ ;  /* 0x0000000c0b0bc210 */ /* 0x000fc60007ffe0ff */
[----:B------:R-:W-:Y:S01]  /*13d0*/  @!P5 IMAD R0, R26, c[0x0][0x1dc], R0 ;  /* 0x000077001a00da24 */ /* 0x000fe200078e0200 */
[----:B------:R-:W-:Y:S01]  /*13e0*/  @!P4 SHF.L.U64.HI R11, R10, 0x2, R11 ;  /* 0x000000020a0bc819 */ /* 0x000fe2000001020b */
[----:B--2---:R0:W-:Y:S02]  /*13f0*/  STL.64 [R1+0x180], R8 ;  /* 0x0001800801007387 */ /* 0x0041e40000100a00 */
[----:B0-----:R-:W-:-:S04]  /*1400*/  IADD3 R8, R20, 0x40, RZ ;  /* 0x0000004014087810 */ /* 0x001fc80007ffe0ff */
[----:B------:R-:W-:Y:S02]  /*1410*/  ISETP.GE.U32.AND P2, PT, R8, c[0x0][0x1e0], PT ;  /* 0x0000780008007a0c */ /* 0x000fe40003f46070 */
[----:B------:R-:W-:-:S04]  /*1420*/  SHF.R.S32.HI R9, RZ, 0x1f, R8 ;  /* 0x0000001fff097819 */ /* 0x000fc80000011408 */
[----:B------:R-:W-:Y:S02]  /*1430*/  ISETP.GE.OR.EX P6, PT, R9, c[0x0][0x1e4], P0, P2 ;  /* 0x0000790009007a0c */ /* 0x000fe400007c6720 */
[----:B------:R-:W-:Y:S01]  /*1440*/  LOP3.LUT P2, RZ, R14, 0x4, RZ, 0xc0, !PT ;  /* 0x000000040eff7812 */ /* 0x000fe2000784c0ff */
[----:B------:R-:W-:-:S12]  /*1450*/  STL [R1+0x228], R8 ;  /* 0x0002280801007387 */ /* 0x000fd80000100800 */
[----:B------:R-:W-:Y:S02]  /*1460*/  @!P2 IADD3.X R25, R22, c[0x0][0x184], RZ, P1, !PT ;  /* 0x000061001619aa10 */ /* 0x000fe40000ffe4ff */
[----:B------:R-:W-:-:S04]  /*1470*/  @!P2 IADD3 R2, P1, R3, c[0x0][0x178], RZ ;  /* 0x00005e000302aa10 */ /* 0x000fc80007f3e0ff */
[----:B------:R-:W-:Y:S02]  /*1480*/  @!P2 IADD3.X R3, R22, c[0x0][0x17c], RZ, P1, !PT ;  /* 0x00005f001603aa10 */ /* 0x000fe40000ffe4ff */
[----:B------:R-:W-:Y:S01]  /*1490*/  @!P3 IADD3 R16, P1, R15, c[0x0][0x180], RZ ;  /* 0x000060000f10ba10 */ /* 0x000fe20007f3e0ff */
[----:B------:R-:W-:Y:S03]  /*14a0*/  STL [R1+0x2a8], R9 ;  /* 0x0002a80901007387 */ /* 0x000fe60000100800 */
[----:B------:R-:W-:Y:S01]  /*14b0*/  @!P3 IADD3.X R17, R23, c[0x0][0x184], RZ, P1, !PT ;  /* 0x000061001711ba10 */ /* 0x000fe20000ffe4ff */
[----:B------:R0:W-:Y:S04]  /*14c0*/  @!P2 STL.64 [R1+0x148], R2 ;  /* 0x000148020100a387 */ /* 0x0001e80000100a00 */
[----:B------:R1:W-:Y:S01]  /*14d0*/  @!P3 STL.64 [R1+0x88], R16 ;  /* 0x000088100100b387 */ /* 0x0003e20000100a00 */
[----:B0-----:R-:W-:-:S02]  /*14e0*/  @!P5 MOV R2, R6 ;  /* 0x000000060002d202 */ /* 0x001fc40000000f00 */
[----:B------:R-:W-:Y:S02]  /*14f0*/  @!P5 MOV R3, R5 ;  /* 0x000000050003d202 */ /* 0x000fe40000000f00 */
[----:B-1----:R-:W-:-:S03]  /*1500*/  @!P3 IADD3 R16, P1, R15, c[0x0][0x178], RZ ;  /* 0x00005e000f10ba10 */ /* 0x002fc60007f3e0ff */
[----:B------:R-:W-:Y:S01]  /*1510*/  @!P5 IMAD.WIDE.U32 R2, R26, c[0x0][0x1d8], R2 ;  /* 0x000076001a02da25 */ /* 0x000fe200078e0002 */
[----:B------:R-:W-:Y:S02]  /*1520*/  @!P3 IADD3.X R17, R23, c[0x0][0x17c], RZ, P1, !PT ;  /* 0x00005f001711ba10 */ /* 0x000fe40000ffe4ff */
[----:B------:R-:W-:Y:S02]  /*1530*/  @!P4 SHF.L.U32 R26, R10, 0x2, RZ ;  /* 0x000000020a1ac819 */ /* 0x000fe400000006ff */
[----:B------:R-:W-:Y:S01]  /*1540*/  @!P5 IADD3 R0, R3, R0, RZ ;  /* 0x000000000300d210 */ /* 0x000fe20007ffe0ff */
[----:B------:R-:W-:Y:S04]  /*1550*/  STL.64 [R1+0x3a0], R16 ;  /* 0x0003a01001007387 */ /* 0x000fe80000100a00 */
[----:B------:R0:W-:Y:S01]  /*1560*/  STL.64 [R1+0x210], R18 ;  /* 0x0002101201007387 */ /* 0x0001e20000100a00 */
[----:B------:R-:W-:-:S02]  /*1570*/  @!P5 SHF.L.U32 R10, R2, 0x2, RZ ;  /* 0x00000002020ad819 */ /* 0x000fc400000006ff */
[----:B------:R-:W-:Y:S01]  /*1580*/  @!P5 SHF.L.U64.HI R0, R2, 0x2, R0 ;  /* 0x000000020200d819 */ /* 0x000fe20000010200 */
[----:B------:R-:W-:Y:S01]  /*1590*/  @!P6 IMAD R12, R9, c[0x0][0x1d8], RZ ;  /* 0x00007600090cea24 */ /* 0x000fe200078e02ff */
[----:B------:R-:W-:Y:S02]  /*15a0*/  @!P6 MOV R2, R6 ;  /* 0x000000060002e202 */ /* 0x000fe40000000f00 */
[----:B------:R-:W-:Y:S02]  /*15b0*/  @!P6 MOV R3, R5 ;  /* 0x000000050003e202 */ /* 0x000fe40000000f00 */
[----:B0-----:R-:W-:-:S04]  /*15c0*/  @!P4 IADD3 R18, P1, R26, c[0x0][0x180], RZ ;  /* 0x000060001a12ca10 */ /* 0x001fc80007f3e0ff */
[C---:B------:R-:W-:Y:S02]  /*15d0*/  @!P4 IADD3.X R19, R11.reuse, c[0x0][0x184], RZ, P1, !PT ;  /* 0x000061000b13ca10 */ /* 0x040fe40000ffe4ff */
[----:B------:R-:W-:Y:S01]  /*15e0*/  @!P4 IADD3 R26, P1, R26, c[0x0][0x178], RZ ;  /* 0x00005e001a1aca10 */ /* 0x000fe20007f3e0ff */
[C---:B------:R-:W-:Y:S02]  /*15f0*/  @!P6 IMAD R12, R8.reuse, c[0x0][0x1dc], R12 ;  /* 0x00007700080cea24 */ /* 0x040fe400078e020c */
[----:B------:R-:W-:Y:S01]  /*1600*/  @!P6 IMAD.WIDE.U32 R2, R8, c[0x0][0x1d8], R2 ;  /* 0x000076000802ea25 */ /* 0x000fe200078e0002 */
[----:B------:R-:W-:Y:S02]  /*1610*/  @!P4 IADD3.X R27, R11, c[0x0][0x17c], RZ, P1, !PT ;  /* 0x00005f000b1bca10 */ /* 0x000fe40000ffe4ff */
[----:B------:R-:W-:-:S04]  /*1620*/  @!P5 IADD3 R8, P1, R10, c[0x0][0x180], RZ ;  /* 0x000060000a08da10 */ /* 0x000fc80007f3e0ff */
[----:B------:R-:W-:Y:S01]  /*1630*/  @!P5 IADD3.X R9, R0, c[0x0][0x184], RZ, P1, !PT ;  /* 0x000061000009da10 */ /* 0x000fe20000ffe4ff */
[----:B---3--:R-:W-:Y:S04]  /*1640*/  STL.64 [R1+0x178], R28 ;  /* 0x0001781c01007387 */ /* 0x008fe80000100a00 */
[----:B------:R0:W-:Y:S01]  /*1650*/  @!P5 STL.64 [R1+0x80], R8 ;  /* 0x000080080100d387 */ /* 0x0001e20000100a00 */
[----:B------:R-:W-:Y:S02]  /*1660*/  @!P6 IADD3 R12, R3, R12, RZ ;  /* 0x0000000c030ce210 */ /* 0x000fe40007ffe0ff */
[----:B------:R-:W-:Y:S02]  /*1670*/  @!P6 SHF.L.U32 R22, R2, 0x2, RZ ;  /* 0x000000020216e819 */ /* 0x000fe400000006ff */
[----:B0-----:R-:W-:-:S04]  /*1680*/  @!P5 IADD3 R8, P1, R10, c[0x0][0x178], RZ ;  /* 0x00005e000a08da10 */ /* 0x001fc80007f3e0ff */
[----:B------:R-:W-:Y:S02]  /*1690*/  @!P5 IADD3.X R9, R0, c[0x0][0x17c], RZ, P1, !PT ;  /* 0x00005f000009da10 */ /* 0x000fe40000ffe4ff */
[----:B------:R-:W-:Y:S02]  /*16a0*/  @!P6 SHF.L.U64.HI R2, R2, 0x2, R12 ;  /* 0x000000020202e819 */ /* 0x000fe4000001020c */
[----:B------:R-:W-:Y:S01]  /*16b0*/  MOV R3, UR6 ;  /* 0x0000000600037c02 */ /* 0x000fe20008000f00 */
[----:B------:R0:W-:Y:S04]  /*16c0*/  @!P5 STL.64 [R1+0x78], R8 ;  /* 0x000078080100d387 */ /* 0x0001e80000100a00 */
[----:B------:R-:W-:Y:S01]  /*16d0*/  FFMA.FTZ R3, -R3, UR6, R13 ;  /* 0x0000000603037c23 */ /* 0x000fe2000801010d */
[----:B0-----:R-:W-:-:S04]  /*16e0*/  @!P6 IADD3 R8, P1, R22, c[0x0][0x180], RZ ;  /* 0x000060001608ea10 */ /* 0x001fc80007f3e0ff */
[----:B------:R-:W-:Y:S02]  /*16f0*/  @!P6 IADD3.X R9, R2, c[0x0][0x184], RZ, P1, !PT ;  /* 0x000061000209ea10 */ /* 0x000fe40000ffe4ff */
[----:B------:R-:W-:-:S04]  /*1700*/  @!P6 IADD3 R22, P1, R22, c[0x0][0x178], RZ ;  /* 0x00005e001616ea10 */ /* 0x000fc80007f3e0ff */
        /* <DEDUP_REMOVED lines=11> */
[----:B------:R-:W-:Y:S01]  /*17c0*/  ISETP.GE.OR.EX P2, PT, R0, c[0x0][0x1e4], P0, P1 ;  /* 0x0000790000007a0c */ /* 0x000fe20000746710 */
[----:B------:R-:W-:Y:S04]  /*17d0*/  STL [R1+0x224], R8 ;  /* 0x0002240801007387 */ /* 0x000fe80000100800 */
[----:B------:R2:W-:Y:S08]  /*17e0*/  STL [R1+0x2a4], R0 ;  /* 0x0002a40001007387 */ /* 0x0005f00000100800 */
[----:B------:R-:W-:-:S02]  /*17f0*/  @!P2 MOV R2, R6 ;  /* 0x000000060002a202 */ /* 0x000fc40000000f00 */
[----:B0-----:R-:W-:Y:S01]  /*1800*/  @!P2 MOV R3, R5 ;  /* 0x000000050003a202 */ /* 0x001fe20000000f00 */
[----:B--2---:R-:W-:-:S04]  /*1810*/  @!P2 IMAD R0, R0, c[0x0][0x1d8], RZ ;  /* 0x000076000000aa24 */ /* 0x004fc800078e02ff */
[C---:B------:R-:W-:Y:S02]  /*1820*/  @!P2 IMAD R0, R8.reuse, c[0x0][0x1dc], R0 ;  /* 0x000077000800aa24 */ /* 0x040fe400078e0200 */
[----:B------:R-:W-:-:S05]  /*1830*/  @!P2 IMAD.WIDE.U32 R2, R8, c[0x0][0x1d8], R2 ;  /* 0x000076000802aa25 */ /* 0x000fca00078e0002 */
[----:B------:R-:W-:Y:S02]  /*1840*/  @!P2 IADD3 R3, R3, R0, RZ ;  /* 0x000000000303a210 */ /* 0x000fe40007ffe0ff */
[C---:B------:R-:W-:Y:S02]  /*1850*/  @!P2 SHF.L.U32 R0, R2.reuse, 0x2, RZ ;  /* 0x000000020200a819 */ /* 0x040fe400000006ff */
[----:B------:R-:W-:Y:S02]  /*1860*/  @!P2 SHF.L.U64.HI R2, R2, 0x2, R3 ;  /* 0x000000020202a819 */ /* 0x000fe40000010203 */
[----:B------:R-:W-:-:S04]  /*1870*/  @!P2 IADD3 R8, P1, R0, c[0x0][0x180], RZ ;  /* 0x000060000008aa10 */ /* 0x000fc80007f3e0ff */
[----:B------:R-:W-:-:S05]  /*1880*/  @!P2 IADD3.X R9, R2, c[0x0][0x184], RZ, P1, !PT ;  /* 0x000061000209aa10 */ /* 0x000fca0000ffe4ff */
[----:B------:R0:W-:Y:S01]  /*1890*/  @!P2 STL.64 [R1+0x138], R8 ;  /* 0x000138080100a387 */ /* 0x0001e20000100a00 */
[----:B------:R-:W-:Y:S02]  /*18a0*/  LOP3.LUT R14, R14, 0xffffffbf, RZ, 0xc0, !PT ;  /* 0xffffffbf0e0e7812 */ /* 0x000fe400078ec0ff */
[----:B0-----:R-:W-:-:S04]  /*18b0*/  @!P2 IADD3 R8, P1, R0, c[0x0][0x178], RZ ;  /* 0x00005e000008aa10 */ /* 0x001fc80007f3e0ff */
[----:B------:R-:W-:Y:S02]  /*18c0*/  @!P2 IADD3.X R9, R2, c[0x0][0x17c], RZ, P1, !PT ;  /* 0x00005f000209aa10 */ /* 0x000fe40000ffe4ff */
[----:B------:R-:W-:-:S03]  /*18d0*/  @P6 LOP3.LUT R14, R14, 0x40, RZ, 0xfc, !PT ;  /* 0x000000400e0e6812 */ /* 0x000fc600078efcff */
[----:B------:R0:W-:Y:S01]  /*18e0*/  @!P2 STL.64 [R1+0x130], R8 ;  /* 0x000130080100a387 */ /* 0x0001e20000100a00 */
[----:B------:R-:W-:-:S04]  /*18f0*/  LOP3.LUT R14, R14, 0xffefffff, RZ, 0xc0, !PT ;  /* 0xffefffff0e0e7812 */ /* 0x000fc800078ec0ff */
[----:B------:R-:W-:Y:S02]  /*1900*/  @P2 LOP3.LUT R14, R14, 0x100000, RZ, 0xfc, !PT ;  /* 0x001000000e0e2812 */ /* 0x000fe400078efcff */
[----:B0-----:R-:W-:-:S04]  /*1910*/  IADD3 R8, R20, 0x60, RZ ;  /* 0x0000006014087810 */ /* 0x001fc80007ffe0ff */
[----:B------:R-:W-:Y:S02]  /*1920*/  SHF.R.S32.HI R0, RZ, 0x1f, R8 ;  /* 0x0000001fff007819 */ /* 0x000fe40000011408 */
[----:B------:R-:W-:-:S04]  /*1930*/  ISETP.GE.U32.AND P1, PT, R8, c[0x0][0x1e0], PT ;  /* 0x0000780008007a0c */ /* 0x000fc80003f26070 */
[----:B------:R-:W-:Y:S01]  /*1940*/  ISETP.GE.OR.EX P2, PT, R0, c[0x0][0x1e4], P0, P1 ;  /* 0x0000790000007a0c */ /* 0x000fe20000746710 */
[----:B------:R-:W-:Y:S04]  /*1950*/  STL [R1+0x22c], R8 ;  /* 0x00022c0801007387 */ /* 0x000fe80000100800 */
[----:B------:R0:W-:Y:S08]  /*1960*/  STL [R1+0x2ac], R0 ;  /* 0x0002ac0001007387 */ /* 0x0001f00000100800 */
[----:B------:R-:W-:-:S02]  /*1970*/  @!P2 MOV R2, R6 ;  /* 0x000000060002a202 */ /* 0x000fc40000000f00 */
[----:B------:R-:W-:Y:S01]  /*1980*/  @!P2 MOV R3, R5 ;  /* 0x000000050003a202 */ /* 0x000fe20000000f00 */
[----:B0-----:R-:W-:-:S04]  /*1990*/  @!P2 IMAD R0, R0, c[0x0][0x1d8], RZ ;  /* 0x000076000000aa24 */ /* 0x001fc800078e02ff */
[C---:B------:R-:W-:Y:S02]  /*19a0*/  @!P2 IMAD R0, R8.reuse, c[0x0][0x1dc], R0 ;  /* 0x000077000800aa24 */ /* 0x040fe400078e0200 */
[----:B------:R-:W-:-:S05]  /*19b0*/  @!P2 IMAD.WIDE.U32 R2, R8, c[0x0][0x1d8], R2 ;  /* 0x000076000802aa25 */ /* 0x000fca00078e0002 */
[----:B------:R-:W-:Y:S02]  /*19c0*/  @!P2 IADD3 R3, R3, R0, RZ ;  /* 0x000000000303a210 */ /* 0x000fe40007ffe0ff */
[C---:B------:R-:W-:Y:S02]  /*19d0*/  @!P2 SHF.L.U32 R0, R2.reuse, 0x2, RZ ;  /* 0x000000020200a819 */ /* 0x040fe400000006ff */
[----:B------:R-:W-:Y:S02]  /*19e0*/  @!P2 SHF.L.U64.HI R2, R2, 0x2, R3 ;  /* 0x000000020202a819 */ /* 0x000fe40000010203 */
[----:B------:R-:W-:-:S04]  /*19f0*/  @!P2 IADD3 R8, P1, R0, c[0x0][0x180], RZ ;  /* 0x000060000008aa10 */ /* 0x000fc80007f3e0ff */
[----:B------:R-:W-:-:S05]  /*1a00*/  @!P2 IADD3.X R9, R2, c[0x0][0x184], RZ, P1, !PT ;  /* 0x000061000209aa10 */ /* 0x000fca0000ffe4ff */
[----:B------:R0:W-:Y:S02]  /*1a10*/  @!P2 STL.64 [R1+0x128], R8 ;  /* 0x000128080100a387 */ /* 0x0001e40000100a00 */
[----:B0-----:R-:W-:-:S04]  /*1a20*/  @!P2 IADD3 R8, P1, R0, c[0x0][0x178], RZ ;  /* 0x00005e000008aa10 */ /* 0x001fc80007f3e0ff */
[----:B------:R-:W-:-:S05]  /*1a30*/  @!P2 IADD3.X R9, R2, c[0x0][0x17c], RZ, P1, !PT ;  /* 0x00005f000209aa10 */ /* 0x000fca0000ffe4ff */
        /* <DEDUP_REMOVED lines=284> */
[----:B------:R0:W-:Y:S02]  /*2c00*/  @!P2 STL.64 [R1+0x38], R10 ;  /* 0x0000380a0100a387 */ /* 0x0001e40000100a00 */
[----:B0-----:R-:W-:-:S04]  /*2c10*/  IADD3 R10, R20, 0x140, RZ ;  /* 0x00000140140a7810 */ /* 0x001fc80007ffe0ff */
[----:B------:R-:W-:Y:S02]  /*2c20*/  SHF.R.S32.HI R0, RZ, 0x1f, R10 ;  /* 0x0000001fff007819 */ /* 0x000fe4000001140a */
[----:B------:R-:W-:-:S04]  /*2c30*/  ISETP.GE.U32.AND P5, PT, R10, c[0x0][0x1e0], PT ;  /* 0x000078000a007a0c */ /* 0x000fc80003fa6070 */
[----:B------:R-:W-:Y:S01]  /*2c40*/  ISETP.GE.OR.EX P5, PT, R0, c[0x0][0x1e4], P0, P5 ;  /* 0x0000790000007a0c */ /* 0x000fe200007a6750 */
[----:B------:R-:W-:Y:S01]  /*2c50*/  STL [R1+0x264], R10 ;  /* 0x0002640a01007387 */ /* 0x000fe20000100800 */
[----:B------:R-:W-:-:S03]  /*2c60*/  IADD3 R15, R20, 0x150, RZ ;  /* 0x00000150140f7810 */ /* 0x000fc60007ffe0ff */
[----:B------:R0:W-:Y:S01]  /*2c70*/  STL [R1+0x2e4], R0 ;  /* 0x0002e40001007387 */ /* 0x0001e20000100800 */
[----:B------:R-:W-:-:S07]  /*2c80*/  SHF.R.S32.HI R16, RZ, 0x1f, R15 ;  /* 0x0000001fff107819 */ /* 0x000fce000001140f */
[----:B------:R-:W-:Y:S02]  /*2c90*/  @!P5 MOV R2, R6 ;  /* 0x000000060002d202 */ /* 0x000fe40000000f00 */
[----:B------:R-:W-:Y:S01]  /*2ca0*/  @!P5 MOV R3, R5 ;  /* 0x000000050003d202 */ /* 0x000fe20000000f00 */
[----:B0-----:R-:W-:Y:S01]  /*2cb0*/  @!P5 IMAD R0, R0, c[0x0][0x1d8], RZ ;  /* 0x000076000000da24 */ /* 0x001fe200078e02ff */
[----:B------:R-:W-:-:S03]  /*2cc0*/  ISETP.GE.U32.AND P4, PT, R15, c[0x0][0x1e0], PT ;  /* 0x000078000f007a0c */ /* 0x000fc60003f86070 */
[C---:B------:R-:W-:Y:S02]  /*2cd0*/  @!P5 IMAD R0, R10.reuse, c[0x0][0x1dc], R0 ;  /* 0x000077000a00da24 */ /* 0x040fe400078e0200 */
[----:B------:R-:W-:Y:S01]  /*2ce0*/  @!P5 IMAD.WIDE.U32 R2, R10, c[0x0][0x1d8], R2 ;  /* 0x000076000a02da25 */ /* 0x000fe200078e0002 */
[----:B------:R-:W-:-:S04]  /*2cf0*/  ISETP.GE.OR.EX P4, PT, R16, c[0x0][0x1e4], P0, P4 ;  /* 0x0000790010007a0c */ /* 0x000fc80000786740 */
[----:B------:R-:W-:Y:S02]  /*2d00*/  @!P5 IADD3 R0, R3, R0, RZ ;  /* 0x000000000300d210 */ /* 0x000fe40007ffe0ff */
[C---:B------:R-:W-:Y:S02]  /*2d10*/  @!P5 SHF.L.U32 R28, R2.reuse, 0x2, RZ ;  /* 0x00000002021cd819 */ /* 0x040fe400000006ff */
[----:B------:R-:W-:Y:S02]  /*2d20*/  @!P5 SHF.L.U64.HI R2, R2, 0x2, R0 ;  /* 0x000000020202d819 */ /* 0x000fe40000010200 */
[----:B------:R-:W-:-:S04]  /*2d30*/  @!P5 IADD3 R10, P1, R28, c[0x0][0x180], RZ ;  /* 0x000060001c0ada10 */ /* 0x000fc80007f3e0ff */
[----:B------:R-:W-:Y:S02]  /*2d40*/  @!P5 IADD3.X R11, R2, c[0x0][0x184], RZ, P1, !PT ;  /* 0x00006100020bda10 */ /* 0x000fe40000ffe4ff */
[----:B------:R-:W-:Y:S01]  /*2d50*/  @!P5 IADD3 R28, P1, R28, c[0x0][0x178], RZ ;  /* 0x00005e001c1cda10 */ /* 0x000fe20007f3e0ff */
[----:B------:R-:W-:Y:S01]  /*2d60*/  @!P4 IMAD R0, R16, c[0x0][0x1d8], RZ ;  /* 0x000076001000ca24 */ /* 0x000fe200078e02ff */
[----:B------:R-:W-:Y:S02]  /*2d70*/  @!P4 MOV R3, R5 ;  /* 0x000000050003c202 */ /* 0x000fe40000000f00 */
[----:B------:R-:W-:Y:S02]  /*2d80*/  @!P5 IADD3.X R29, R2, c[0x0][0x17c], RZ, P1, !PT ;  /* 0x00005f00021dda10 */ /* 0x000fe40000ffe4ff */
[----:B------:R-:W-:Y:S01]  /*2d90*/  @!P4 MOV R2, R6 ;  /* 0x000000060002c202 */ /* 0x000fe20000000f00 */
[C---:B------:R-:W-:Y:S02]  /*2da0*/  @!P4 IMAD R0, R15.reuse, c[0x0][0x1dc], R0 ;  /* 0x000077000f00ca24 */ /* 0x040fe400078e0200 */
[----:B------:R-:W-:Y:S02]  /*2db0*/  STL.64 [R1+0x340], R28 ;  /* 0x0003401c01007387 */ /* 0x000fe40000100a00 */
[----:B------:R-:W-:-:S02]  /*2dc0*/  @!P4 IMAD.WIDE.U32 R2, R15, c[0x0][0x1d8], R2 ;  /* 0x000076000f02ca25 */ /* 0x000fc400078e0002 */
[----:B------:R0:W-:Y:S03]  /*2dd0*/  STL [R1+0x268], R15 ;  /* 0x0002680f01007387 */ /* 0x0001e60000100800 */
[----:B------:R-:W-:Y:S01]  /*2de0*/  @!P4 IADD3 R0, R3, R0, RZ ;  /* 0x000000000300c210 */ /* 0x000fe20007ffe0ff */
[----:B------:R2:W-:Y:S01]  /*2df0*/  STL [R1+0x2e8], R16 ;  /* 0x0002e81001007387 */ /* 0x0005e20000100800 */
[----:B0-----:R-:W-:Y:S02]  /*2e00*/  IADD3 R15, R20, 0x160, RZ ;  /* 0x00000160140f7810 */ /* 0x001fe40007ffe0ff */
[----:B--2---:R-:W-:Y:S02]  /*2e10*/  MOV R16, R24 ;  /* 0x0000001800107202 */ /* 0x004fe40000000f00 */
[----:B------:R-:W-:Y:S02]  /*2e20*/  @!P4 SHF.L.U32 R24, R2, 0x2, RZ ;  /* 0x000000020218c819 */ /* 0x000fe400000006ff */
[----:B------:R-:W-:-:S02]  /*2e30*/  MOV R28, R10 ;  /* 0x0000000a001c7202 */ /* 0x000fc40000000f00 */
[----:B------:R-:W-:Y:S02]  /*2e40*/  @!P4 SHF.L.U64.HI R0, R2, 0x2, R0 ;  /* 0x000000020200c819 */ /* 0x000fe40000010200 */
[----:B------:R-:W-:Y:S02]  /*2e50*/  SHF.R.S32.HI R10, RZ, 0x1f, R15 ;  /* 0x0000001fff0a7819 */ /* 0x000fe4000001140f */
[----:B------:R-:W-:Y:S02]  /*2e60*/  ISETP.GE.U32.AND P3, PT, R15, c[0x0][0x1e0], PT ;  /* 0x000078000f007a0c */ /* 0x000fe40003f66070 */
[----:B------:R-:W-:Y:S02]  /*2e70*/  @!P4 IADD3 R2, P1, R24, c[0x0][0x180], RZ ;  /* 0x000060001802ca10 */ /* 0x000fe40007f3e0ff */
[----:B------:R-:W-:Y:S02]  /*2e80*/  ISETP.GE.OR.EX P3, PT, R10, c[0x0][0x1e4], P0, P3 ;  /* 0x000079000a007a0c */ /* 0x000fe40000766730 */
[----:B------:R-:W-:-:S02]  /*2e90*/  @!P4 IADD3.X R3, R0, c[0x0][0x184], RZ, P1, !PT ;  /* 0x000061000003ca10 */ /* 0x000fc40000ffe4ff */
[----:B------:R-:W-:Y:S02]  /*2ea0*/  @!P4 IADD3 R24, P1, R24, c[0x0][0x178], RZ ;  /* 0x00005e001818ca10 */ /* 0x000fe40007f3e0ff */
[----:B------:R-:W-:Y:S02]  /*2eb0*/  MOV R17, R25 ;  /* 0x0000001900117202 */ /* 0x000fe40000000f00 */
[----:B------:R-:W-:Y:S01]  /*2ec0*/  @!P4 IADD3.X R25, R0, c[0x0][0x17c], RZ, P1, !PT ;  /* 0x00005f000019ca10 */ /* 0x000fe20000ffe4ff */
[----:B------:R-:W-:Y:S01]  /*2ed0*/  STL.64 [R1+0x348], R2 ;  /* 0x0003480201007387 */ /* 0x000fe20000100a00 */
[----:B------:R-:W-:-:S03]  /*2ee0*/  MOV R29, R11 ;  /* 0x0000000b001d7202 */ /* 0x000fc60000000f00 */
[----:B------:R-:W-:Y:S01]  /*2ef0*/  STL.64 [R1+0x338], R24 ;  /* 0x0003381801007387 */ /* 0x000fe20000100a00 */
[----:B------:R-:W-:Y:S01]  /*2f00*/  @!P3 IMAD R0, R10, c[0x0][0x1d8], RZ ;  /* 0x000076000a00ba24 */ /* 0x000fe200078e02ff */
[----:B------:R-:W-:Y:S02]  /*2f10*/  @!P3 MOV R11, R5 ;  /* 0x00000005000bb202 */ /* 0x000fe40000000f00 */
[----:B------:R-:W-:Y:S04]  /*2f20*/  STL [R1+0x26c], R15 ;  /* 0x00026c0f01007387 */ /* 0x000fe80000100800 */
[----:B------:R0:W-:Y:S01]  /*2f30*/  STL [R1+0x2ec], R10 ;  /* 0x0002ec0a01007387 */ /* 0x0001e20000100800 */
[----:B------:R-:W-:Y:S01]  /*2f40*/  @!P3 IMAD R0, R15, c[0x0][0x1dc], R0 ;  /* 0x000077000f00ba24 */ /* 0x000fe200078e0200 */
[----:B0-----:R-:W-:-:S05]  /*2f50*/  @!P3 MOV R10, R6 ;  /* 0x00000006000ab202 */ /* 0x001fca0000000f00 */
[----:B------:R-:W-:-:S05]  /*2f60*/  @!P3 IMAD.WIDE.U32 R10, R15, c[0x0][0x1d8], R10 ;  /* 0x000076000f0aba25 */ /* 0x000fca00078e000a */
[----:B------:R-:W-:Y:S02]  /*2f70*/  @!P3 IADD3 R11, R11, R0, RZ ;  /* 0x000000000b0bb210 */ /* 0x000fe40007ffe0ff */
[C---:B------:R-:W-:Y:S02]  /*2f80*/  @!P3 SHF.L.U32 R0, R10.reuse, 0x2, RZ ;  /* 0x000000020a00b819 */ /* 0x040fe400000006ff */
[----:B------:R-:W-:Y:S02]  /*2f90*/  @!P3 SHF.L.U64.HI R10, R10, 0x2, R11 ;  /* 0x000000020a0ab819 */ /* 0x000fe4000001020b */
[----:B------:R-:W-:Y:S02]  /*2fa0*/  @!P3 IADD3 R2, P1, R0, c[0x0][0x180], RZ ;  /* 0x000060000002ba10 */ /* 0x000fe40007f3e0ff */
[----:B------:R-:W-:Y:S02]  /*2fb0*/  LOP3.LUT R14, R14, 0xfffffffd, RZ, 0xc0, !PT ;  /* 0xfffffffd0e0e7812 */ /* 0x000fe400078ec0ff */
[----:B------:R-:W-:-:S02]  /*2fc0*/  IADD3 R15, R20, 0x170, RZ ;  /* 0x00000170140f7810 */ /* 0x000fc40007ffe0ff */
[----:B------:R-:W-:Y:S02]  /*2fd0*/  @!P3 IADD3.X R3, R10, c[0x0][0x184], RZ, P1, !PT ;  /* 0x000061000a03ba10 */ /* 0x000fe40000ffe4ff */
[----:B------:R-:W-:Y:S02]  /*2fe0*/  @P2 LOP3.LUT R14, R14, 0x2, RZ, 0xfc, !PT ;  /* 0x000000020e0e2812 */ /* 0x000fe400078efcff */
[----:B------:R-:W-:Y:S02]  /*2ff0*/  @!P3 IADD3 R24, P1, R0, c[0x0][0x178], RZ ;  /* 0x00005e000018ba10 */ /* 0x000fe40007f3e0ff */
[----:B------:R-:W-:Y:S02]  /*3000*/  SHF.R.S32.HI R0, RZ, 0x1f, R15 ;  /* 0x0000001fff007819 */ /* 0x000fe4000001140f */
[----:B------:R-:W-:-:S04]  /*3010*/  ISETP.GE.U32.AND P2, PT, R15, c[0x0][0x1e0], PT ;  /* 0x000078000f007a0c */ /* 0x000fc80003f46070 */
[----:B------:R-:W-:Y:S02]  /*3020*/  ISETP.GE.OR.EX P2, PT, R0, c[0x0][0x1e4], P0, P2 ;  /* 0x0000790000007a0c */ /* 0x000fe40000746720 */
[----:B------:R-:W-:-:S05]  /*3030*/  @!P3 IADD3.X R25, R10, c[0x0][0x17c], RZ, P1, !PT ;  /* 0x00005f000a19ba10 */ /* 0x000fca0000ffe4ff */
[----:B------:R-:W-:Y:S04]  /*3040*/  @!P3 STL.64 [R1+0x28], R24 ;  /* 0x000028180100b387 */ /* 0x000fe80000100a00 */
[----:B------:R-:W-:Y:S02]  /*3050*/  STL [R1+0x270], R15 ;  /* 0x0002700f01007387 */ /* 0x000fe40000100800 */
[----:B------:R-:W-:Y:S02]  /*3060*/  @!P2 MOV R10, R6 ;  /* 0x00000006000aa202 */ /* 0x000fe40000000f00 */
[----:B------:R0:W-:Y:S01]  /*3070*/  STL [R1+0x2f0], R0 ;  /* 0x0002f00001007387 */ /* 0x0001e20000100800 */
[----:B------:R-:W-:-:S05]  /*3080*/  @!P2 MOV R11, R5 ;  /* 0x00000005000ba202 */ /* 0x000fca0000000f00 */
[----:B------:R-:W-:-:S04]  /*3090*/  @!P2 IMAD.WIDE.U32 R10, R15, c[0x0][0x1d8], R10 ;  /* 0x000076000f0aaa25 */ /* 0x000fc800078e000a */
[----:B0-----:R-:W-:-:S04]  /*30a0*/  @!P2 IMAD R0, R0, c[0x0][0x1d8], RZ ;  /* 0x000076000000aa24 */ /* 0x001fc800078e02ff */
[----:B------:R-:W-:-:S05]  /*30b0*/  @!P2 IMAD R0, R15, c[0x0][0x1dc], R0 ;  /* 0x000077000f00aa24 */ /* 0x000fca00078e0200 */
[----:B------:R-:W-:Y:S02]  /*30c0*/  @!P2 IADD3 R11, R11, R0, RZ ;  /* 0x000000000b0ba210 */ /* 0x000fe40007ffe0ff */
[C---:B------:R-:W-:Y:S02]  /*30d0*/  @!P2 SHF.L.U32 R0, R10.reuse, 0x2, RZ ;  /* 0x000000020a00a819 */ /* 0x040fe400000006ff */
[----:B------:R-:W-:Y:S02]  /*30e0*/  @!P2 SHF.L.U64.HI R10, R10, 0x2, R11 ;  /* 0x000000020a0aa819 */ /* 0x000fe4000001020b */
[----:B------:R-:W-:-:S04]  /*30f0*/  @!P2 IADD3 R24, P1, R0, c[0x0][0x180], RZ ;  /* 0x000060000018aa10 */ /* 0x000fc80007f3e0ff */
[----:B------:R-:W-:Y:S02]  /*3100*/  @!P2 IADD3.X R25, R10, c[0x0][0x184], RZ, P1, !PT ;  /* 0x000061000a19aa10 */ /* 0x000fe40000ffe4ff */
[----:B------:R-:W-:-:S03]  /*3110*/  IADD3 R15, R20, 0x180, RZ ;  /* 0x00000180140f7810 */ /* 0x000fc60007ffe0ff */
[----:B------:R0:W-:Y:S01]  /*3120*/  STL.64 [R1+0x360], R24 ;  /* 0x0003601801007387 */ /* 0x0001e20000100a00 */
[----:B------:R-:W-:Y:S02]  /*3130*/  SHF.R.S32.HI R11, RZ, 0x1f, R15 ;  /* 0x0000001fff0b7819 */ /* 0x000fe4000001140f */
[----:B0-----:R-:W-:Y:S02]  /*3140*/  MOV R24, R2 ;  /* 0x0000000200187202 */ /* 0x001fe40000000f00 */
[----:B------:R-:W-:Y:S02]  /*3150*/  @!P2 IADD3 R2, P1, R0, c[0x0][0x178], RZ ;  /* 0x00005e000002aa10 */ /* 0x000fe40007f3e0ff */
[----:B------:R-:W-:Y:S02]  /*3160*/  MOV R25, R3 ;  /* 0x0000000300197202 */ /* 0x000fe40000000f00 */
[----:B------:R-:W-:Y:S02]  /*3170*/  @!P2 IADD3.X R3, R10, c[0x0][0x17c], RZ, P1, !PT ;  /* 0x00005f000a03aa10 */ /* 0x000fe40000ffe4ff */
[----:B------:R-:W-:-:S04]  /*3180*/  ISETP.GE.U32.AND P1, PT, R15, c[0x0][0x1e0], PT ;  /* 0x000078000f007a0c */ /* 0x000fc80003f26070 */
[C---:B------:R-:W-:Y:S01]  /*3190*/  ISETP.GE.OR.EX P1, PT, R11.reuse, c[0x0][0x1e4], P0, P1 ;  /* 0x000079000b007a0c */ /* 0x040fe20000726710 */
[----:B------:R-:W-:Y:S04]  /*31a0*/  STL.64 [R1+0x320], R20 ;  /* 0x0003201401007387 */ /* 0x000fe80000100a00 */
[----:B------:R-:W-:Y:S04]  /*31b0*/  STL [R1+0x274], R15 ;  /* 0x0002740f01007387 */ /* 0x000fe80000100800 */
[----:B------:R0:W-:Y:S04]  /*31c0*/  STL [R1+0x2f4], R11 ;  /* 0x0002f40b01007387 */ /* 0x0001e80000100800 */
[----:B------:R-:W-:Y:S01]  /*31d0*/  @!P1 IMAD R0, R11, c[0x0][0x1d8], RZ ;  /* 0x000076000b009a24 */ /* 0x000fe200078e02ff */
[----:B------:R-:W-:-:S02]  /*31e0*/  @!P1 MOV R10, R6 ;  /* 0x00000006000a9202 */ /* 0x000fc40000000f00 */
[----:B0-----:R-:W-:Y:S01]  /*31f0*/  @!P1 MOV R11, R5 ;  /* 0x00000005000b9202 */ /* 0x001fe20000000f00 */
[----:B------:R-:W-:-:S04]  /*3200*/  @!P1 IMAD R0, R15, c[0x0][0x1dc], R0 ;  /* 0x000077000f009a24 */ /* 0x000fc800078e0200 */
[----:B------:R-:W-:Y:S01]  /*3210*/  @!P1 IMAD.WIDE.U32 R10, R15, c[0x0][0x1d8], R10 ;  /* 0x000076000f0a9a25 */ /* 0x000fe200078e000a */
[----:B------:R0:W-:Y:S04]  /*3220*/  STL.64 [R1+0x330], R6 ;  /* 0x0003300601007387 */ /* 0x0001e80000100a00 */
[----:B------:R-:W-:Y:S02]  /*3230*/  @!P1 IADD3 R11, R11, R0, RZ ;  /* 0x000000000b0b9210 */ /* 0x000fe40007ffe0ff */
[C---:B------:R-:W-:Y:S02]  /*3240*/  @!P1 SHF.L.U32 R0, R10.reuse, 0x2, RZ ;  /* 0x000000020a009819 */ /* 0x040fe400000006ff */
[----:B------:R-:W-:Y:S02]  /*3250*/  @!P1 SHF.L.U64.HI R10, R10, 0x2, R11 ;  /* 0x000000020a0a9819 */ /* 0x000fe4000001020b */
[----:B0-----:R-:W-:-:S02]  /*3260*/  MOV R6, R8 ;  /* 0x0000000800067202 */ /* 0x001fc40000000f00 */
[----:B------:R-:W-:Y:S01]  /*3270*/  @!P1 IADD3 R8, P6, R0, c[0x0][0x180], RZ ;  /* 0x0000600000089a10 */ /* 0x000fe20007fde0ff */
[----:B------:R0:W-:Y:S01]  /*3280*/  STL.64 [R1+0x328], R4 ;  /* 0x0003280401007387 */ /* 0x0001e20000100a00 */
[----:B------:R-:W-:Y:S02]  /*3290*/  MOV R7, R9 ;  /* 0x0000000900077202 */ /* 0x000fe40000000f00 */
[----:B------:R-:W-:Y:S02]  /*32a0*/  @!P1 IADD3.X R9, R10, c[0x0][0x184], RZ, P6, !PT ;  /* 0x000061000a099a10 */ /* 0x000fe400037fe4ff */
[----:B0-----:R-:W-:-:S03]  /*32b0*/  @!P1 IADD3 R4, P6, R0, c[0x0][0x178], RZ ;  /* 0x00005e0000049a10 */ /* 0x001fc60007fde0ff */
[----:B------:R0:W-:Y:S01]  /*32c0*/  STL.64 [R1+0x350], R8 ;  /* 0x0003500801007387 */ /* 0x0001e20000100a00 */
[----:B------:R-:W-:-:S03]  /*32d0*/  @!P1 IADD3.X R5, R10, c[0x0][0x17c], RZ, P6, !PT ;  /* 0x00005f000a059a10 */ /* 0x000fc600037fe4ff */
[----:B0-----:R-:W2:Y:S04]  /*32e0*/  LDL.LU.64 R8, [R1+0x88] ;  /* 0x0000880001087983 */ /* 0x001ea80000300a00 */
[----:B------:R0:W-:Y:S04]  /*32f0*/  STL.64 [R1+0x358], R4 ;  /* 0x0003580401007387 */ /* 0x0001e80000100a00 */
[----:B0-----:R-:W3:Y:S01]  /*3300*/  LDL.LU.64 R4, [R1+0x148] ;  /* 0x0001480001047983 */ /* 0x001ee20000300a00 */
[----:B------:R-:W-:-:S04]  /*3310*/  LOP3.LUT R14, R14, 0xffbfffff, RZ, 0xc0, !PT ;  /* 0xffbfffff0e0e7812 */ /* 0x000fc800078ec0ff */
[----:B------:R-:W-:-:S04]  /*3320*/  @P5 LOP3.LUT R14, R14, 0x400000, RZ, 0xfc, !PT ;  /* 0x004000000e0e5812 */ /* 0x000fc800078efcff */
[C---:B------:R-:W-:Y:S02]  /*3330*/  LOP3.LUT P5, RZ, R14.reuse, 0x10, RZ, 0xc0, !PT ;  /* 0x000000100eff7812 */ /* 0x040fe400078ac0ff */
[----:B------:R-:W-:-:S04]  /*3340*/  LOP3.LUT R14, R14, 0xff7fffff, RZ, 0xc0, !PT ;  /* 0xff7fffff0e0e7812 */ /* 0x000fc800078ec0ff */
[----:B------:R-:W-:-:S04]  /*3350*/  @P4 LOP3.LUT R14, R14, 0x800000, RZ, 0xfc, !PT ;  /* 0x008000000e0e4812 */ /* 0x000fc800078efcff */
[C---:B------:R-:W-:Y:S02]  /*3360*/  LOP3.LUT P4, RZ, R14.reuse, 0x8, RZ, 0xc0, !PT ;  /* 0x000000080eff7812 */ /* 0x040fe4000788c0ff */
[----:B------:R-:W-:-:S04]  /*3370*/  LOP3.LUT R14, R14, 0xfeffffff, RZ, 0xc0, !PT ;  /* 0xfeffffff0e0e7812 */ /* 0x000fc800078ec0ff */
[----:B------:R-:W-:-:S04]  /*3380*/  @P3 LOP3.LUT R14, R14, 0x1000000, RZ, 0xfc, !PT ;  /* 0x010000000e0e3812 */ /* 0x000fc800078efcff */
[----:B------:R-:W-:Y:S01]  /*3390*/  LOP3.LUT P3, RZ, R14, 0x4, RZ, 0xc0, !PT ;  /* 0x000000040eff7812 */ /* 0x000fe2000786c0ff */
[----:B------:R-:W-:Y:S01]  /*33a0*/  CS2R R10, SRZ ;  /* 0x00000000000a7805 */ /* 0x000fe2000001ff00 */
[----:B------:R-:W-:Y:S02]  /*33b0*/  MOV R20, R2 ;  /* 0x0000000200147202 */ /* 0x000fe40000000f00 */
[----:B------:R-:W-:Y:S02]  /*33c0*/  MOV R21, R3 ;  /* 0x0000000300157202 */ /* 0x000fe40000000f00 */
[----:B------:R-:W-:-:S07]  /*33d0*/  CS2R R2, SRZ ;  /* 0x0000000000027805 */ /* 0x000fce000001ff00 */
[----:B------:R0:W4:Y:S04]  /*33e0*/  @!P3 LDG.E.64 R10, [R16.64] ;  /* 0x00000014100ab981 */ /* 0x000128000c1e1b00 */
[----:B0-----:R-:W2:Y:S04]  /*33f0*/  LDL.LU.64 R16, [R1+0x3a0] ;  /* 0x0003a00001107983 */ /* 0x001ea80000300a00 */
[----:B---3--:R0:W3:Y:S02]  /*3400*/  @!P3 LDG.E.64 R2, [R4.64] ;  /* 0x000000140402b981 */ /* 0x0080e4000c1e1b00 */
[----:B0-----:R-:W-:-:S02]  /*3410*/  CS2R R4, SRZ ;  /* 0x0000000000047805 */ /* 0x001fc4000001ff00 */
[----:B----4-:R0:W-:Y:S04]  /*3420*/  STL.64 [R1+0x368], R10 ;  /* 0x0003680a01007387 */ /* 0x0101e80000100a00 */
[----:B--2---:R2:W4:Y:S04]  /*3430*/  @!P4 LDG.E.64 R4, [R16.64] ;  /* 0x000000141004c981 */ /* 0x004528000c1e1b00 */
[----:B---3--:R3:W-:Y:S01]  /*3440*/  STL.64 [R1+0x158], R2 ;  /* 0x0001580201007387 */ /* 0x0087e20000100a00 */
[----:B--2---:R-:W-:-:S03]  /*3450*/  CS2R R16, SRZ ;  /* 0x0000000000107805 */ /* 0x004fc6000001ff00 */
[----:B0-----:R-:W2:Y:S04]  /*3460*/  LDL.LU.64 R10, [R1+0x78] ;  /* 0x00007800010a7983 */ /* 0x001ea80000300a00 */
[----:B------:R-:W2:Y:S01]  /*3470*/  @!P5 LDG.E.64 R16, [R18.64] ;  /* 0x000000141210d981 */ /* 0x000ea2000c1e1b00 */
[----:B---3--:R-:W-:Y:S02]  /*3480*/  MOV R2, R28 ;  /* 0x0000001c00027202 */ /* 0x008fe40000000f00 */
[----:B------:R-:W-:Y:S02]  /*3490*/  MOV R3, R29 ;  /* 0x0000001d00037202 */ /* 0x000fe40000000f00 */
[----:B------:R-:W-:Y:S02]  /*34a0*/  MOV R28, R12 ;  /* 0x0000000c001c7202 */ /* 0x000fe40000000f00 */
[----:B------:R-:W-:-:S02]  /*34b0*/  MOV R29, R13 ;  /* 0x0000000d001d7202 */ /* 0x000fc40000000f00 */
[----:B------:R-:W-:-:S06]  /*34c0*/  CS2R R12, SRZ ;  /* 0x00000000000c7805 */ /* 0x000fcc000001ff00 */
[----:B------:R-:W3:Y:S01]  /*34d0*/  @!P4 LDG.E.64 R12, [R8.64] ;  /* 0x00000014080cc981 */ /* 0x000ee2000c1e1b00 */
[----:B------:R-:W-:-:S04]  /*34e0*/  LOP3.LUT R14, R14, 0xfdffffff, RZ, 0xc0, !PT ;  /* 0xfdffffff0e0e7812 */ /* 0x000fc800078ec0ff */
[----:B------:R-:W-:-:S04]  /*34f0*/  @P2 LOP3.LUT R14, R14, 0x2000000, RZ, 0xfc, !PT ;  /* 0x020000000e0e2812 */ /* 0x000fc800078efcff */
[----:B------:R-:W-:Y:S01]  /*3500*/  LOP3.LUT P2, RZ, R14, 0x40, RZ, 0xc0, !PT ;  /* 0x000000400eff7812 */ /* 0x000fe2000784c0ff */
[----:B---3--:R0:W-:Y:S04]  /*3510*/  STL.64 [R1+0x370], R12 ;  /* 0x0003700c01007387 */ /* 0x0081e80000100a00 */
[----:B0-----:R-:W3:Y:S04]  /*3520*/  LDL.LU.64 R12, [R1+0x80] ;  /* 0x00008000010c7983 */ /* 0x001ee80000300a00 */
[----:B----4-:R0:W-:Y:S02]  /*3530*/  STL.64 [R1+0x148], R4 ;  /* 0x0001480401007387 */ /* 0x0101e40000100a00 */
[----:B0-----:R-:W-:-:S06]  /*3540*/  CS2R R4, SRZ ;  /* 0x0000000000047805 */ /* 0x001fcc000001ff00 */
[----:B------:R0:W4:Y:S01]  /*3550*/  @!P5 LDG.E.64 R4, [R26.64] ;  /* 0x000000141a04d981 */ /* 0x000122000c1e1b00 */
[----:B------:R-:W-:-:S04]  /*3560*/  LOP3.LUT R14, R14, 0xfbffffff, RZ, 0xc0, !PT ;  /* 0xfbffffff0e0e7812 */ /* 0x000fc800078ec0ff */
[----:B------:R-:W-:-:S04]  /*3570*/  @P0 LOP3.LUT R14, R14, 0x4000000, RZ, 0xfc, !PT ;  /* 0x040000000e0e0812 */ /* 0x000fc800078efcff */
[----:B------:R-:W-:Y:S01]  /*3580*/  LOP3.LUT P0, RZ, R14, 0x20, RZ, 0xc0, !PT ;  /* 0x000000200eff7812 */ /* 0x000fe2000780c0ff */
[----:B--2---:R2:W-:Y:S01]  /*3590*/  STL.64 [R1+0x378], R16 ;  /* 0x0003781001007387 */ /* 0x0045e20000100a00 */
[----:B------:R-:W-:-:S03]  /*35a0*/  CS2R R18, SRZ ;  /* 0x0000000000127805 */ /* 0x000fc6000001ff00 */
[----:B--2---:R-:W2:Y:S04]  /*35b0*/  LDL.LU.64 R16, [R1+0x138] ;  /* 0x0001380001107983 */ /* 0x004ea80000300a00 */
[----:B0-----:R-:W2:Y:S04]  /*35c0*/  LDL.LU.64 R26, [R1+0x140] ;  /* 0x00014000011a7983 */ /* 0x001ea80000300a00 */
[----:B------:R-:W2:Y:S04]  /*35d0*/  LDL.LU.64 R8, [R1+0x130] ;  /* 0x0001300001087983 */ /* 0x000ea80000300a00 */
[----:B---3--:R0:W3:Y:S04]  /*35e0*/  @!P0 LDG.E.64 R18, [R12.64] ;  /* 0x000000140c128981 */ /* 0x0080e8000c1e1b00 */
[----:B----4-:R4:W-:Y:S02]  /*35f0*/  STL.64 [R1+0x160], R4 ;  /* 0x0001600401007387 */ /* 0x0109e40000100a00 */
[----:B----4-:R-:W-:-:S06]  /*3600*/  CS2R R4, SRZ ;  /* 0x0000000000047805 */ /* 0x010fcc000001ff00 */
[----:B------:R4:W4:Y:S01]  /*3610*/  @!P0 LDG.E.64 R4, [R10.64] ;  /* 0x000000140a048981 */ /* 0x000922000c1e1b00 */
[----:B0-----:R-:W-:-:S06]  /*3620*/  CS2R R12, SRZ ;  /* 0x00000000000c7805 */ /* 0x001fcc000001ff00 */
[----:B--2---:R-:W2:Y:S04]  /*3630*/  @!P2 LDG.E.64 R12, [R26.64] ;  /* 0x000000141a0ca981 */ /* 0x004ea8000c1e1b00 */
[----:B---3--:R0:W-:Y:S04]  /*3640*/  STL.64 [R1+0x380], R18 ;  /* 0x0003801201007387 */ /* 0x0081e80000100a00 */
[----:B0-----:R-:W3:Y:S04]  /*3650*/  LDL.LU.64 R18, [R1+0x128] ;  /* 0x0001280001127983 */ /* 0x001ee80000300a00 */
[----:B----4-:R-:W4:Y:S04]  /*3660*/  LDL.LU.64 R10, [R1+0x110] ;  /* 0x00011000010a7983 */ /* 0x010f280000300a00 */
[----:B------:R0:W-:Y:S02]  /*3670*/  STL.64 [R1+0x88], R4 ;  /* 0x0000880401007387 */ /* 0x0001e40000100a00 */
[----:B0-----:R-:W-:-:S06]  /*3680*/  CS2R R4, SRZ ;  /* 0x0000000000047805 */ /* 0x001fcc000001ff00 */
[----:B------:R0:W3:Y:S01]  /*3690*/  @!P2 LDG.E.64 R4, [R22.64] ;  /* 0x000000141604a981 */ /* 0x0000e2000c1e1b00 */
[----:B------:R-:W-:-:S03]  /*36a0*/  LOP3.LUT P3, RZ, R14, 0x100000, RZ, 0xc0, !PT ;  /* 0x001000000eff7812 */ /* 0x000fc6000786c0ff */
[----:B--2---:R2:W-:Y:S01]  /*36b0*/  STL.64 [R1+0x78], R12 ;  /* 0x0000780c01007387 */ /* 0x0045e20000100a00 */
[----:B0-----:R-:W-:-:S03]  /*36c0*/  CS2R R22, SRZ ;  /* 0x0000000000167805 */ /* 0x001fc6000001ff00 */
[----:B--2---:R-:W2:Y:S06]  /*36d0*/  LDL.LU.64 R12, [R1+0x118] ;  /* 0x00011800010c7983 */ /* 0x004eac0000300a00 */
[----:B------:R-:W2:Y:S04]  /*36e0*/  @!P3 LDG.E.64 R22, [R16.64] ;  /* 0x000000141016b981 */ /* 0x000ea8000c1e1b00 */
[----:B---3--:R0:W-:Y:S01]  /*36f0*/  STL.64 [R1+0x150], R4 ;  /* 0x0001500401007387 */ /* 0x0081e20000100a00 */
[----:B------:R-:W-:-:S03]  /*3700*/  LOP3.LUT P4, RZ, R14, 0x80000, RZ, 0xc0, !PT ;  /* 0x000800000eff7812 */ /* 0x000fc6000788c0ff */
[----:B------:R-:W3:Y:S01]  /*3710*/  LDL.LU.64 R26, [R1+0x108] ;  /* 0x00010800011a7983 */ /* 0x000ee20000300a00 */
[----:B0-----:R-:W-:-:S06]  /*3720*/  CS2R R4, SRZ ;  /* 0x0000000000047805 */ /* 0x001fcc000001ff00 */
[----:B------:R0:W3:Y:S04]  /*3730*/  @!P3 LDG.E.64 R4, [R8.64] ;  /* 0x000000140804b981 */ /* 0x0000e8000c1e1b00 */
[----:B--2---:R2:W-:Y:S01]  /*3740*/  STL.64 [R1+0x388], R22 ;  /* 0x0003881601007387 */ /* 0x0045e20000100a00 */
[----:B0-----:R-:W-:-:S03]  /*3750*/  CS2R R8, SRZ ;  /* 0x0000000000087805 */ /* 0x001fc6000001ff00 */
[----:B--2---:R-:W4:Y:S04]  /*3760*/  LDL.LU.64 R22, [R1+0x120] ;  /* 0x0001200001167983 */ /* 0x004f280000300a00 */
[----:B------:R-:W4:Y:S04]  /*3770*/  LDL.LU.64 R16, [R1+0x100] ;  /* 0x0001000001107983 */ /* 0x000f280000300a00 */
[----:B------:R0:W4:Y:S04]  /*3780*/  @!P4 LDG.E.64 R8, [R18.64] ;  /* 0x000000141208c981 */ /* 0x000128000c1e1b00 */
[----:B---3--:R3:W-:Y:S01]  /*3790*/  STL.64 [R1+0x140], R4 ;  /* 0x0001400401007387 */ /* 0x0087e20000100a00 */
[----:B------:R-:W-:-:S03]  /*37a0*/  LOP3.LUT P5, RZ, R14, 0x40000, RZ, 0xc0, !PT ;  /* 0x000400000eff7812 */ /* 0x000fc600078ac0ff */
[----:B0-----:R-:W2:Y:S01]  /*37b0*/  LDL.LU.64 R18, [R1+0xf8] ;  /* 0x0000f80001127983 */ /* 0x001ea20000300a00 */
[----:B---3--:R-:W-:-:S06]  /*37c0*/  CS2R R4, SRZ ;  /* 0x0000000000047805 */ /* 0x008fcc000001ff00 */
[----:B----4-:R0:W3:Y:S04]  /*37d0*/  @!P4 LDG.E.64 R4, [R10.64] ;  /* 0x000000140a04c981 */ /* 0x0100e8000c1e1b00 */
[----:B------:R4:W-:Y:S01]  /*37e0*/  STL.64 [R1+0x80], R8 ;  /* 0x0000800801007387 */ /* 0x0009e20000100a00 */
[----:B0-----:R-:W-:-:S06]  /*37f0*/  CS2R R10, SRZ ;  /* 0x00000000000a7805 */ /* 0x001fcc000001ff00 */
[----:B------:R0:W2:Y:S04]  /*3800*/  @!P5 LDG.E.64 R10, [R22.64] ;  /* 0x00000014160ad981 */ /* 0x0000a8000c1e1b00 */
[----:B----4-:R-:W4:Y:S04]  /*3810*/  LDL.LU.64 R8, [R1+0xf0] ;  /* 0x0000f00001087983 */ /* 0x010f280000300a00 */
[----:B---3--:R3:W-:Y:S01]  /*3820*/  STL.64 [R1+0x130], R4 ;  /* 0x0001300401007387 */ /* 0x0087e20000100a00 */
[----:B------:R-:W-:-:S03]  /*3830*/  LOP3.LUT P0, RZ, R14, 0x20000, RZ, 0xc0, !PT ;  /* 0x000200000eff7812 */ /* 0x000fc6000780c0ff */
[----:B0-----:R-:W4:Y:S01]  /*3840*/  LDL.LU.64 R22, [R1+0xe8] ;  /* 0x0000e80001167983 */ /* 0x001f220000300a00 */
[----:B---3--:R-:W-:-:S06]  /*3850*/  CS2R R4, SRZ ;  /* 0x0000000000047805 */ /* 0x008fcc000001ff00 */
[----:B------:R0:W3:Y:S04]  /*3860*/  @!P5 LDG.E.64 R4, [R12.64] ;  /* 0x000000140c04d981 */ /* 0x0000e8000c1e1b00 */
[----:B--2---:R2:W-:Y:S01]  /*3870*/  STL.64 [R1+0x110], R10 ;  /* 0x0001100a01007387 */ /* 0x0045e20000100a00 */
[----:B0-----:R-:W-:-:S03]  /*3880*/  CS2R R12, SRZ ;  /* 0x00000000000c7805 */ /* 0x001fc6000001ff00 */
[----:B--2---:R-:W2:Y:S04]  /*3890*/  LDL.LU.64 R10, [R1+0xe0] ;  /* 0x0000e000010a7983 */ /* 0x004ea80000300a00 */
[----:B------:R0:W2:Y:S04]  /*38a0*/  @!P0 LDG.E.64 R12, [R26.64] ;  /* 0x000000141a0c8981 */ /* 0x0000a8000c1e1b00 */
[----:B---3--:R3:W-:Y:S01]  /*38b0*/  STL.64 [R1+0x128], R4 ;  /* 0x0001280401007387 */ /* 0x0087e20000100a00 */
[----:B------:R-:W-:-:S03]  /*38c0*/  LOP3.LUT P2, RZ, R14, 0x10000, RZ, 0xc0, !PT ;  /* 0x000100000eff7812 */ /* 0x000fc6000784c0ff */
[----:B0-----:R-:W4:Y:S01]  /*38d0*/  LDL.LU.64 R26, [R1+0xd8] ;  /* 0x0000d800011a7983 */ /* 0x001f220000300a00 */
[----:B---3--:R-:W-:-:S06]  /*38e0*/  CS2R R4, SRZ ;  /* 0x0000000000047805 */ /* 0x008fcc000001ff00 */
[----:B------:R0:W3:Y:S04]  /*38f0*/  @!P0 LDG.E.64 R4, [R16.64] ;  /* 0x0000001410048981 */ /* 0x0000e8000c1e1b00 */
[----:B--2---:R2:W-:Y:S01]  /*3900*/  STL.64 [R1+0x118], R12 ;  /* 0x0001180c01007387 */ /* 0x0045e20000100a00 */
[----:B0-----:R-:W-:-:S03]  /*3910*/  CS2R R16, SRZ ;  /* 0x0000000000107805 */ /* 0x001fc6000001ff00 */
[----:B--2---:R-:W4:Y:S04]  /*3920*/  LDL.LU.64 R12, [R1+0xd0] ;  /* 0x0000d000010c7983 */ /* 0x004f280000300a00 */
[----:B------:R0:W4:Y:S04]  /*3930*/  @!P2 LDG.E.64 R16, [R18.64] ;  /* 0x000000141210a981 */ /* 0x000128000c1e1b00 */
[----:B---3--:R3:W-:Y:S01]  /*3940*/  STL.64 [R1+0x120], R4 ;  /* 0x0001200401007387 */ /* 0x0087e20000100a00 */
[----:B------:R-:W-:-:S03]  /*3950*/  LOP3.LUT P3, RZ, R14, 0x8000, RZ, 0xc0, !PT ;  /* 0x000080000eff7812 */ /* 0x000fc6000786c0ff */
[----:B0-----:R-:W2:Y:S01]  /*3960*/  LDL.LU.64 R18, [R1+0xc8] ;  /* 0x0000c80001127983 */ /* 0x001ea20000300a00 */
[----:B---3--:R-:W-:-:S06]  /*3970*/  CS2R R4, SRZ ;  /* 0x0000000000047805 */ /* 0x008fcc000001ff00 */
[----:B----4-:R0:W3:Y:S04]  /*3980*/  @!P2 LDG.E.64 R4, [R8.64] ;  /* 0x000000140804a981 */ /* 0x0100e8000c1e1b00 */
[----:B0-----:R-:W4:Y:S04]  /*3990*/  LDL.LU.64 R8, [R1+0xc0] ;  /* 0x0000c00001087983 */ /* 0x001f280000300a00 */
[----:B------:R0:W-:Y:S02]  /*39a0*/  STL.64 [R1+0x100], R16 ;  /* 0x0001001001007387 */ /* 0x0001e40000100a00 */
[----:B0-----:R-:W-:-:S06]  /*39b0*/  CS2R R16, SRZ ;  /* 0x0000000000107805 */ /* 0x001fcc000001ff00 */
[----:B------:R-:W2:Y:S04]  /*39c0*/  @!P3 LDG.E.64 R16, [R22.64] ;  /* 0x000000141610b981 */ /* 0x000ea8000c1e1b00 */
[----:B---3--:R0:W-:Y:S02]  /*39d0*/  STL.64 [R1+0x108], R4 ;  /* 0x0001080401007387 */ /* 0x0081e40000100a00 */
[----:B0-----:R-:W-:-:S06]  /*39e0*/  CS2R R4, SRZ ;  /* 0x0000000000047805 */ /* 0x001fcc000001ff00 */
[----:B------:R0:W3:Y:S01]  /*39f0*/  @!P3 LDG.E.64 R4, [R10.64] ;  /* 0x000000140a04b981 */ /* 0x0000e2000c1e1b00 */
[----:B------:R-:W-:-:S03]  /*3a00*/  LOP3.LUT P4, RZ, R14, 0x4000, RZ, 0xc0, !PT ;  /* 0x000040000eff7812 */ /* 0x000fc6000788c0ff */
[----:B--2---:R2:W-:Y:S04]  /*3a10*/  STL.64 [R1+0xf0], R16 ;  /* 0x0000f01001007387 */ /* 0x0045e80000100a00 */
[----:B--2---:R-:W2:Y:S04]  /*3a20*/  LDL.LU.64 R16, [R1+0xb8] ;  /* 0x0000b80001107983 */ /* 0x004ea80000300a00 */
[----:B0-----:R-:W2:Y:S04]  /*3a30*/  LDL.LU.64 R10, [R1+0xb0] ;  /* 0x0000b000010a7983 */ /* 0x001ea80000300a00 */
[----:B---3--:R0:W-:Y:S02]  /*3a40*/  STL.64 [R1+0xf8], R4 ;  /* 0x0000f80401007387 */ /* 0x0081e40000100a00 */
[----:B0-----:R-:W-:-:S06]  /*3a50*/  CS2R R4, SRZ ;  /* 0x0000000000047805 */ /* 0x001fcc000001ff00 */
[----:B------:R0:W3:Y:S01]  /*3a60*/  @!P4 LDG.E.64 R4, [R12.64] ;  /* 0x000000140c04c981 */ /* 0x0000e2000c1e1b00 */
[----:B------:R-:W-:Y:S01]  /*3a70*/  LOP3.LUT P5, RZ, R14, 0x2000, RZ, 0xc0, !PT ;  /* 0x000020000eff7812 */ /* 0x000fe200078ac0ff */
[----:B0-----:R-:W-:-:S12]  /*3a80*/  CS2R R12, SRZ ;  /* 0x00000000000c7805 */ /* 0x001fd8000001ff00 */
[----:B------:R-:W2:Y:S04]  /*3a90*/  @!P5 LDG.E.64 R12, [R18.64] ;  /* 0x00000014120cd981 */ /* 0x000ea8000c1e1b00 */
[----:B---3--:R0:W-:Y:S02]  /*3aa0*/  STL.64 [R1+0xe8], R4 ;  /* 0x0000e80401007387 */ /* 0x0081e40000100a00 */
[----:B0-----:R-:W-:Y:S02]  /*3ab0*/  MOV R4, R6 ;  /* 0x0000000600047202 */ /* 0x001fe40000000f00 */
[----:B------:R-:W-:Y:S02]  /*3ac0*/  MOV R5, R7 ;  /* 0x0000000700057202 */ /* 0x000fe40000000f00 */
[----:B------:R-:W-:-:S06]  /*3ad0*/  CS2R R6, SRZ ;  /* 0x0000000000067805 */ /* 0x000fcc000001ff00 */
[----:B----4-:R0:W3:Y:S01]  /*3ae0*/  @!P5 LDG.E.64 R6, [R8.64] ;  /* 0x000000140806d981 */ /* 0x0100e2000c1e1b00 */
[----:B------:R-:W-:Y:S01]  /*3af0*/  CS2R R22, SRZ ;  /* 0x0000000000167805 */ /* 0x000fe2000001ff00 */
[----:B------:R-:W-:Y:S02]  /*3b00*/  LOP3.LUT P6, RZ, R14, 0x1000, RZ, 0xc0, !PT ;  /* 0x000010000eff7812 */ /* 0x000fe400078cc0ff */
[----:B------:R4:W-:Y:S04]  /*3b10*/  STL.64 [R1+0x398], R4 ;  /* 0x0003980401007387 */ /* 0x0009e80000100a00 */
[----:B------:R0:W3:Y:S04]  /*3b20*/  @!P4 LDG.E.64 R22, [R26.64] ;  /* 0x000000141a16c981 */ /* 0x0000e8000c1e1b00 */
[----:B----4-:R-:W4:Y:S04]  /*3b30*/  LDL.LU.64 R4, [R1+0xa8] ;  /* 0x0000a80001047983 */ /* 0x010f280000300a00 */
[----:B0-----:R-:W4:Y:S04]  /*3b40*/  LDL.LU.64 R26, [R1+0xa0] ;  /* 0x0000a000011a7983 */ /* 0x001f280000300a00 */
[----:B------:R0:W-:Y:S01]  /*3b50*/  STL.64 [R1+0x390], R28 ;  /* 0x0003901c01007387 */ /* 0x0001e20000100a00 */
[----:B------:R-:W-:-:S06]  /*3b60*/  CS2R R8, SRZ ;  /* 0x0000000000087805 */ /* 0x000fcc000001ff00 */
[----:B--2---:R2:W2:Y:S04]  /*3b70*/  @!P6 LDG.E.64 R8, [R10.64] ;  /* 0x000000140a08e981 */ /* 0x0044a8000c1e1b00 */
[----:B0-----:R-:W2:Y:S04]  /*3b80*/  LDL.LU.64 R28, [R1+0x98] ;  /* 0x00009800011c7983 */ /* 0x001ea80000300a00 */
[----:B---3--:R0:W-:Y:S04]  /*3b90*/  STL.64 [R1+0xd8], R6 ;  /* 0x0000d80601007387 */ /* 0x0081e80000100a00 */
[----:B0-----:R-:W3:Y:S04]  /*3ba0*/  LDL.LU.64 R6, [R1+0x90] ;  /* 0x0000900001067983 */ /* 0x001ee80000300a00 */
[----:B------:R0:W-:Y:S02]  /*3bb0*/  STL.64 [R1+0xd0], R12 ;  /* 0x0000d00c01007387 */ /* 0x0001e40000100a00 */
[----:B0-----:R-:W-:-:S06]  /*3bc0*/  CS2R R12, SRZ ;  /* 0x00000000000c7805 */ /* 0x001fcc000001ff00 */
[----:B------:R-:W3:Y:S01]  /*3bd0*/  @!P6 LDG.E.64 R12, [R16.64] ;  /* 0x00000014100ce981 */ /* 0x000ee2000c1e1b00 */
[C---:B------:R-:W-:Y:S01]  /*3be0*/  LOP3.LUT P0, RZ, R14.reuse, 0x800, RZ, 0xc0, !PT ;  /* 0x000008000eff7812 */ /* 0x040fe2000780c0ff */
[----:B--2---:R-:W-:Y:S01]  /*3bf0*/  CS2R R10, SRZ ;  /* 0x00000000000a7805 */ /* 0x004fe2000001ff00 */
[----:B------:R-:W-:Y:S01]  /*3c00*/  CS2R R18, SRZ ;  /* 0x0000000000127805 */ /* 0x000fe2000001ff00 */
[----:B------:R0:W-:Y:S10]  /*3c10*/  STL.64 [R1+0xe0], R22 ;  /* 0x0000e01601007387 */ /* 0x0001f40000100a00 */
[----:B----4-:R-:W2:Y:S04]  /*3c20*/  @!P0 LDG.E.64 R10, [R26.64] ;  /* 0x000000141a0a8981 */ /* 0x010ea8000c1e1b00 */
[----:B0-----:R-:W4:Y:S04]  /*3c30*/  LDL.LU.64 R22, [R1+0x70] ;  /* 0x0000700001167983 */ /* 0x001f280000300a00 */
[----:B------:R0:W2:Y:S04]  /*3c40*/  @!P0 LDG.E.64 R18, [R4.64] ;  /* 0x0000001404128981 */ /* 0x0000a8000c1e1b00 */
[----:B---3--:R3:W-:Y:S04]  /*3c50*/  STL.64 [R1+0xc0], R12 ;  /* 0x0000c00c01007387 */ /* 0x0087e80000100a00 */
[----:B---3--:R-:W3:Y:S04]  /*3c60*/  LDL.LU.64 R12, [R1+0x68] ;  /* 0x00006800010c7983 */ /* 0x008ee80000300a00 */
[----:B------:R-:W3:Y:S04]  /*3c70*/  LDL.LU.64 R16, [R1+0x60] ;  /* 0x0000600001107983 */ /* 0x000ee80000300a00 */
[----:B------:R0:W-:Y:S04]  /*3c80*/  STL.64 [R1+0xc8], R8 ;  /* 0x0000c80801007387 */ /* 0x0001e80000100a00 */
[----:B0-----:R-:W3:Y:S04]  /*3c90*/  LDL.LU.64 R8, [R1+0x58] ;  /* 0x0000580001087983 */ /* 0x001ee80000300a00 */
[----:B------:R-:W3:Y:S01]  /*3ca0*/  LDL.LU.64 R4, [R1+0x398] ;  /* 0x0003980001047983 */ /* 0x000ee20000300a00 */
[----:B------:R-:W-:-:S03]  /*3cb0*/  LOP3.LUT P2, RZ, R14, 0x400, RZ, 0xc0, !PT ;  /* 0x000004000eff7812 */ /* 0x000fc6000784c0ff */
[----:B--2---:R-:W-:Y:S04]  /*3cc0*/  STL.64 [R1+0xb8], R10 ;  /* 0x0000b80a01007387 */ /* 0x004fe80000100a00 */
[----:B------:R-:W2:Y:S04]  /*3cd0*/  LDL.LU.64 R26, [R1+0x48] ;  /* 0x00004800011a7983 */ /* 0x000ea80000300a00 */
[----:B------:R0:W-:Y:S02]  /*3ce0*/  STL.64 [R1+0xb0], R18 ;  /* 0x0000b01201007387 */ /* 0x0001e40000100a00 */
[----:B0-----:R-:W-:-:S06]  /*3cf0*/  CS2R R18, SRZ ;  /* 0x0000000000127805 */ /* 0x001fcc000001ff00 */
[----:B------:R0:W2:Y:S04]  /*3d00*/  @!P2 LDG.E.64 R18, [R28.64] ;  /* 0x000000141c12a981 */ /* 0x0000a8000c1e1b00 */
[----:B0-----:R-:W2:Y:S01]  /*3d10*/  LDL.LU.64 R28, [R1+0x390] ;  /* 0x00039000011c7983 */ /* 0x001ea20000300a00 */
[----:B---3--:R-:W-:Y:S02]  /*3d20*/  MOV R10, R4 ;  /* 0x00000004000a7202 */ /* 0x008fe40000000f00 */
[----:B------:R-:W-:Y:S02]  /*3d30*/  MOV R11, R5 ;  /* 0x00000005000b7202 */ /* 0x000fe40000000f00 */
[----:B------:R-:W-:-:S06]  /*3d40*/  CS2R R4, SRZ ;  /* 0x0000000000047805 */ /* 0x000fcc000001ff00 */
[----:B------:R0:W3:Y:S01]  /*3d50*/  @!P2 LDG.E.64 R4, [R6.64] ;  /* 0x000000140604a981 */ /* 0x0000e2000c1e1b00 */
[----:B------:R-:W-:Y:S01]  /*3d60*/  LOP3.LUT P3, RZ, R14, 0x200, RZ, 0xc0, !PT ;  /* 0x000002000eff7812 */ /* 0x000fe2000786c0ff */
[----:B0-----:R-:W-:-:S12]  /*3d70*/  CS2R R6, SRZ ;  /* 0x0000000000067805 */ /* 0x001fd8000001ff00 */
[----:B------:R0:W4:Y:S04]  /*3d80*/  @!P3 LDG.E.64 R6, [R12.64] ;  /* 0x000000140c06b981 */ /* 0x000128000c1e1b00 */
[----:B---3--:R2:W-:Y:S02]  /*3d90*/  STL.64 [R1+0xa8], R4 ;  /* 0x0000a80401007387 */ /* 0x0085e40000100a00 */
[----:B--2---:R-:W-:Y:S02]  /*3da0*/  MOV R4, R28 ;  /* 0x0000001c00047202 */ /* 0x004fe40000000f00 */
[----:B------:R-:W-:Y:S02]  /*3db0*/  MOV R5, R29 ;  /* 0x0000001d00057202 */ /* 0x000fe40000000f00 */
[----:B------:R-:W2:Y:S04]  /*3dc0*/  LDL.LU.64 R28, [R1+0x38] ;  /* 0x00003800011c7983 */ /* 0x000ea80000300a00 */
[----:B------:R3:W-:Y:S02]  /*3dd0*/  STL.64 [R1+0xa0], R18 ;  /* 0x0000a01201007387 */ /* 0x0007e40000100a00 */
[----:B---3--:R-:W-:-:S06]  /*3de0*/  CS2R R18, SRZ ;  /* 0x0000000000127805 */ /* 0x008fcc000001ff00 */
[----:B----4-:R3:W4:Y:S01]  /*3df0*/  @!P3 LDG.E.64 R18, [R22.64] ;  /* 0x000000141612b981 */ /* 0x010722000c1e1b00 */
[C---:B------:R-:W-:Y:S01]  /*3e00*/  LOP3.LUT P4, RZ, R14.reuse, 0x100, RZ, 0xc0, !PT ;  /* 0x000001000eff7812 */ /* 0x040fe2000788c0ff */
[----:B0-----:R-:W-:Y:S02]  /*3e10*/  CS2R R12, SRZ ;  /* 0x00000000000c7805 */ /* 0x001fe4000001ff00 */
[----:B---3--:R0:W5:Y:S10]  /*3e20*/  LDL.LU.64 R22, [R1+0x388] ;  /* 0x0003880001167983 */ /* 0x0081740000300a00 */
[----:B------:R3:W2:Y:S04]  /*3e30*/  @!P4 LDG.E.64 R12, [R16.64] ;  /* 0x00000014100cc981 */ /* 0x0006a8000c1e1b00 */
[----:B----4-:R4:W-:Y:S04]  /*3e40*/  STL.64 [R1+0x90], R18 ;  /* 0x0000901201007387 */ /* 0x0109e80000100a00 */
[----:B----4-:R0:W5:Y:S04]  /*3e50*/  LDL.LU.64 R18, [R1+0x380] ;  /* 0x0003800001127983 */ /* 0x0101680000300a00 */
[----:B------:R4:W-:Y:S01]  /*3e60*/  STL.64 [R1+0x98], R6 ;  /* 0x0000980601007387 */ /* 0x0009e20000100a00 */
[----:B------:R-:W-:-:S03]  /*3e70*/  LOP3.LUT P5, RZ, R14, 0x80, RZ, 0xc0, !PT ;  /* 0x000000800eff7812 */ /* 0x000fc600078ac0ff */
[----:B---3--:R0:W5:Y:S01]  /*3e80*/  LDL.LU.64 R16, [R1+0x378] ;  /* 0x0003780001107983 */ /* 0x0081620000300a00 */
[----:B----4-:R-:W-:-:S06]  /*3e90*/  CS2R R6, SRZ ;  /* 0x0000000000067805 */ /* 0x010fcc000001ff00 */
[----:B------:R-:W3:Y:S04]  /*3ea0*/  @!P4 LDG.E.64 R6, [R8.64] ;  /* 0x000000140806c981 */ /* 0x000ee8000c1e1b00 */
[----:B--2---:R2:W-:Y:S04]  /*3eb0*/  STL.64 [R1+0x68], R12 ;  /* 0x0000680c01007387 */ /* 0x0045e80000100a00 */
[----:B--2---:R0:W5:Y:S04]  /*3ec0*/  LDL.LU.64 R12, [R1+0x370] ;  /* 0x00037000010c7983 */ /* 0x0041680000300a00 */
[----:B---3--:R2:W-:Y:S02]  /*3ed0*/  STL.64 [R1+0x70], R6 ;  /* 0x0000700601007387 */ /* 0x0085e40000100a00 */
[----:B--2---:R-:W-:-:S02]  /*3ee0*/  MOV R6, R24 ;  /* 0x0000001800067202 */ /* 0x004fc40000000f00 */
[----:B------:R-:W-:Y:S02]  /*3ef0*/  MOV R7, R25 ;  /* 0x0000001900077202 */ /* 0x000fe40000000f00 */
[----:B------:R-:W-:-:S06]  /*3f00*/  CS2R R24, SRZ ;  /* 0x0000000000187805 */ /* 0x000fcc000001ff00 */
[----:B------:R2:W3:Y:S01]  /*3f10*/  @!P5 LDG.E.64 R24, [R10.64] ;  /* 0x000000140a18d981 */ /* 0x0004e2000c1e1b00 */
[----:B------:R-:W-:-:S06]  /*3f20*/  CS2R R8, SRZ ;  /* 0x0000000000087805 */ /* 0x000fcc000001ff00 */
[----:B------:R4:W4:Y:S04]  /*3f30*/  @!P5 LDG.E.64 R8, [R26.64] ;  /* 0x000000141a08d981 */ /* 0x000928000c1e1b00 */
[----:B--2---:R0:W5:Y:S04]  /*3f40*/  LDL.LU.64 R10, [R1+0x368] ;  /* 0x00036800010a7983 */ /* 0x0041680000300a00 */
[----:B---3--:R2:W-:Y:S04]  /*3f50*/  STL.64 [R1+0x58], R24 ;  /* 0x0000581801007387 */ /* 0x0085e80000100a00 */
[----:B--2---:R-:W2:Y:S01]  /*3f60*/  LDL.LU.64 R24, [R1+0x360] ;  /* 0x0003600001187983 */ /* 0x004ea20000300a00 */
[----:B------:R-:W-:-:S02]  /*3f70*/  LOP3.LUT P6, RZ, R14, 0x2, RZ, 0xc0, !PT ;  /* 0x000000020eff7812 */ /* 0x000fc400078cc0ff */
[----:B----4-:R-:W-:Y:S02]  /*3f80*/  MOV R26, R20 ;  /* 0x00000014001a7202 */ /* 0x010fe40000000f00 */
[----:B------:R-:W-:Y:S02]  /*3f90*/  MOV R27, R21 ;  /* 0x00000015001b7202 */ /* 0x000fe40000000f00 */
[----:B------:R-:W-:Y:S01]  /*3fa0*/  LOP3.LUT P5, RZ, R14, 0x400000, RZ, 0xc0, !PT ;  /* 0x004000000eff7812 */ /* 0x000fe200078ac0ff */
[----:B------:R3:W-:Y:S02]  /*3fb0*/  STL.64 [R1+0x60], R8 ;  /* 0x0000600801007387 */ /* 0x0007e40000100a00 */
[----:B---3--:R-:W-:-:S06]  /*3fc0*/  CS2R R8, SRZ ;  /* 0x0000000000087805 */ /* 0x008fcc000001ff00 */
[----:B------:R3:W4:Y:S04]  /*3fd0*/  @!P6 LDG.E.64 R8, [R4.64] ;  /* 0x000000140408e981 */ /* 0x000728000c1e1b00 */
[----:B---3--:R-:W3:Y:S01]  /*3fe0*/  LDL.LU.64 R4, [R1+0x358] ;  /* 0x0003580001047983 */ /* 0x008ee20000300a00 */
[----:B--2---:R-:W-:Y:S02]  /*3ff0*/  MOV R20, R24 ;  /* 0x0000001800147202 */ /* 0x004fe40000000f00 */
[----:B------:R-:W-:Y:S02]  /*4000*/  MOV R21, R25 ;  /* 0x0000001900157202 */ /* 0x000fe40000000f00 */
[----:B------:R-:W-:-:S06]  /*4010*/  CS2R R24, SRZ ;  /* 0x0000000000187805 */ /* 0x000fcc000001ff00 */
[----:B------:R2:W3:Y:S02]  /*4020*/  @!P6 LDG.E.64 R24, [R28.64] ;  /* 0x000000141c18e981 */ /* 0x0004e4000c1e1b00 */
[----:B--2---:R-:W-:-:S06]  /*4030*/  CS2R R28, SRZ ;  /* 0x00000000001c7805 */ /* 0x004fcc000001ff00 */
[----:B------:R2:W2:Y:S04]  /*4040*/  @!P5 LDG.E.64 R28, [R2.64] ;  /* 0x00000014021cd981 */ /* 0x0004a8000c1e1b00 */
[----:B----4-:R4:W-:Y:S04]  /*4050*/  STL.64 [R1+0x48], R8 ;  /* 0x0000480801007387 */ /* 0x0109e80000100a00 */
[----:B----4-:R-:W4:Y:S04]  /*4060*/  LDL.LU.64 R8, [R1+0x350] ;  /* 0x0003500001087983 */ /* 0x010f280000300a00 */
[----:B---3--:R-:W-:Y:S04]  /*4070*/  STL.64 [R1+0x138], R24 ;  /* 0x0001381801007387 */ /* 0x008fe80000100a00 */
[----:B--2---:R-:W2:Y:S04]  /*4080*/  LDL.LU.64 R2, [R1+0x348] ;  /* 0x0003480001027983 */ /* 0x004ea80000300a00 */
[----:B------:R3:W-:Y:S04]  /*4090*/  STL.64 [R1+0x38], R28 ;  /* 0x0000381c01007387 */ /* 0x0007e80000100a00 */
[----:B---3--:R-:W3:Y:S01]  /*40a0*/  LDL.LU.64 R28, [R1+0x340] ;  /* 0x00034000011c7983 */ /* 0x008ee20000300a00 */
[----:B------:R-:W-:Y:S01]  /*40b0*/  CS2R R24, SRZ ;  /* 0x0000000000187805 */ /* 0x000fe2000001ff00 */
[----:B------:R-:W-:-:S05]  /*40c0*/  LOP3.LUT P4, RZ, R14, 0x800000, RZ, 0xc0, !PT ;  /* 0x008000000eff7812 */ /* 0x000fca000788c0ff */
[----:B---3--:R-:W3:Y:S04]  /*40d0*/  @!P5 LDG.E.64 R24, [R28.64] ;  /* 0x000000141c18d981 */ /* 0x008ee8000c1e1b00 */
[----:B---3--:R3:W-:Y:S02]  /*40e0*/  STL.64 [R1+0x168], R24 ;  /* 0x0001681801007387 */ /* 0x0087e40000100a00 */
[----:B---3--:R-:W-:-:S06]  /*40f0*/  CS2R R24, SRZ ;  /* 0x0000000000187805 */ /* 0x008fcc000001ff00 */
[----:B--2---:R-:W2:Y:S01]  /*4100*/  @!P4 LDG.E.64 R24, [R2.64] ;  /* 0x000000140218c981 */ /* 0x004ea2000c1e1b00 */
[----:B------:R-:W-:Y:S02]  /*4110*/  MOV R28, R4 ;  /* 0x00000004001c7202 */ /* 0x000fe40000000f00 */
[----:B------:R-:W-:Y:S02]  /*4120*/  MOV R29, R5 ;  /* 0x00000005001d7202 */ /* 0x000fe40000000f00 */
[----:B------:R-:W-:Y:S01]  /*4130*/  CS2R R4, SRZ ;  /* 0x0000000000047805 */ /* 0x000fe2000001ff00 */
[----:B--2---:R2:W-:Y:S04]  /*4140*/  STL.64 [R1+0x40], R24 ;  /* 0x0000401801007387 */ /* 0x0045e80000100a00 */
[----:B--2---:R-:W2:Y:S01]  /*4150*/  LDL.LU.64 R24, [R1+0x338] ;  /* 0x0003380001187983 */ /* 0x004ea20000300a00 */
[----:B------:R-:W-:-:S02]  /*4160*/  LOP3.LUT P3, RZ, R14, 0x1000000, RZ, 0xc0, !PT ;  /* 0x010000000eff7812 */ /* 0x000fc4000786c0ff */
[----:B------:R-:W-:Y:S01]  /*4170*/  MOV R2, R28 ;  /* 0x0000001c00027202 */ /* 0x000fe20000000f00 */
[----:B--2---:R2:W3:Y:S04]  /*4180*/  @!P4 LDG.E.64 R4, [R24.64] ;  /* 0x000000141804c981 */ /* 0x0044e8000c1e1b00 */
[----:B--2---:R-:W2:Y:S01]  /*4190*/  LDL.LU.64 R24, [R1+0x28] ;  /* 0x0000280001187983 */ /* 0x004ea20000300a00 */
[----:B------:R-:W-:Y:S02]  /*41a0*/  MOV R3, R29 ;  /* 0x0000001d00037202 */ /* 0x000fe40000000f00 */
[----:B------:R-:W-:Y:S01]  /*41b0*/  LOP3.LUT P2, RZ, R14, 0x2000000, RZ, 0xc0, !PT ;  /* 0x020000000eff7812 */ /* 0x000fe2000784c0ff */
[----:B------:R-:W-:Y:S01]  /*41c0*/  CS2R R28, SRZ ;  /* 0x00000000001c7805 */ /* 0x000fe2000001ff00 */
[----:B---3--:R3:W-:Y:S05]  /*41d0*/  STL.64 [R1+0x170], R4 ;  /* 0x0001700401007387 */ /* 0x0087ea0000100a00 */
[----:B--2---:R2:W4:Y:S01]  /*41e0*/  @!P3 LDG.E.64 R28, [R24.64] ;  /* 0x00000014181cb981 */ /* 0x004522000c1e1b00 */
[----:B---3--:R-:W-:-:S06]  /*41f0*/  CS2R R4, SRZ ;  /* 0x0000000000047805 */ /* 0x008fcc000001ff00 */
[----:B------:R3:W4:Y:S01]  /*4200*/  @!P3 LDG.E.64 R4, [R6.64] ;  /* 0x000000140604b981 */ /* 0x000722000c1e1b00 */
[----:B--2---:R-:W-:-:S06]  /*4210*/  CS2R R24, SRZ ;  /* 0x0000000000187805 */ /* 0x004fcc000001ff00 */
[----:B------:R2:W2:Y:S04]  /*4220*/  @!P2 LDG.E.64 R24, [R20.64] ;  /* 0x000000141418a981 */ /* 0x0004a8000c1e1b00 */
[----:B---3--:R0:W5:Y:S04]  /*4230*/  LDL.LU.64 R6, [R1+0x330] ;  /* 0x0003300001067983 */ /* 0x0081680000300a00 */
[----:B----4-:R3:W-:Y:S04]  /*4240*/  STL.64 [R1+0x50], R4 ;  /* 0x0000500401007387 */ /* 0x0107e80000100a00 */
[----:B---3--:R0:W5:Y:S04]  /*4250*/  LDL.LU.64 R4, [R1+0x328] ;  /* 0x0003280001047983 */ /* 0x0081680000300a00 */
[----:B------:R-:W-:Y:S04]  /*4260*/  STL.64 [R1], R28 ;  /* 0x0000001c01007387 */ /* 0x000fe80000100a00 */
[----:B--2---:R0:W5:Y:S04]  /*4270*/  LDL.LU.64 R20, [R1+0x320] ;  /* 0x0003200001147983 */ /* 0x0041680000300a00 */
[----:B------:R2:W-:Y:S02]  /*4280*/  STL.64 [R1+0x28], R24 ;  /* 0x0000281801007387 */ /* 0x0005e40000100a00 */
[----:B--2---:R-:W-:-:S06]  /*4290*/  CS2R R24, SRZ ;  /* 0x0000000000187805 */ /* 0x004fcc000001ff00 */
[----:B------:R2:W3:Y:S01]  /*42a0*/  @!P1 LDG.E.64 R24, [R8.64] ;  /* 0x0000001408189981 */ /* 0x0004e2000c1e1b00 */
[----:B------:R-:W-:Y:S01]  /*42b0*/  LOP3.LUT P0, RZ, R14, 0x4000000, RZ, 0xc0, !PT ;  /* 0x040000000eff7812 */ /* 0x000fe2000780c0ff */
[----:B------:R-:W-:Y:S01]  /*42c0*/  CS2R R28, SRZ ;  /* 0x00000000001c7805 */ /* 0x000fe2000001ff00 */
[----:B------:R-:W-:-:S05]  /*42d0*/  UMOV UR24, 0x3f800000 ;  /* 0x3f80000000187882 */ /* 0x000fca0000000000 */
[----:B------:R4:W5:Y:S04]  /*42e0*/  @!P2 LDG.E.64 R28, [R26.64] ;  /* 0x000000141a1ca981 */ /* 0x000968000c1e1b00 */
[----:B--2---:R0:W5:Y:S01]  /*42f0*/  LDL.LU.64 R8, [R1+0x318] ;  /* 0x0003180001087983 */ /* 0x0041620000300a00 */
[----:B-1----:R-:W-:Y:S01]  /*4300*/  @UP0 UMOV UR24, UR5 ;  /* 0x0000000500180c82 */ /* 0x002fe20008000000 */
[----:B------:R-:W-:Y:S01]  /*4310*/  BSSY B0, `(.L_x_2603) ;  /* 0x0000017000007945 */ /* 0x000fe20003800000 */
[----:B----4-:R-:W-:Y:S01]  /*4320*/  CS2R R26, SRZ ;  /* 0x00000000001a7805 */ /* 0x010fe2000001ff00 */
[----:B------:R-:W-:Y:S01]  /*4330*/  HFMA2.MMA R0, -RZ, RZ, 0, 0 ;  /* 0x00000000ff007435 */ /* 0x000fe200000001ff */
[----:B------:R-:W-:-:S04]  /*4340*/  MOV R15, RZ ;  /* 0x000000ff000f7202 */ /* 0x000fc80000000f00 */
[----:B------:R1:W5:Y:S02]  /*4350*/  @!P1 LDG.E.64 R26, [R2.64] ;  /* 0x00000014021a9981 */ /* 0x000364000c1e1b00 */
[----:B-1----:R-:W-:Y:S02]  /*4360*/  CS2R R2, SRZ ;  /* 0x0000000000027805 */ /* 0x002fe4000001ff00 */
[----:B---3--:R0:W-:Y:S01]  /*4370*/  STL.64 [R1+0x18], R24 ;  /* 0x0000181801007387 */ /* 0x0081e20000100a00 */
[----:B------:R-:W-:Y:S05]  /*4380*/  @P0 BRA `(.L_x_2604) ;  /* 0x000000f000000947 */ /* 0x000fea0003800000 */
[----:B------:R-:W-:Y:S02]  /*4390*/  ISETP.NE.AND P6, PT, RZ, UR22, PT ;  /* 0x00000016ff007c0c */ /* 0x000fe4000bfc5270 */
[C---:B0----5:R-:W-:Y:S02]  /*43a0*/  SHF.L.U32 R24, R8.reuse, 0x1, RZ ;  /* 0x0000000108187819 */ /* 0x061fe400000006ff */
        /* <DEDUP_REMOVED lines=13> */
.L_x_2604:
[----:B------:R-:W-:Y:S05]  /*4480*/  BSYNC B0 ;  /* 0x0000000000007941 */ /* 0x000fea0003800000 */
.L_x_2603:
[----:B0-----:R-:W2:Y:S01]  /*4490*/  LDL R24, [R1+0x15c] ;  /* 0x00015c0001187983 */ /* 0x001ea20000100800 */
[----:B-----5:R-:W-:Y:S02]  /*44a0*/  FADD.FTZ R10, R10, -UR6 ;  /* 0x800000060a0a7e21 */ /* 0x020fe40008010000 */
[----:B------:R-:W-:Y:S01]  /*44b0*/  FADD.FTZ R11, R11, -UR6 ;  /* 0x800000060b0b7e21 */ /* 0x000fe20008010000 */
[----:B------:R0:W5:Y:S01]  /*44c0*/  LDL R8, [R1+0x158] ;  /* 0x0001580001087983 */ /* 0x0001620000100800 */
[----:B------:R-:W-:Y:S01]  /*44d0*/  FMUL.FTZ R25, R10, UR24 ;  /* 0x000000180a197c20 */ /* 0x000fe20008410000 */
[----:B------:R-:W-:Y:S01]  /*44e0*/  ISETP.NE.AND P0, PT, RZ, UR22, PT ;  /* 0x00000016ff007c0c */ /* 0x000fe2000bf05270 */
[----:B------:R-:W-:Y:S01]  /*44f0*/  FMUL.FTZ R11, R11, UR24 ;  /* 0x000000180b0b7c20 */ /* 0x000fe20008410000 */
[----:B------:R-:W-:-:S02]  /*4500*/  LOP3.LUT R14, R14, 0xffdfffff, RZ, 0xc0, !PT ;  /* 0xffdfffff0e0e7812 */ /* 0x000fc400078ec0ff */
[----:B------:R0:W-:Y:S04]  /*4510*/  STL [R1+0x20], R25 ;  /* 0x0000201901007387 */ /* 0x0001e80000100800 */
[----:B------:R0:W-:Y:S05]  /*4520*/  STL [R1+0x24], R11 ;  /* 0x0000240b01007387 */ /* 0x0001ea0000100800 */
[----:B------:R-:W-:Y:S02]  /*4530*/  @P0 LOP3.LUT R14, R14, 0x200000, RZ, 0xfc, !PT ;  /* 0x002000000e0e0812 */ /* 0x000fe400078efcff */
[----:B--2---:R-:W-:Y:S01]  /*4540*/  MOV R9, R24 ;  /* 0x0000001800097202 */ /* 0x004fe20000000f00 */
[----:B------:R-:W-:Y:S05]  /*4550*/  @!P0 BRA `(.L_x_2605) ;  /* 0x0000013000008947 */ /* 0x000fea0003800000 */
[----:B0----5:R-:W-:-:S04]  /*4560*/  FFMA.FTZ R8, R25, R0, R3 ;  /* 0x0000000019087223 */ /* 0x021fc80000010003 */
[----:B------:R-:W-:-:S06]  /*4570*/  FMUL.FTZ R9, R8, -1.4426950216293334961 ;  /* 0xbfb8aa3b08097820 */ /* 0x000fcc0000410000 */
        /* <DEDUP_REMOVED lines=17> */
.L_x_2605:
[----:B0-----:R0:W-:Y:S04]  /*4690*/  STL [R1+0x318], R2 ;  /* 0x0003180201007387 */ /* 0x0011e80000100800 */
[----:B0-----:R-:W2:Y:S01]  /*46a0*/  LDL R2, [R1+0x24] ;  /* 0x0000240001027983 */ /* 0x001ea20000100800 */
[----:B-----5:R-:W-:Y:S02]  /*46b0*/  FMUL.FTZ R10, R8, R0 ;  /* 0x00000000080a7220 */ /* 0x020fe40000410000 */
[----:B------:R-:W-:Y:S02]  /*46c0*/  FMUL.FTZ R11, R9, R15 ;  /* 0x0000000f090b7220 */ /* 0x000fe40000410000 */
[----:B------:R-:W-:Y:S02]  /*46d0*/  FFMA.FTZ R24, R25, R10, RZ ;  /* 0x0000000a19187223 */ /* 0x000fe400000100ff */
[----:B------:R-:W-:-:S02]  /*46e0*/  FADD.FTZ R12, R12, -UR6 ;  /* 0x800000060c0c7e21 */ /* 0x000fc40008010000 */
[----:B------:R-:W-:Y:S02]  /*46f0*/  FADD.FTZ R13, R13, -UR6 ;  /* 0x800000060d0d7e21 */ /* 0x000fe40008010000 */
[----:B------:R-:W-:Y:S02]  /*4700*/  FADD.FTZ R10, RZ, R10 ;  /* 0x0000000aff0a7221 */ /* 0x000fe40000010000 */
[----:B------:R-:W-:Y:S02]  /*4710*/  FMUL.FTZ R12, R12, UR24 ;  /* 0x000000180c0c7c20 */ /* 0x000fe40008410000 */
[----:B------:R-:W-:Y:S02]  /*4720*/  FMUL.FTZ R13, R13, UR24 ;  /* 0x000000180d0d7c20 */ /* 0x000fe40008410000 */
[----:B--2---:R-:W-:Y:S02]  /*4730*/  FFMA.FTZ R24, R2, R11, R24 ;  /* 0x0000000b02187223 */ /* 0x004fe40000010018 */
[----:B------:R0:W5:Y:S04]  /*4740*/  LDL.LU R2, [R1+0x318] ;  /* 0x0003180001027983 */ /* 0x0001680000300800 */
[----:B------:R1:W-:Y:S02]  /*4750*/  STL [R1+0x8], R24 ;  /* 0x0000081801007387 */ /* 0x0003e40000100800 */
[----:B-1----:R-:W-:-:S02]  /*4760*/  FADD.FTZ R24, R11, R10 ;  /* 0x0000000a0b187221 */ /* 0x002fc40000010000 */
[----:B------:R0:W5:Y:S04]  /*4770*/  LDL R10, [R1+0x148] ;  /* 0x00014800010a7983 */ /* 0x0001680000100800 */
        /* <DEDUP_REMOVED lines=24> */
.L_x_2606:
        /* <DEDUP_REMOVED lines=16> */
[----:B------:R-:W-:Y:S02]  /*4a00*/  FADD.FTZ R16, R16, -UR6 ;  /* 0x8000000610107e21 */ /* 0x000fe40008010000 */
[----:B------:R-:W-:-:S02]  /*4a10*/  FADD.FTZ R17, R17, -UR6 ;  /* 0x8000000611117e21 */ /* 0x000fc40008010000 */
[----:B------:R-:W-:Y:S02]  /*4a20*/  FADD.FTZ R24, R12, R24 ;  /* 0x000000180c187221 */ /* 0x000fe40000010000 */
[----:B------:R-:W-:Y:S02]  /*4a30*/  FMUL.FTZ R17, R17, UR24 ;  /* 0x0000001811117c20 */ /* 0x000fe40008410000 */
[----:B------:R-:W-:-:S04]  /*4a40*/  FADD.FTZ R9, RZ, R9 ;  /* 0x00000009ff097221 */ /* 0x000fc80000010000 */
[----:B------:R-:W-:Y:S02]  /*4a50*/  FADD.FTZ R9, R9, R11 ;  /* 0x0000000b09097221 */ /* 0x000fe40000010000 */
[C---:B---3--:R-:W-:Y:S02]  /*4a60*/  FFMA.FTZ R10, R13.reuse, R11, R10 ;  /* 0x0000000b0d0a7223 */ /* 0x048fe4000001000a */
[----:B------:R-:W-:Y:S02]  /*4a70*/  FFMA.FTZ R8, R13, R12, R8 ;  /* 0x0000000c0d087223 */ /* 0x000fe40000010008 */
[----:B------:R-:W-:Y:S02]  /*4a80*/  FMUL.FTZ R13, R16, UR24 ;  /* 0x00000018100d7c20 */ /* 0x000fe40008410000 */
[----:B------:R-:W2:Y:S04]  /*4a90*/  LDL R16, [R1+0x160] ;  /* 0x0001600001107983 */ /* 0x000ea80000100800 */
[----:B------:R0:W-:Y:S04]  /*4aa0*/  STL [R1+0x34], R13 ;  /* 0x0000340d01007387 */ /* 0x0001e80000100800 */
[----:B------:R0:W5:Y:S04]  /*4ab0*/  LDL R12, [R1+0x164] ;  /* 0x00016400010c7983 */ /* 0x0001680000100800 */
[----:B------:R0:W-:Y:S01]  /*4ac0*/  STL [R1+0x1c4], R17 ;  /* 0x0001c41101007387 */ /* 0x0001e20000100800 */
[----:B--2---:R-:W-:Y:S01]  /*4ad0*/  MOV R11, R16 ;  /* 0x00000010000b7202 */ /* 0x004fe20000000f00 */
[----:B------:R-:W-:Y:S05]  /*4ae0*/  @!P0 BRA `(.L_x_2607) ;  /* 0x0000013000008947 */ /* 0x000fea0003800000 */
[----:B0-----:R-:W-:-:S04]  /*4af0*/  FFMA.FTZ R11, R13, R0, R3 ;  /* 0x000000000d0b7223 */ /* 0x001fc80000010003 */
[----:B-----5:R-:W-:-:S06]  /*4b00*/  FMUL.FTZ R12, R11, -1.4426950216293334961 ;  /* 0xbfb8aa3b0b0c7820 */ /* 0x020fcc0000410000 */
        /* <DEDUP_REMOVED lines=17> */
.L_x_2607:
[----:B0----5:R0:W-:Y:S04]  /*4c20*/  STL [R1+0x318], R2 ;  /* 0x0003180201007387 */ /* 0x0211e80000100800 */
[----:B0-----:R-:W2:Y:S04]  /*4c30*/  LDL.LU R2, [R1+0xc] ;  /* 0x00000c0001027983 */ /* 0x001ea80000300800 */
[----:B------:R-:W2:Y:S01]  /*4c40*/  LDL R16, [R1+0x34] ;  /* 0x0000340001107983 */ /* 0x000ea20000100800 */
[----:B------:R-:W-:Y:S02]  /*4c50*/  FMUL.FTZ R13, R11, R0 ;  /* 0x000000000b0d7220 */ /* 0x000fe40000410000 */
[----:B------:R-:W-:-:S02]  /*4c60*/  FADD.FTZ R18, R18, -UR6 ;  /* 0x8000000612127e21 */ /* 0x000fc40008010000 */
[----:B------:R-:W-:Y:S02]  /*4c70*/  FADD.FTZ R25, R25, R11 ;  /* 0x0000000b19197221 */ /* 0x000fe40000010000 */
[----:B------:R-:W-:Y:S02]  /*4c80*/  FADD.FTZ R19, R19, -UR6 ;  /* 0x8000000613137e21 */ /* 0x000fe40008010000 */
[----:B------:R-:W-:Y:S02]  /*4c90*/  FADD.FTZ R24, R24, R13 ;  /* 0x0000000d18187221 */ /* 0x000fe40000010000 */
[----:B------:R-:W-:Y:S02]  /*4ca0*/  FMUL.FTZ R19, R19, UR24 ;  /* 0x0000001813137c20 */ /* 0x000fe40008410000 */
[----:B------:R-:W-:Y:S02]  /*4cb0*/  FADD.FTZ R9, R9, R12 ;  /* 0x0000000c09097221 */ /* 0x000fe40000010000 */
[----:B------:R-:W-:-:S02]  /*4cc0*/  FFMA.FTZ R10, R17, R12, R10 ;  /* 0x0000000c110a7223 */ /* 0x000fc4000001000a */
[C---:B--2---:R-:W-:Y:S02]  /*4cd0*/  FFMA.FTZ R11, R16.reuse, R11, R2 ;  /* 0x0000000b100b7223 */ /* 0x044fe40000010002 */
[----:B------:R-:W-:Y:S01]  /*4ce0*/  FFMA.FTZ R8, R16, R13, R8 ;  /* 0x0000000d10087223 */ /* 0x000fe20000010008 */
[----:B------:R0:W5:Y:S01]  /*4cf0*/  LDL.LU R2, [R1+0x318] ;  /* 0x0003180001027983 */ /* 0x0001620000300800 */
[----:B------:R-:W-:Y:S02]  /*4d00*/  FMUL.FTZ R16, R18, UR24 ;  /* 0x0000001812107c20 */ /* 0x000fe40008410000 */
[----:B------:R-:W-:Y:S01]  /*4d10*/  FMUL.FTZ R13, R12, R15 ;  /* 0x0000000f0c0d7220 */ /* 0x000fe20000410000 */
[----:B------:R-:W2:Y:S03]  /*4d20*/  LDL R18, [R1+0x8c] ;  /* 0x00008c0001127983 */ /* 0x000ea60000100800 */
[----:B------:R-:W-:Y:S01]  /*4d30*/  FFMA.FTZ R8, R17, R13, R8 ;  /* 0x0000000d11087223 */ /* 0x000fe20000010008 */
[----:B------:R0:W5:Y:S01]  /*4d40*/  LDL R12, [R1+0x88] ;  /* 0x00008800010c7983 */ /* 0x0001620000100800 */
[----:B------:R-:W-:-:S03]  /*4d50*/  FADD.FTZ R24, R13, R24 ;  /* 0x000000180d187221 */ /* 0x000fc60000010000 */
[----:B------:R0:W-:Y:S04]  /*4d60*/  STL [R1+0x1c8], R16 ;  /* 0x0001c81001007387 */ /* 0x0001e80000100800 */
[----:B------:R0:W-:Y:S01]  /*4d70*/  STL [R1+0x1cc], R19 ;  /* 0x0001cc1301007387 */ /* 0x0001e20000100800 */
[----:B--2---:R-:W-:Y:S01]  /*4d80*/  MOV R17, R18 ;  /* 0x0000001200117202 */ /* 0x004fe20000000f00 */
[----:B------:R-:W-:Y:S05]  /*4d90*/  @!P0 BRA `(.L_x_2608) ;  /* 0x0000013000008947 */ /* 0x000fea0003800000 */
[----:B0-----:R-:W2:Y:S01]  /*4da0*/  LDL R17, [R1+0x88] ;  /* 0x0000880001117983 */ /* 0x001ea20000100800 */
[----:B-----5:R-:W-:-:S04]  /*4db0*/  FFMA.FTZ R12, R16, R0, R3 ;  /* 0x00000000100c7223 */ /* 0x020fc80000010003 */
[----:B------:R-:W-:-:S06]  /*4dc0*/  FMUL.FTZ R13, R12, -1.4426950216293334961 ;  /* 0xbfb8aa3b0c0d7820 */ /* 0x000fcc0000410000 */
[----:B------:R-:W0:Y:S02]  /*4dd0*/  MUFU.EX2 R13, R13 ;  /* 0x0000000d000d7308 */ /* 0x000e240000000800 */
[----:B0-----:R-:W-:-:S06]  /*4de0*/  FADD.FTZ R13, R13, 1 ;  /* 0x3f8000000d0d7421 */ /* 0x001fcc0000010000 */
[----:B------:R-:W0:Y:S02]  /*4df0*/  MUFU.RCP R13, R13 ;  /* 0x0000000d000d7308 */ /* 0x000e240000001000 */
[----:B0-----:R-:W-:-:S04]  /*4e00*/  FADD.FTZ R16, -R13, 1 ;  /* 0x3f8000000d107421 */ /* 0x001fc80000010100 */
        /* <DEDUP_REMOVED lines=12> */
.L_x_2608:
[----:B0----5:R0:W-:Y:S04]  /*4ed0*/  STL [R1+0x318], R2 ;  /* 0x0003180201007387 */ /* 0x0211e80000100800 */
[----:B0-----:R-:W2:Y:S01]  /*4ee0*/  LDL R2, [R1+0x1c8] ;  /* 0x0001c80001027983 */ /* 0x001ea20000100800 */
[----:B------:R-:W-:-:S03]  /*4ef0*/  FMUL.FTZ R13, R12, R0 ;  /* 0x000000000c0d7220 */ /* 0x000fc60000410000 */
[----:B------:R-:W3:Y:S01]  /*4f00*/  LDL.LU R19, [R1+0x78] ;  /* 0x0000780001137983 */ /* 0x000ee20000300800 */
        /* <DEDUP_REMOVED lines=42> */
.L_x_2609:
[----:B-----5:R1:W-:Y:S01]  /*51b0*/  STL [R1+0x318], R2 ;  /* 0x0003180201007387 */ /* 0x0203e20000100800 */
[----:B------:R-:W-:Y:S02]  /*51c0*/  FMUL.FTZ R13, R12, R0 ;  /* 0x000000000c0d7220 */ /* 0x000fe40000410000 */
[----:B------:R-:W-:Y:S01]  /*51d0*/  FADD.FTZ R25, R25, R12 ;  /* 0x0000000c19197221 */ /* 0x000fe20000010000 */
[----:B0-----:R-:W2:Y:S04]  /*51e0*/  LDL R16, [R1+0x1d8] ;  /* 0x0001d80001107983 */ /* 0x001ea80000100800 */
[----:B------:R-:W3:Y:S04]  /*51f0*/  LDL R19, [R1+0x140] ;  /* 0x0001400001137983 */ /* 0x000ee80000100800 */
[----:B-1----:R-:W4:Y:S04]  /*5200*/  LDL R2, [R1+0x78] ;  /* 0x0000780001027983 */ /* 0x002f280000100800 */
[----:B------:R-:W2:Y:S01]  /*5210*/  LDL R18, [R1+0x144] ;  /* 0x0001440001127983 */ /* 0x000ea20000100800 */
[----:B----4-:R-:W-:-:S03]  /*5220*/  FFMA.FTZ R11, R2, R12, R11 ;  /* 0x0000000c020b7223 */ /* 0x010fc6000001000b */
[----:B------:R0:W5:Y:S04]  /*5230*/  LDL.LU R2, [R1+0x318] ;  /* 0x0003180001027983 */ /* 0x0001680000300800 */
[----:B------:R-:W4:Y:S01]  /*5240*/  LDL R12, [R1+0x78] ;  /* 0x00007800010c7983 */ /* 0x000f220000100800 */
[----:B------:R-:W-:Y:S02]  /*5250*/  FADD.FTZ R22, R22, -UR6 ;  /* 0x8000000616167e21 */ /* 0x000fe40008010000 */
[----:B------:R-:W-:Y:S02]  /*5260*/  FADD.FTZ R23, R23, -UR6 ;  /* 0x8000000617177e21 */ /* 0x000fe40008010000 */
[----:B------:R-:W-:Y:S02]  /*5270*/  FADD.FTZ R24, R24, R13 ;  /* 0x0000000d18187221 */ /* 0x000fe40000010000 */
[----:B------:R-:W-:-:S02]  /*5280*/  FMUL.FTZ R23, R23, UR24 ;  /* 0x0000001817177c20 */ /* 0x000fc40008410000 */
[----:B------:R-:W-:Y:S02]  /*5290*/  FADD.FTZ R9, R9, R17 ;  /* 0x0000001109097221 */ /* 0x000fe40000010000 */
[----:B--2---:R-:W-:Y:S02]  /*52a0*/  FFMA.FTZ R10, R16, R17, R10 ;  /* 0x00000011100a7223 */ /* 0x004fe4000001000a */
[----:B----4-:R-:W-:Y:S02]  /*52b0*/  FFMA.FTZ R8, R12, R13, R8 ;  /* 0x0000000d0c087223 */ /* 0x010fe40000010008 */
[----:B------:R-:W-:-:S05]  /*52c0*/  FMUL.FTZ R13, R22, UR24 ;  /* 0x00000018160d7c20 */ /* 0x000fca0008410000 */
[----:B------:R0:W-:Y:S04]  /*52d0*/  STL [R1+0x7c], R13 ;  /* 0x00007c0d01007387 */ /* 0x0001e80000100800 */
[----:B------:R0:W-:Y:S01]  /*52e0*/  STL [R1+0x1dc], R23 ;  /* 0x0001dc1701007387 */ /* 0x0001e20000100800 */
[----:B------:R-:W-:Y:S01]  /*52f0*/  FMUL.FTZ R12, R17, R15 ;  /* 0x0000000f110c7220 */ /* 0x000fe20000410000 */
[----:B------:R-:W-:-:S03]  /*5300*/  MOV R17, R18 ;  /* 0x0000001200117202 */ /* 0x000fc60000000f00 */
[----:B------:R-:W-:Y:S02]  /*5310*/  FFMA.FTZ R8, R16, R12, R8 ;  /* 0x0000000c10087223 */ /* 0x000fe40000010008 */
[----:B------:R-:W-:Y:S01]  /*5320*/  FADD.FTZ R24, R12, R24 ;  /* 0x000000180c187221 */ /* 0x000fe20000010000 */
[----:B---3--:R-:W-:Y:S01]  /*5330*/  MOV R12, R19 ;  /* 0x00000013000c7202 */ /* 0x008fe20000000f00 */
        /* <DEDUP_REMOVED lines=8> */
[----:B------:R-:W-:Y:S02]  /*53c0*/  FFMA.FTZ R12, R12, R16, 1 ;  /* 0x3f8000000c0c7423 */ /* 0x000fe40000010010 */
[----:B-----5:R-:W-:Y:S02]  /*53d0*/  FFMA.FTZ R16, R23, R15, R2 ;  /* 0x0000000f17107223 */ /* 0x020fe40000010002 */
        /* <DEDUP_REMOVED lines=9> */
.L_x_2610:
[----:B-----5:R1:W-:Y:S04]  /*5470*/  STL [R1+0x318], R2 ;  /* 0x0003180201007387 */ /* 0x0203e80000100800 */
[----:B-1----:R-:W2:Y:S01]  /*5480*/  LDL R2, [R1+0x7c] ;  /* 0x00007c0001027983 */ /* 0x002ea20000100800 */
[----:B0-----:R-:W-:-:S03]  /*5490*/  FMUL.FTZ R13, R12, R0 ;  /* 0x000000000c0d7220 */ /* 0x001fc60000410000 */
[----:B------:R-:W3:Y:S01]  /*54a0*/  LDL.LU R22, [R1+0x80] ;  /* 0x0000800001167983 */ /* 0x000ee20000300800 */
[----:B------:R-:W-:-:S03]  /*54b0*/  FADD.FTZ R25, R25, R12 ;  /* 0x0000000c19197221 */ /* 0x000fc60000010000 */
[----:B------:R-:W4:Y:S04]  /*54c0*/  LDL.LU R16, [R1+0x84] ;  /* 0x0000840001107983 */ /* 0x000f280000300800 */
[----:B------:R-:W3:Y:S04]  /*54d0*/  LDL R19, [R1+0x130] ;  /* 0x0001300001137983 */ /* 0x000ee80000100800 */
[----:B------:R-:W3:Y:S01]  /*54e0*/  LDL R18, [R1+0x134] ;  /* 0x0001340001127983 */ /* 0x000ee20000100800 */
[----:B--2---:R-:W-:-:S03]  /*54f0*/  FFMA.FTZ R11, R2, R12, R11 ;  /* 0x0000000c020b7223 */ /* 0x004fc6000001000b */
[----:B------:R0:W5:Y:S04]  /*5500*/  LDL.LU R2, [R1+0x318] ;  /* 0x0003180001027983 */ /* 0x0001680000300800 */
[----:B------:R-:W2:Y:S01]  /*5510*/  LDL R12, [R1+0x7c] ;  /* 0x00007c00010c7983 */ /* 0x000ea20000100800 */
[----:B------:R-:W-:Y:S02]  /*5520*/  FADD.FTZ R24, R24, R13 ;  /* 0x0000000d18187221 */ /* 0x000fe40000010000 */
[----:B------:R-:W-:Y:S02]  /*5530*/  FFMA.FTZ R10, R23, R17, R10 ;  /* 0x00000011170a7223 */ /* 0x000fe4000001000a */
[----:B------:R-:W-:Y:S02]  /*5540*/  FADD.FTZ R9, R9, R17 ;  /* 0x0000001109097221 */ /* 0x000fe40000010000 */
[----:B--2---:R-:W-:-:S02]  /*5550*/  FFMA.FTZ R8, R12, R13, R8 ;  /* 0x0000000d0c087223 */ /* 0x004fc40000010008 */
[----:B------:R-:W-:Y:S01]  /*5560*/  FMUL.FTZ R12, R17, R15 ;  /* 0x0000000f110c7220 */ /* 0x000fe20000410000 */
[----:B---3--:R-:W-:Y:S01]  /*5570*/  MOV R17, R18 ;  /* 0x0000001200117202 */ /* 0x008fe20000000f00 */
[----:B----4-:R-:W-:Y:S02]  /*5580*/  FADD.FTZ R13, R16, -UR6 ;  /* 0x80000006100d7e21 */ /* 0x010fe40008010000 */
[----:B------:R-:W-:Y:S02]  /*5590*/  FFMA.FTZ R8, R23, R12, R8 ;  /* 0x0000000c17087223 */ /* 0x000fe40000010008 */
[----:B------:R-:W-:Y:S02]  /*55a0*/  FADD.FTZ R24, R12, R24 ;  /* 0x000000180c187221 */ /* 0x000fe40000010000 */
[----:B------:R-:W-:Y:S02]  /*55b0*/  FADD.FTZ R12, R22, -UR6 ;  /* 0x80000006160c7e21 */ /* 0x000fe40008010000 */
[----:B------:R-:W-:-:S02]  /*55c0*/  FMUL.FTZ R23, R13, UR24 ;  /* 0x000000180d177c20 */ /* 0x000fc40008410000 */
[----:B------:R-:W-:Y:S01]  /*55d0*/  FMUL.FTZ R16, R12, UR24 ;  /* 0x000000180c107c20 */ /* 0x000fe20008410000 */
[----:B------:R-:W-:-:S04]  /*55e0*/  MOV R12, R19 ;  /* 0x00000013000c7202 */ /* 0x000fc80000000f00 */
        /* <DEDUP_REMOVED lines=8> */
[----:B01----:R-:W-:Y:S02]  /*5670*/  FADD.FTZ R16, -R13, 1 ;  /* 0x3f8000000d107421 */ /* 0x003fe40000010100 */
        /* <DEDUP_REMOVED lines=12> */
.L_x_2611:
[----:B-----5:R1:W-:Y:S04]  /*5740*/  STL [R1+0x318], R2 ;  /* 0x0003180201007387 */ /* 0x0203e80000100800 */
[----:B-1----:R-:W2:Y:S01]  /*5750*/  LDL R2, [R1+0x80] ;  /* 0x0000800001027983 */ /* 0x002ea20000100800 */
[----:B------:R-:W-:-:S03]  /*5760*/  FMUL.FTZ R13, R12, R0 ;  /* 0x000000000c0d7220 */ /* 0x000fc60000410000 */
[----:B------:R-:W3:Y:S01]  /*5770*/  LDL.LU R22, [R1+0x110] ;  /* 0x0001100001167983 */ /* 0x000ee20000300800 */
[----:B------:R-:W-:-:S03]  /*5780*/  FADD.FTZ R25, R25, R12 ;  /* 0x0000000c19197221 */ /* 0x000fc60000010000 */
[----:B0-----:R-:W4:Y:S04]  /*5790*/  LDL.LU R16, [R1+0x114] ;  /* 0x0001140001107983 */ /* 0x001f280000300800 */
        /* <DEDUP_REMOVED lines=39> */
.L_x_2612:
        /* <DEDUP_REMOVED lines=45> */
.L_x_2613:
        /* <DEDUP_REMOVED lines=45> */
.L_x_2614:
        /* <DEDUP_REMOVED lines=45> */
.L_x_2615:
        /* <DEDUP_REMOVED lines=45> */
.L_x_2616:
        /* <DEDUP_REMOVED lines=45> */
.L_x_2617:
        /* <DEDUP_REMOVED lines=45> */
.L_x_2618:
        /* <DEDUP_REMOVED lines=12> */
[----:B------:R-:W-:Y:S02]  /*6bb0*/  FADD.FTZ R9, R9, R17 ;  /* 0x0000001109097221 */ /* 0x000fe40000010000 */
[----:B------:R-:W-:Y:S02]  /*6bc0*/  FFMA.FTZ R10, R23, R17, R10 ;  /* 0x00000011170a7223 */ /* 0x000fe4000001000a */
[----:B--2---:R-:W-:-:S02]  /*6bd0*/  FFMA.FTZ R8, R12, R13, R8 ;  /* 0x0000000d0c087223 */ /* 0x004fc40000010008 */
[----:B------:R-:W-:Y:S02]  /*6be0*/  FMUL.FTZ R12, R17, R15 ;  /* 0x0000000f110c7220 */ /* 0x000fe40000410000 */
[----:B----4-:R-:W-:Y:S01]  /*6bf0*/  FADD.FTZ R13, R16, -UR6 ;  /* 0x80000006100d7e21 */ /* 0x010fe20008010000 */
[----:B---3--:R-:W-:Y:S01]  /*6c00*/  MOV R16, R19 ;  /* 0x0000001300107202 */ /* 0x008fe20000000f00 */
        /* <DEDUP_REMOVED lines=18> */
[----:B-----5:R-:W-:-:S04]  /*6d30*/  FFMA.FTZ R13, R23, R15, R2 ;  /* 0x0000000f170d7223 */ /* 0x020fc80000010002 */
        /* <DEDUP_REMOVED lines=8> */
.L_x_2619:
[----:B-----5:R1:W-:Y:S04]  /*6dc0*/  STL [R1+0x318], R2 ;  /* 0x0003180201007387 */ /* 0x0203e80000100800 */
[----:B-1----:R-:W2:Y:S01]  /*6dd0*/  LDL R2, [R1+0xb0] ;  /* 0x0000b00001027983 */ /* 0x002ea20000100800 */
[----:B------:R-:W-:-:S03]  /*6de0*/  FMUL.FTZ R13, R16, R0 ;  /* 0x00000000100d7220 */ /* 0x000fc60000410000 */
[----:B------:R-:W3:Y:S01]  /*6df0*/  LDL.LU R22, [R1+0xa0] ;  /* 0x0000a00001167983 */ /* 0x000ee20000300800 */
[----:B------:R-:W-:-:S03]  /*6e00*/  FADD.FTZ R25, R25, R16 ;  /* 0x0000001019197221 */ /* 0x000fc60000010000 */
[----:B------:R-:W4:Y:S04]  /*6e10*/  LDL.LU R19, [R1+0xa4] ;  /* 0x0000a40001137983 */ /* 0x000f280000300800 */
[----:B0-----:R-:W3:Y:S04]  /*6e20*/  LDL R17, [R1+0xa8] ;  /* 0x0000a80001117983 */ /* 0x001ee80000100800 */
[----:B------:R-:W3:Y:S01]  /*6e30*/  LDL R18, [R1+0xac] ;  /* 0x0000ac0001127983 */ /* 0x000ee20000100800 */
[----:B--2---:R-:W-:-:S03]  /*6e40*/  FFMA.FTZ R11, R2, R16, R11 ;  /* 0x00000010020b7223 */ /* 0x004fc6000001000b */
[----:B------:R0:W5:Y:S04]  /*6e50*/  LDL.LU R2, [R1+0x318] ;  /* 0x0003180001027983 */ /* 0x0001680000300800 */
[----:B------:R-:W2:Y:S01]  /*6e60*/  LDL R16, [R1+0xb0] ;  /* 0x0000b00001107983 */ /* 0x000ea20000100800 */
[----:B------:R-:W-:Y:S02]  /*6e70*/  FADD.FTZ R24, R24, R13 ;  /* 0x0000000d18187221 */ /* 0x000fe40000010000 */
[----:B------:R-:W-:Y:S02]  /*6e80*/  FADD.FTZ R9, R9, R12 ;  /* 0x0000000c09097221 */ /* 0x000fe40000010000 */
[----:B------:R-:W-:Y:S02]  /*6e90*/  FFMA.FTZ R10, R23, R12, R10 ;  /* 0x0000000c170a7223 */ /* 0x000fe4000001000a */
[----:B--2---:R-:W-:Y:S01]  /*6ea0*/  FFMA.FTZ R8, R16, R13, R8 ;  /* 0x0000000d10087223 */ /* 0x004fe20000010008 */
[----:B---3--:R-:W-:Y:S01]  /*6eb0*/  MOV R16, R17 ;  /* 0x0000001100107202 */ /* 0x008fe20000000f00 */
[----:B------:R-:W-:-:S02]  /*6ec0*/  FMUL.FTZ R13, R12, R15 ;  /* 0x0000000f0c0d7220 */ /* 0x000fc40000410000 */
[----:B------:R-:W-:Y:S02]  /*6ed0*/  FADD.FTZ R12, R22, -UR6 ;  /* 0x80000006160c7e21 */ /* 0x000fe40008010000 */
        /* <DEDUP_REMOVED lines=27> */
.L_x_2620:
        /* <DEDUP_REMOVED lines=45> */
.L_x_2621:
        /* <DEDUP_REMOVED lines=45> */
.L_x_2622:
        /* <DEDUP_REMOVED lines=45> */
.L_x_2623:
        /* <DEDUP_REMOVED lines=45> */
.L_x_2624:
        /* <DEDUP_REMOVED lines=45> */
.L_x_2625:
        /* <DEDUP_REMOVED lines=45> */
.L_x_2626:
[----:B-----5:R1:W-:Y:S04]  /*8170*/  STL [R1+0x318], R2 ;  /* 0x0003180201007387 */ /* 0x0203e80000100800 */
[----:B-1----:R-:W2:Y:S01]  /*8180*/  LDL R2, [R1+0x44] ;  /* 0x0000440001027983 */ /* 0x002ea20000100800 */
[----:B------:R-:W-:-:S03]  /*8190*/  FMUL.FTZ R13, R16, R0 ;  /* 0x00000000100d7220 */ /* 0x000fc60000410000 */
[----:B------:R-:W3:Y:S01]  /*81a0*/  LDL.LU R22, [R1+0x50] ;  /* 0x0000500001167983 */ /* 0x000ee20000300800 */
[----:B------:R-:W-:-:S03]  /*81b0*/  FADD.FTZ R25, R25, R16 ;  /* 0x0000001019197221 */ /* 0x000fc60000010000 */
[----:B0-----:R-:W4:Y:S04]  /*81c0*/  LDL.LU R19, [R1+0x54] ;  /* 0x0000540001137983 */ /* 0x001f280000300800 */
[----:B------:R-:W3:Y:S04]  /*81d0*/  LDL R17, [R1] ;  /* 0x0000000001117983 */ /* 0x000ee80000100800 */
        /* <DEDUP_REMOVED lines=38> */
.L_x_2627:
[----:B------:R-:W2:Y:S04]  /*8440*/  LDL.LU R18, [R1+0x28] ;  /* 0x0000280001127983 */ /* 0x000ea80000300800 */
[----:B------:R-:W3:Y:S01]  /*8450*/  LDL.LU R17, [R1+0x2c] ;  /* 0x00002c0001117983 */ /* 0x000ee20000300800 */
[----:B------:R-:W-:Y:S02]  /*8460*/  FMUL.FTZ R13, R16, R0 ;  /* 0x00000000100d7220 */ /* 0x000fe40000410000 */
[----:B------:R-:W-:Y:S02]  /*8470*/  FADD.FTZ R9, R9, R12 ;  /* 0x0000000c09097221 */ /* 0x000fe40000010000 */
[----:B------:R-:W-:Y:S02]  /*8480*/  FFMA.FTZ R8, R22, R13, R8 ;  /* 0x0000000d16087223 */ /* 0x000fe40000010008 */
[----:B------:R-:W-:-:S02]  /*8490*/  FADD.FTZ R24, R24, R13 ;  /* 0x0000000d18187221 */ /* 0x000fc40000010000 */
[----:B------:R-:W-:Y:S02]  /*84a0*/  FMUL.FTZ R13, R12, R15 ;  /* 0x0000000f0c0d7220 */ /* 0x000fe40000410000 */
[C---:B------:R-:W-:Y:S02]  /*84b0*/  FFMA.FTZ R10, R19.reuse, R12, R10 ;  /* 0x0000000c130a7223 */ /* 0x040fe4000001000a */
[----:B------:R-:W-:Y:S02]  /*84c0*/  FFMA.FTZ R8, R19, R13, R8 ;  /* 0x0000000d13087223 */ /* 0x000fe40000010008 */
[----:B------:R-:W-:Y:S02]  /*84d0*/  FADD.FTZ R24, R13, R24 ;  /* 0x000000180d187221 */ /* 0x000fe40000010000 */
[----:B------:R-:W-:Y:S02]  /*84e0*/  FFMA.FTZ R11, R22, R16, R11 ;  /* 0x00000010160b7223 */ /* 0x000fe4000001000b */
[----:B------:R-:W-:Y:S01]  /*84f0*/  FADD.FTZ R25, R25, R16 ;  /* 0x0000001019197221 */ /* 0x000fe20000010000 */
[----:B------:R-:W-:Y:S01]  /*8500*/  MOV R16, R28 ;  /* 0x0000001c00107202 */ /* 0x000fe20000000f00 */
[----:B--2---:R-:W-:-:S02]  /*8510*/  FADD.FTZ R12, R18, -UR6 ;  /* 0x80000006120c7e21 */ /* 0x004fc40008010000 */
[----:B---3--:R-:W-:Y:S02]  /*8520*/  FADD.FTZ R13, R17, -UR6 ;  /* 0x80000006110d7e21 */ /* 0x008fe40008010000 */
[----:B0-----:R-:W-:Y:S01]  /*8530*/  FMUL.FTZ R22, R12, UR24 ;  /* 0x000000180c167c20 */ /* 0x001fe20008410000 */
        /* <DEDUP_REMOVED lines=23> */
.L_x_2628:
        /* <DEDUP_REMOVED lines=10> */
[----:B------:R-:W-:Y:S02]  /*8750*/  FADD.FTZ R25, R25, R16 ;  /* 0x0000001019197221 */ /* 0x000fe40000010000 */
[----:B------:R-:W-:Y:S01]  /*8760*/  FFMA.FTZ R11, R22, R16, R11 ;  /* 0x00000010160b7223 */ /* 0x000fe2000001000b */
[----:B------:R-:W-:Y:S01]  /*8770*/  MOV R16, R26 ;  /* 0x0000001a00107202 */ /* 0x000fe20000000f00 */
[----:B--2---:R-:W-:-:S02]  /*8780*/  FADD.FTZ R12, R18, -UR6 ;  /* 0x80000006120c7e21 */ /* 0x004fc40008010000 */
[----:B---3--:R-:W-:Y:S02]  /*8790*/  FADD.FTZ R13, R17, -UR6 ;  /* 0x80000006110d7e21 */ /* 0x008fe40008010000 */
        /* <DEDUP_REMOVED lines=8> */
[----:B------:R-:W2:Y:S02]  /*8820*/  MUFU.EX2 R13, R13 ;  /* 0x0000000d000d7308 */ /* 0x000ea40000000800 */
[----:B--2---:R-:W-:-:S06]  /*8830*/  FADD.FTZ R13, R13, 1 ;  /* 0x3f8000000d0d7421 */ /* 0x004fcc0000010000 */
[----:B------:R-:W2:Y:S02]  /*8840*/  MUFU.RCP R13, R13 ;  /* 0x0000000d000d7308 */ /* 0x000ea40000001000 */
[----:B--2---:R-:W-:Y:S02]  /*8850*/  FADD.FTZ R16, -R13, 1 ;  /* 0x3f8000000d107421 */ /* 0x004fe40000010100 */
[----:B------:R-:W-:Y:S02]  /*8860*/  FMUL.FTZ R13, R26, R13 ;  /* 0x0000000d1a0d7220 */ /* 0x000fe40000410000 */
[----:B------:R-:W-:-:S04]  /*8870*/  FFMA.FTZ R16, R12, R16, 1 ;  /* 0x3f8000000c107423 */ /* 0x000fc80000010010 */
[----:B------:R-:W-:Y:S02]  /*8880*/  FMUL.FTZ R16, R13, R16 ;  /* 0x000000100d107220 */ /* 0x000fe40000410000 */
[----:B-----5:R-:W-:-:S04]  /*8890*/  FFMA.FTZ R13, R23, R15, R2 ;  /* 0x0000000f170d7223 */ /* 0x020fc80000010002 */
[----:B------:R-:W-:-:S06]  /*88a0*/  FMUL.FTZ R12, R13, -1.4426950216293334961 ;  /* 0xbfb8aa3b0d0c7820 */ /* 0x000fcc0000410000 */
[----:B------:R-:W2:Y:S02]  /*88b0*/  MUFU.EX2 R12, R12 ;  /* 0x0000000c000c7308 */ /* 0x000ea40000000800 */
[----:B--2---:R-:W-:-:S06]  /*88c0*/  FADD.FTZ R12, R12, 1 ;  /* 0x3f8000000c0c7421 */ /* 0x004fcc0000010000 */
[----:B------:R-:W2:Y:S02]  /*88d0*/  MUFU.RCP R12, R12 ;  /* 0x0000000c000c7308 */ /* 0x000ea40000001000 */
[----:B-12---:R-:W-:Y:S02]  /*88e0*/  FADD.FTZ R17, -R12, 1 ;  /* 0x3f8000000c117421 */ /* 0x006fe40000010100 */
[----:B------:R-:W-:Y:S02]  /*88f0*/  FMUL.FTZ R12, R27, R12 ;  /* 0x0000000c1b0c7220 */ /* 0x000fe40000410000 */
[----:B------:R-:W-:-:S04]  /*8900*/  FFMA.FTZ R17, R13, R17, 1 ;  /* 0x3f8000000d117423 */ /* 0x000fc80000010011 */
[----:B------:R-:W-:Y:S02]  /*8910*/  FMUL.FTZ R12, R12, R17 ;  /* 0x000000110c0c7220 */ /* 0x000fe40000410000 */
.L_x_2629:
[----:B-----5:R2:W-:Y:S04]  /*8920*/  STL [R1+0x318], R2 ;  /* 0x0003180201007387 */ /* 0x0205e80000100800 */
[----:B--2---:R-:W2:Y:S01]  /*8930*/  LDL R2, [R1+0x1f4] ;  /* 0x0001f40001027983 */ /* 0x004ea20000100800 */
[----:B------:R-:W-:-:S03]  /*8940*/  FMUL.FTZ R13, R16, R0 ;  /* 0x00000000100d7220 */ /* 0x000fc60000410000 */
[----:B0-----:R-:W3:Y:S01]  /*8950*/  LDL.LU R22, [R1+0x1b0] ;  /* 0x0001b00001167983 */ /* 0x001ee20000300800 */
[----:B------:R-:W-:-:S03]  /*8960*/  FADD.FTZ R25, R25, R16 ;  /* 0x0000001019197221 */ /* 0x000fc60000010000 */
[----:B------:R-:W4:Y:S04]  /*8970*/  LDL.LU R19, [R1+0x1b4] ;  /* 0x0001b40001137983 */ /* 0x000f280000300800 */
[----:B-1----:R-:W3:Y:S04]  /*8980*/  LDL R17, [R1+0x198] ;  /* 0x0001980001117983 */ /* 0x002ee80000100800 */
        /* <DEDUP_REMOVED lines=38> */
.L_x_2630:
        /* <DEDUP_REMOVED lines=45> */
.L_x_2631:
[----:B-----5:R1:W-:Y:S04]  /*8ec0*/  STL [R1+0x318], R2 ;  /* 0x0003180201007387 */ /* 0x0203e80000100800 */
[----:B-1----:R-:W2:Y:S01]  /*8ed0*/  LDL R2, [R1+0x1fc] ;  /* 0x0001fc0001027983 */ /* 0x002ea20000100800 */
[----:B------:R-:W-:-:S03]  /*8ee0*/  FMUL.FTZ R13, R16, R0 ;  /* 0x00000000100d7220 */ /* 0x000fc60000410000 */
[----:B------:R-:W3:Y:S01]  /*8ef0*/  LDL.LU R18, [R1+0x1d0] ;  /* 0x0001d00001127983 */ /* 0x000ee20000300800 */
[----:B------:R-:W-:-:S03]  /*8f00*/  FADD.FTZ R25, R25, R16 ;  /* 0x0000001019197221 */ /* 0x000fc60000010000 */
[----:B------:R-:W4:Y:S04]  /*8f10*/  LDL.LU R17, [R1+0x1d4] ;  /* 0x0001d40001117983 */ /* 0x000f280000300800 */
[----:B------:R-:W3:Y:S04]  /*8f20*/  LDL R22, [R1+0x1a0] ;  /* 0x0001a00001167983 */ /* 0x000ee80000100800 */
[----:B0-----:R-:W3:Y:S01]  /*8f30*/  LDL R19, [R1+0x1a4] ;  /* 0x0001a40001137983 */ /* 0x001ee20000100800 */
        /* <DEDUP_REMOVED lines=8> */
[----:B---3--:R-:W-:Y:S02]  /*8fc0*/  FADD.FTZ R12, R18, -UR6 ;  /* 0x80000006120c7e21 */ /* 0x008fe40008010000 */
[----:B----4-:R-:W-:Y:S01]  /*8fd0*/  FADD.FTZ R16, R17, -UR6 ;  /* 0x8000000611107e21 */ /* 0x010fe20008010000 */
[----:B------:R-:W-:Y:S01]  /*8fe0*/  MOV R17, R22 ;  /* 0x0000001600117202 */ /* 0x000fe20000000f00 */
[----:B------:R-:W-:Y:S02]  /*8ff0*/  FFMA.FTZ R8, R23, R13, R8 ;  /* 0x0000000d17087223 */ /* 0x000fe40000010008 */
[----:B------:R-:W-:Y:S02]  /*9000*/  FADD.FTZ R13, R13, R24 ;  /* 0x000000180d0d7221 */ /* 0x000fe40000010000 */
        /* <DEDUP_REMOVED lines=24> */
.L_x_2632:
[----:B------:R-:W2:Y:S01]  /*9190*/  LDL.LU R23, [R1+0x1e8] ;  /* 0x0001e80001177983 */ /* 0x000ea20000300800 */
[----:B0-----:R-:W-:-:S03]  /*91a0*/  FFMA.FTZ R24, R24, R17, R11 ;  /* 0x0000001118187223 */ /* 0x001fc6000001000b */
[----:B------:R-:W3:Y:S01]  /*91b0*/  LDL.LU R19, [R1+0x1ec] ;  /* 0x0001ec0001137983 */ /* 0x000ee20000300800 */
[----:B------:R-:W-:Y:S02]  /*91c0*/  FMUL.FTZ R16, R17, R0 ;  /* 0x0000000011107220 */ /* 0x000fe40000410000 */
[----:B------:R-:W-:Y:S01]  /*91d0*/  FADD.FTZ R25, R25, R17 ;  /* 0x0000001119197221 */ /* 0x000fe20000010000 */
[----:B------:R-:W4:Y:S04]  /*91e0*/  LDL R11, [R1+0x1d4] ;  /* 0x0001d400010b7983 */ /* 0x000f280000100800 */
[----:B------:R-:W2:Y:S04]  /*91f0*/  LDL R17, [R1+0x1d0] ;  /* 0x0001d00001117983 */ /* 0x000ea80000100800 */
[----:B------:R-:W3:Y:S04]  /*9200*/  LDL R22, [R1+0x190] ;  /* 0x0001900001167983 */ /* 0x000ee80000100800 */
[----:B------:R-:W3:Y:S01]  /*9210*/  LDL R18, [R1+0x194] ;  /* 0x0001940001127983 */ /* 0x000ee20000100800 */
[----:B------:R-:W-:-:S02]  /*9220*/  FADD.FTZ R13, R13, R16 ;  /* 0x000000100d0d7221 */ /* 0x000fc40000010000 */
[----:B----4-:R-:W-:Y:S02]  /*9230*/  FFMA.FTZ R8, R11, R16, R8 ;  /* 0x000000100b087223 */ /* 0x010fe40000010008 */
[----:B------:R-:W-:Y:S02]  /*9240*/  FADD.FTZ R16, R9, R12 ;  /* 0x0000000c09107221 */ /* 0x000fe40000010000 */
[----:B------:R-:W-:Y:S02]  /*9250*/  FMUL.FTZ R11, R12, R15 ;  /* 0x0000000f0c0b7220 */ /* 0x000fe40000410000 */
[C---:B--2---:R-:W-:Y:S01]  /*9260*/  FFMA.FTZ R10, R17.reuse, R12, R10 ;  /* 0x0000000c110a7223 */ /* 0x044fe2000001000a */
[----:B------:R-:W-:Y:S01]  /*9270*/  STL [R1+0xc], R16 ;  /* 0x00000c1001007387 */ /* 0x000fe20000100800 */
[----:B------:R-:W-:Y:S02]  /*9280*/  FFMA.FTZ R9, R17, R11, R8 ;  /* 0x0000000b11097223 */ /* 0x000fe40000010008 */
[----:B------:R-:W-:Y:S01]  /*9290*/  FADD.FTZ R8, R23, -UR6 ;  /* 0x8000000617087e21 */ /* 0x000fe20008010000 */
[----:B------:R3:W-:Y:S03]  /*92a0*/  STL [R1+0x8], R10 ;  /* 0x0000080a01007387 */ /* 0x0007e60000100800 */
[----:B------:R-:W-:-:S02]  /*92b0*/  FMUL.FTZ R23, R8, UR24 ;  /* 0x0000001808177c20 */ /* 0x000fc40008410000 */
[----:B---3--:R-:W-:-:S04]  /*92c0*/  FADD.FTZ R10, R19, -UR6 ;  /* 0x80000006130a7e21 */ /* 0x008fc80008010000 */
[----:B------:R-:W-:Y:S01]  /*92d0*/  FMUL.FTZ R19, R10, UR24 ;  /* 0x000000180a137c20 */ /* 0x000fe20008410000 */
[----:B------:R0:W-:Y:S04]  /*92e0*/  STL [R1+0x1bc], R23 ;  /* 0x0001bc1701007387 */ /* 0x0001e80000100800 */
[----:B------:R0:W-:Y:S01]  /*92f0*/  STL [R1+0x1b8], R19 ;  /* 0x0001b81301007387 */ /* 0x0001e20000100800 */
[----:B------:R-:W-:Y:S01]  /*9300*/  FADD.FTZ R13, R11, R13 ;  /* 0x0000000d0b0d7221 */ /* 0x000fe20000010000 */
[----:B------:R-:W-:Y:S02]  /*9310*/  MOV R8, R22 ;  /* 0x0000001600087202 */ /* 0x000fe40000000f00 */
[----:B------:R-:W-:Y:S01]  /*9320*/  MOV R10, R18 ;  /* 0x00000012000a7202 */ /* 0x000fe20000000f00 */
        /* <DEDUP_REMOVED lines=8> */
[----:B------:R-:W-:Y:S02]  /*93b0*/  FFMA.FTZ R8, R8, R11, 1 ;  /* 0x3f80000008087423 */ /* 0x000fe4000001000b */
[----:B-----5:R-:W-:Y:S02]  /*93c0*/  FFMA.FTZ R11, R19, R15, R2 ;  /* 0x0000000f130b7223 */ /* 0x020fe40000010002 */
[----:B------:R-:W-:-:S02]  /*93d0*/  FMUL.FTZ R8, R10, R8 ;  /* 0x000000080a087220 */ /* 0x000fc40000410000 */
        /* <DEDUP_REMOVED lines=8> */
.L_x_2633:
[----:B------:R-:W2:Y:S04]  /*9460*/  LDL.LU R17, [R1+0x200] ;  /* 0x0002000001117983 */ /* 0x000ea80000300800 */
        /* <DEDUP_REMOVED lines=11> */
[----:B0-----:R-:W-:Y:S02]  /*9520*/  FMUL.FTZ R23, R12, UR24 ;  /* 0x000000180c177c20 */ /* 0x001fe40008410000 */
        /* <DEDUP_REMOVED lines=24> */
.L_x_2634:
        /* <DEDUP_REMOVED lines=12> */
[----:B------:R-:W-:Y:S02]  /*9770*/  FMUL.FTZ R12, R12, UR24 ;  /* 0x000000180c0c7c20 */ /* 0x000fe40008410000 */
[----:B0-----:R-:W-:-:S03]  /*9780*/  FMUL.FTZ R23, R13, UR24 ;  /* 0x000000180d177c20 */ /* 0x001fc60008410000 */
[----:B------:R1:W-:Y:S04]  /*9790*/  STL [R1+0x18], R12 ;  /* 0x0000180c01007387 */ /* 0x0003e80000100800 */
[----:B------:R1:W-:Y:S01]  /*97a0*/  STL [R1+0x10], R23 ;  /* 0x0000101701007387 */ /* 0x0003e20000100800 */
[----:B----4-:R-:W-:Y:S01]  /*97b0*/  MOV R19, R22 ;  /* 0x0000001600137202 */ /* 0x010fe20000000f00 */
[----:B------:R-:W-:Y:S05]  /*97c0*/  @!P0 BRA `(.L_x_2635) ;  /* 0x0000013000008947 */ /* 0x000fea0003800000 */
[----:B------:R-:W2:Y:S01]  /*97d0*/  LDL R19, [R1+0x180] ;  /* 0x0001800001137983 */ /* 0x000ea20000100800 */
[----:B-1----:R-:W-:-:S04]  /*97e0*/  FFMA.FTZ R12, R12, R0, R3 ;  /* 0x000000000c0c7223 */ /* 0x002fc80000010003 */
[----:B------:R-:W-:-:S06]  /*97f0*/  FMUL.FTZ R13, R12, -1.4426950216293334961 ;  /* 0xbfb8aa3b0c0d7820 */ /* 0x000fcc0000410000 */
[----:B------:R-:W0:Y:S02]  /*9800*/  MUFU.EX2 R13, R13 ;  /* 0x0000000d000d7308 */ /* 0x000e240000000800 */
[----:B0-----:R-:W-:-:S06]  /*9810*/  FADD.FTZ R13, R13, 1 ;  /* 0x3f8000000d0d7421 */ /* 0x001fcc0000010000 */
[----:B------:R-:W0:Y:S02]  /*9820*/  MUFU.RCP R13, R13 ;  /* 0x0000000d000d7308 */ /* 0x000e240000001000 */
[----:B0----5:R-:W-:-:S04]  /*9830*/  FADD.FTZ R18, -R13, 1 ;  /* 0x3f8000000d127421 */ /* 0x021fc80000010100 */
[----:B------:R-:W-:Y:S02]  /*9840*/  FFMA.FTZ R18, R12, R18, 1 ;  /* 0x3f8000000c127423 */ /* 0x000fe40000010012 */
        /* <DEDUP_REMOVED lines=11> */
.L_x_2635:
[----:B------:R-:W2:Y:S01]  /*9900*/  LDL R13, [R1+0x18] ;  /* 0x00001800010d7983 */ /* 0x000ea20000100800 */
[----:B-1---5:R-:W-:-:S03]  /*9910*/  FMUL.FTZ R12, R18, R0 ;  /* 0x00000000120c7220 */ /* 0x022fc60000410000 */
[----:B------:R-:W3:Y:S01]  /*9920*/  LDL.LU R23, [R1+0x210] ;  /* 0x0002100001177983 */ /* 0x000ee20000300800 */
[----:B------:R-:W-:-:S03]  /*9930*/  FADD.FTZ R11, R11, R12 ;  /* 0x0000000c0b0b7221 */ /* 0x000fc60000010000 */
[----:B------:R-:W4:Y:S01]  /*9940*/  LDL.LU R22, [R1+0x214] ;  /* 0x0002140001167983 */ /* 0x000f220000300800 */
[----:B--2---:R-:W-:-:S03]  /*9950*/  FFMA.FTZ R9, R13, R12, R9 ;  /* 0x0000000c0d097223 */ /* 0x004fc60000010009 */
[----:B------:R-:W2:Y:S01]  /*9960*/  LDL R12, [R1+0x10] ;  /* 0x00001000010c7983 */ /* 0x000ea20000100800 */
[----:B------:R-:W-:-:S04]  /*9970*/  FMUL.FTZ R13, R19, R15 ;  /* 0x0000000f130d7220 */ /* 0x000fc80000410000 */
[----:B--2---:R-:W-:Y:S02]  /*9980*/  FFMA.FTZ R12, R12, R13, R9 ;  /* 0x0000000d0c0c7223 */ /* 0x004fe40000010009 */
[----:B------:R-:W-:Y:S02]  /*9990*/  FADD.FTZ R13, R13, R11 ;  /* 0x0000000b0d0d7221 */ /* 0x000fe40000010000 */
[----:B---3--:R-:W-:Y:S02]  /*99a0*/  FADD.FTZ R9, R23, -UR6 ;  /* 0x8000000617097e21 */ /* 0x008fe40008010000 */
[----:B----4-:R-:W-:Y:S02]  /*99b0*/  FADD.FTZ R11, R22, -UR6 ;  /* 0x80000006160b7e21 */ /* 0x010fe40008010000 */
[----:B------:R-:W-:Y:S02]  /*99c0*/  FMUL.FTZ R22, R9, UR24 ;  /* 0x0000001809167c20 */ /* 0x000fe40008410000 */
[----:B------:R-:W-:Y:S01]  /*99d0*/  FMUL.FTZ R23, R11, UR24 ;  /* 0x000000180b177c20 */ /* 0x000fe20008410000 */
        /* <DEDUP_REMOVED lines=25> */
.L_x_2636:
[----:B0-----:R-:W2:Y:S04]  /*9b70*/  LDL R23, [R1+0x1c] ;  /* 0x00001c0001177983 */ /* 0x001ea80000100800 */
[----:B------:R-:W-:Y:S04]  /*9b80*/  STL [R1+0x32c], R7 ;  /* 0x00032c0701007387 */ /* 0x000fe80000100800 */
[----:B------:R0:W-:Y:S04]  /*9b90*/  STL [R1+0x328], R6 ;  /* 0x0003280601007387 */ /* 0x0001e80000100800 */
[----:B------:R-:W-:Y:S04]  /*9ba0*/  STL [R1+0x324], R5 ;  /* 0x0003240501007387 */ /* 0x000fe80000100800 */
[----:B------:R-:W-:Y:S04]  /*9bb0*/  STL [R1+0x320], R4 ;  /* 0x0003200401007387 */ /* 0x000fe80000100800 */
[----:B------:R-:W-:Y:S04]  /*9bc0*/  STL [R1+0x31c], R3 ;  /* 0x00031c0301007387 */ /* 0x000fe80000100800 */
[----:B------:R1:W-:Y:S04]  /*9bd0*/  STL [R1+0x318], R2 ;  /* 0x0003180201007387 */ /* 0x0003e80000100800 */
[----:B0-----:R-:W3:Y:S04]  /*9be0*/  LDL R6, [R1+0x1bc] ;  /* 0x0001bc0001067983 */ /* 0x001ee80000100800 */
[----:B-1----:R-:W4:Y:S01]  /*9bf0*/  LDL R2, [R1+0x14] ;  /* 0x0000140001027983 */ /* 0x002f220000100800 */
[----:B-----5:R-:W-:-:S03]  /*9c00*/  FMUL.FTZ R22, R9, R0 ;  /* 0x0000000009167220 */ /* 0x020fc60000410000 */
[----:B------:R-:W0:Y:S01]  /*9c10*/  S2R R7, SR_LANEID ;  /* 0x0000000000077919 */ /* 0x000e220000000000 */
[----:B------:R-:W-:-:S03]  /*9c20*/  FADD.FTZ R13, R13, R22 ;  /* 0x000000160d0d7221 */ /* 0x000fc60000010000 */
[----:B------:R-:W3:Y:S04]  /*9c30*/  LDL.LU R5, [R1+0x8] ;  /* 0x0000080001057983 */ /* 0x000ee80000300800 */
[----:B------:R-:W3:Y:S04]  /*9c40*/  LDL R4, [R1+0x2c] ;  /* 0x00002c0001047983 */ /* 0x000ee80000100800 */
[----:B------:R-:W3:Y:S01]  /*9c50*/  LDL R3, [R1+0x28] ;  /* 0x0000280001037983 */ /* 0x000ee20000100800 */
[----:B0-----:R-:W-:Y:S01]  /*9c60*/  ISETP.GT.AND P0, PT, R7, 0x1e, PT ;  /* 0x0000001e0700780c */ /* 0x001fe20003f04270 */
[----:B------:R-:W-:-:S02]  /*9c70*/  FADD.FTZ R25, R25, R8 ;  /* 0x0000000819197221 */ /* 0x000fc40000010000 */
[----:B--2---:R-:W-:Y:S02]  /*9c80*/  FFMA.FTZ R12, R23, R22, R12 ;  /* 0x00000016170c7223 */ /* 0x004fe4000001000c */
[----:B------:R-:W-:-:S04]  /*9c90*/  FMUL.FTZ R22, R11, R15 ;  /* 0x0000000f0b167220 */ /* 0x000fc80000410000 */
[----:B------:R-:W-:-:S05]  /*9ca0*/  FADD.FTZ R13, R22, R13 ;  /* 0x0000000d160d7221 */ /* 0x000fca0000010000 */
[----:B------:R-:W0:Y:S01]  /*9cb0*/  SHFL.DOWN PT, R23, R13, 0x1, 0x1f ;  /* 0x08201f000d177f89 */ /* 0x000e2200000e0000 */
[----:B----4-:R-:W-:-:S05]  /*9cc0*/  FFMA.FTZ R12, R2, R22, R12 ;  /* 0x00000016020c7223 */ /* 0x010fca000001000c */
        /* <DEDUP_REMOVED lines=20> */
[----:B------:R-:W-:Y:S01]  /*9e10*/  ISETP.GT.AND P0, PT, R7, 0xf, PT ;  /* 0x0000000f0700780c */ /* 0x000fe20003f04270 */
[----:B---3--:R-:W-:Y:S02]  /*9e20*/  FFMA.FTZ R24, R6, R8, R24 ;  /* 0x0000000806187223 */ /* 0x008fe40000010018 */
[----:B------:R2:W5:Y:S10]  /*9e30*/  LDL.LU R7, [R1+0x32c] ;  /* 0x00032c0001077983 */ /* 0x0005740000300800 */
[----:B0-----:R-:W-:-:S02]  /*9e40*/  @!P0 FADD.FTZ R13, R13, R23 ;  /* 0x000000170d0d8221 */ /* 0x001fc40000010000 */
[----:B-1----:R-:W-:Y:S02]  /*9e50*/  @!P0 FADD.FTZ R12, R12, R22 ;  /* 0x000000160c0c8221 */ /* 0x002fe40000010000 */
[----:B------:R-:W3:Y:S04]  /*9e60*/  LDL.LU R22, [R1+0xc] ;  /* 0x00000c0001167983 */ /* 0x000ee80000300800 */
[----:B------:R-:W4:Y:S04]  /*9e70*/  LDL R23, [R1+0x1c] ;  /* 0x00001c0001177983 */ /* 0x000f280000100800 */
[----:B------:R2:W5:Y:S04]  /*9e80*/  LDL.LU R6, [R1+0x328] ;  /* 0x0003280001067983 */ /* 0x0005680000300800 */
[----:B------:R-:W2:Y:S01]  /*9e90*/  LDL R8, [R1+0x1b8] ;  /* 0x0001b80001087983 */ /* 0x000ea20000100800 */
[----:B------:R-:W-:-:S02]  /*9ea0*/  FFMA.FTZ R24, R4, R16, R24 ;  /* 0x0000001004187223 */ /* 0x000fc40000010018 */
[----:B------:R-:W-:Y:S02]  /*9eb0*/  FADD.FTZ R25, R25, R16 ;  /* 0x0000001019197221 */ /* 0x000fe40000010000 */
[----:B--2---:R-:W-:Y:S02]  /*9ec0*/  FFMA.FTZ R8, R8, R10, R5 ;  /* 0x0000000a08087223 */ /* 0x004fe40000010005 */
[----:B------:R0:W5:Y:S01]  /*9ed0*/  LDL.LU R5, [R1+0x324] ;  /* 0x0003240001057983 */ /* 0x0001620000300800 */
[----:B---3--:R-:W-:-:S03]  /*9ee0*/  FADD.FTZ R10, R22, R10 ;  /* 0x0000000a160a7221 */ /* 0x008fc60000010000 */
[----:B------:R-:W2:Y:S01]  /*9ef0*/  LDL R22, [R1+0x314] ;  /* 0x0003140001167983 */ /* 0x000ea20000100800 */
[----:B------:R-:W-:-:S03]  /*9f00*/  FFMA.FTZ R8, R3, R17, R8 ;  /* 0x0000001103087223 */ /* 0x000fc60000010008 */
[----:B------:R0:W5:Y:S01]  /*9f10*/  LDL.LU R4, [R1+0x320] ;  /* 0x0003200001047983 */ /* 0x0001620000300800 */
[----:B------:R-:W-:-:S03]  /*9f20*/  FADD.FTZ R10, R10, R17 ;  /* 0x000000110a0a7221 */ /* 0x000fc60000010000 */
[----:B------:R-:W3:Y:S04]  /*9f30*/  LDL R16, [R1+0x10] ;  /* 0x0000100001107983 */ /* 0x000ee80000100800 */
[----:B------:R0:W5:Y:S04]  /*9f40*/  LDL.LU R3, [R1+0x31c] ;  /* 0x00031c0001037983 */ /* 0x0001680000300800 */
[----:B------:R-:W2:Y:S01]  /*9f50*/  LDL R17, [R1+0x18] ;  /* 0x0000180001117983 */ /* 0x000ea20000100800 */
[----:B------:R-:W-:Y:S02]  /*9f60*/  FADD.FTZ R25, R25, R18 ;  /* 0x0000001219197221 */ /* 0x000fe40000010000 */
[----:B---3--:R-:W-:-:S02]  /*9f70*/  FFMA.FTZ R16, R16, R19, R8 ;  /* 0x0000001310107223 */ /* 0x008fc40000010008 */
[----:B--2---:R-:W-:Y:S02]  /*9f80*/  FFMA.FTZ R24, R17, R18, R24 ;  /* 0x0000001211187223 */ /* 0x004fe40000010018 */
[----:B------:R-:W-:Y:S02]  /*9f90*/  FADD.FTZ R17, R10, R19 ;  /* 0x000000130a117221 */ /* 0x000fe40000010000 */
        /* <DEDUP_REMOVED lines=8> */
[----:B------:R0:W-:Y:S04]  /*a020*/  @!P0 STS.64 [R22.X8+0x10], R12 ;  /* 0x0000100c16008388 */ /* 0x0001e80000008a00 */
        /* <DEDUP_REMOVED lines=42> */
.L_x_2638:
[----:B0-----:R-:W-:Y:S05]  /*a2d0*/  BSYNC B0 ;  /* 0x0000000000007941 */ /* 0x001fea0003800000 */
.L_x_2637:
[----:B------:R-:W-:Y:S01]  /*a2e0*/  BAR.SYNC.DEFER_BLOCKING 0x0 ;  /* 0x0000000000007b1d */ /* 0x000fe20000010000 */
[----:B------:R-:W-:Y:S02]  /*a2f0*/  ISETP.GT.U32.AND P6, PT, R21, 0x1f, PT ;  /* 0x0000001f1500780c */ /* 0x000fe40003fc4070 */
[----:B------:R-:W-:-:S02]  /*a300*/  LOP3.LUT R14, R14, 0xfffffffe, RZ, 0xc0, !PT ;  /* 0xfffffffe0e0e7812 */ /* 0x000fc400078ec0ff */
        /* <DEDUP_REMOVED lines=79> */
.L_x_2640:
[----:B------:R-:W-:Y:S05]  /*a800*/  BSYNC B0 ;  /* 0x0000000000007941 */ /* 0x000fea0003800000 */
.L_x_2639:
        /* <DEDUP_REMOVED lines=21> */
.L_x_2642:
[----:B------:R-:W-:Y:S05]  /*a960*/  BSYNC B0 ;  /* 0x0000000000007941 */ /* 0x000fea0003800000 */
.L_x_2641:
        /* <DEDUP_REMOVED lines=42> */
.L_x_2645:
[----:B------:R-:W-:Y:S02]  /*ac10*/  MOV R8, UR18 ;  /* 0x0000001200087c02 */ /* 0x000fe40008000f00 */
[----:B------:R-:W-:-:S05]  /*ac20*/  MOV R9, UR19 ;  /* 0x0000001300097c02 */ /* 0x000fca0008000f00 */
[----:B------:R-:W2:Y:S01]  /*ac30*/  LDG.E.STRONG.GPU R8, [R8.64] ;  /* 0x0000001408087981 */ /* 0x000ea2000c1ef900 */
[----:B------:R-:W-:Y:S01]  /*ac40*/  YIELD ;  /* 0x0000000000007946 */ /* 0x000fe20003800000 */
[----:B--2---:R-:W-:Y:S01]  /*ac50*/  ISETP.NE.AND P6, PT, R8, R10, PT ;  /* 0x0000000a0800720c */ /* 0x004fe20003fc5270 */
[----:B------:R-:W-:-:S12]  /*ac60*/  CCTL.IVALL ;  /* 0x00000000ff00798f */ /* 0x000fd80002000000 */
[----:B------:R-:W-:Y:S05]  /*ac70*/  @P6 BRA `(.L_x_2645) ;  /* 0xffffff9000006947 */ /* 0x000fea000383ffff */
.L_x_2644:
        /* <DEDUP_REMOVED lines=28> */
.L_x_2649:
        /* <DEDUP_REMOVED lines=181> */
.L_x_2648:
        /* <DEDUP_REMOVED lines=89> */
.L_x_2650:
[----:B------:R-:W-:-:S04]  /*bf20*/  LOP3.LUT P6, RZ, R14, 0x1, RZ, 0xc0, !PT ;  /* 0x000000010eff7812 */ /* 0x000fc800078cc0ff */
[----:B------:R-:W-:-:S13]  /*bf30*/  ISETP.NE.OR P6, PT, RZ, UR15, P6 ;  /* 0x0000000fff007c0c */ /* 0x000fda000b7c5670 */
[----:B------:R-:W-:Y:S05]  /*bf40*/  @!P6 BRA `(.L_x_2646) ;  /* 0x000003300000e947 */ /* 0x000fea0003800000 */
.L_x_2647:
[----:B------:R-:W1:Y:S01]  /*bf50*/  S2UR UR16, SR_CTAID.X ;  /* 0x00000000001079c3 */ /* 0x000e620000002500 */
[----:B------:R-:W-:-:S07]  /*bf60*/  DEPBAR.LE SB1, 0x0 ;  /* 0x000090000000791a */ /* 0x000fce0000000000 */
.L_x_2651:
        /* <DEDUP_REMOVED lines=49> */
.L_x_2646:
        /* <DEDUP_REMOVED lines=15> */
.L_x_2653:
[----:B------:R-:W-:Y:S05]  /*c370*/  BSYNC B0 ;  /* 0x0000000000007941 */ /* 0x000fea0003800000 */
.L_x_2652:
        /* <DEDUP_REMOVED lines=10> */
[----:B------:R-:W-:Y:S01]  /*c420*/  UIADD3 UR5, UR5, 0x2, URZ ;  /* 0x0000000205057890 */ /* 0x000fe2000fffe03f */
[----:B--2---:R-:W-:-:S05]  /*c430*/  @!P6 FADD.FTZ R12, R12, R8 ;  /* 0x000000080c0ce221 */ /* 0x004fca0000010000 */
[----:B------:R-:W-:Y:S01]  /*c440*/  MOV R8, UR5 ;  /* 0x0000000500087c02 */ /* 0x000fe20008000f00 */
[----:B------:R-:W-:Y:S01]  /*c450*/  @!P6 FADD.FTZ R13, R13, R9 ;  /* 0x000000090d0de221 */ /* 0x000fe20000010000 */
[----:B------:R-:W-:Y:S02]  /*c460*/  MOV R9, c[0x0][0x10] ;  /* 0x0000040000097a02 */ /* 0x000fe40000000f00 */
[----:B------:R-:W-:-:S04]  /*c470*/  ISETP.EQ.OR P6, PT, R8, UR14, P0 ;  /* 0x0000000e08007c0c */ /* 0x000fc800087c2670 */
[----:B------:R-:W-:-:S13]  /*c480*/  ISETP.EQ.OR P6, PT, R10, 0x2, P6 ;  /* 0x000000020a00780c */ /* 0x000fda00037c2670 */
[----:B------:R-:W-:Y:S01]  /*c490*/  @!P6 IMAD R8, R8, R9, UR25 ;  /* 0x000000190808ee24 */ /* 0x000fe2000f8e0209 */
[----:B------:R-:W-:-:S10]  /*c4a0*/  HFMA2.MMA R9, -RZ, RZ, 0, 4.76837158203125e-07 ;  /* 0x00000008ff097435 */ /* 0x000fd400000001ff */
[----:B------:R-:W-:-:S06]  /*c4b0*/  @!P6 IMAD.WIDE.U32 R8, R8, R9, UR6 ;  /* 0x000000060808ee25 */ /* 0x000fcc000f8e0009 */
[----:B------:R-:W2:Y:S02]  /*c4c0*/  @!P6 LDG.E.64 R8, [R8.64] ;  /* 0x000000140808e981 */ /* 0x000ea4000c1e1b00 */
[----:B--2---:R-:W-:Y:S02]  /*c4d0*/  @!P6 FADD.FTZ R12, R12, R8 ;  /* 0x000000080c0ce221 */ /* 0x004fe40000010000 */
[----:B------:R-:W-:Y:S02]  /*c4e0*/  @!P6 FADD.FTZ R13, R13, R9 ;  /* 0x000000090d0de221 */ /* 0x000fe40000010000 */
.L_x_2643:
[----:B------:R1:W5:Y:S04]  /*c4f0*/  LDL R18, [R1+0x20] ;  /* 0x0000200001127983 */ /* 0x0003680000100800 */
[----:B0-----:R1:W5:Y:S04]  /*c500*/  LDL R17, [R1+0x158] ;  /* 0x0001580001117983 */ /* 0x0013680000100800 */
[----:B------:R1:W5:Y:S04]  /*c510*/  LDL R11, [R1+0x24] ;  /* 0x00002400010b7983 */ /* 0x0003680000100800 */
[----:B------:R1:W5:Y:S01]  /*c520*/  LDL R16, [R1+0x15c] ;  /* 0x00015c0001107983 */ /* 0x0003620000100800 */
[----:B------:R-:W-:-:S03]  /*c530*/  ISETP.NE.AND P6, PT, RZ, UR22, PT ;  /* 0x00000016ff007c0c */ /* 0x000fc6000bfc5270 */
[----:B------:R-:W-:Y:S04]  /*c540*/  @!P0 STS.64 [0x98], R12 ;  /* 0x0000980cff008388 */ /* 0x000fe80000000a00 */
[----:B------:R-:W-:Y:S06]  /*c550*/  BAR.SYNC.DEFER_BLOCKING 0x0 ;  /* 0x0000000000007b1d */ /* 0x000fec0000010000 */
[----:B------:R-:W0:Y:S02]  /*c560*/  LDS.64 R8, [0x98] ;  /* 0x00009800ff087984 */ /* 0x000e240000000a00 */
[----:B0-----:R-:W-:-:S02]  /*c570*/  FMUL.FTZ R8, R8, c[0x0][0x20c] ;  /* 0x0000830008087a20 */ /* 0x001fc40000410000 */
[----:B------:R-:W-:Y:S02]  /*c580*/  FMUL.FTZ R9, R9, c[0x0][0x20c] ;  /* 0x0000830009097a20 */ /* 0x000fe40000410000 */
[----:B------:R1:W0:Y:S08]  /*c590*/  R2UR UR5, R8 ;  /* 0x00000000080573c2 */ /* 0x00023000000e0000 */
[----:B------:R1:W2:Y:S01]  /*c5a0*/  R2UR UR6, R9 ;  /* 0x00000000090673c2 */ /* 0x0002a200000e0000 */
[----:B------:R-:W-:Y:S05]  /*c5b0*/  @!P6 BRA `(.L_x_2654) ;  /* 0x000001400000e947 */ /* 0x000fea0003800000 */
[----:B-1---5:R-:W-:-:S04]  /*c5c0*/  FFMA.FTZ R8, R18, R0, R3 ;  /* 0x0000000012087223 */ /* 0x022fc80000010003 */
[----:B------:R-:W-:-:S06]  /*c5d0*/  FMUL.FTZ R9, R8, -1.4426950216293334961 ;  /* 0xbfb8aa3b08097820 */ /* 0x000fcc0000410000 */
[----:B------:R-:W1:Y:S02]  /*c5e0*/  MUFU.EX2 R9, R9 ;  /* 0x0000000900097308 */ /* 0x000e640000000800 */
[----:B-1----:R-:W-:-:S06]  /*c5f0*/  FADD.FTZ R9, R9, 1 ;  /* 0x3f80000009097421 */ /* 0x002fcc0000010000 */
[----:B------:R-:W1:Y:S02]  /*c600*/  MUFU.RCP R9, R9 ;  /* 0x0000000900097308 */ /* 0x000e640000001000 */
[----:B-1----:R-:W-:Y:S02]  /*c610*/  FMUL.FTZ R10, R17, R9 ;  /* 0x00000009110a7220 */ /* 0x002fe40000410000 */
        /* <DEDUP_REMOVED lines=14> */
.L_x_2654:
[----:B------:R-:W-:Y:S01]  /*c700*/  LOP3.LUT P0, RZ, R14, 0x4, RZ, 0xc0, !PT ;  /* 0x000000040eff7812 */ /* 0x000fe2000780c0ff */
[----:B------:R-:W-:-:S12]  /*c710*/  BSSY B0, `(.L_x_2655) ;  /* 0x0000014000007945 */ /* 0x000fd80003800000 */
[----:B------:R-:W-:Y:S05]  /*c720*/  @P0 BRA `(.L_x_2656) ;  /* 0x0000012000000947 */ /* 0x000fea0003800000 */
[----:B-1----:R-:W3:Y:S01]  /*c730*/  LDL.LU R9, [R1+0x294] ;  /* 0x0002940001097983 */ /* 0x002ee20000300800 */
[----:B0-----:R-:W-:Y:S02]  /*c740*/  MOV R8, UR5 ;  /* 0x0000000500087c02 */ /* 0x001fe40008000f00 */
[----:B------:R-:W-:-:S03]  /*c750*/  MOV R13, UR5 ;  /* 0x00000005000d7c02 */ /* 0x000fc60008000f00 */
[----:B--2--5:R-:W-:Y:S02]  /*c760*/  FFMA.FTZ R8, R18, R8, UR6 ;  /* 0x0000000612087e23 */ /* 0x024fe40008010008 */
[----:B------:R-:W-:Y:S02]  /*c770*/  FFMA.FTZ R13, R11, R13, UR6 ;  /* 0x000000060b0d7e23 */ /* 0x000fe4000801000d */
[----:B------:R-:W-:Y:S01]  /*c780*/  FFMA.FTZ R12, R0, R17, -R8 ;  /* 0x00000011000c7223 */ /* 0x000fe20000010808 */
[----:B------:R-:W-:Y:S01]  /*c790*/  MOV R8, R6 ;  /* 0x0000000600087202 */ /* 0x000fe20000000f00 */
        /* <DEDUP_REMOVED lines=11> */
.L_x_2656:
[----:B------:R-:W-:Y:S05]  /*c850*/  BSYNC B0 ;  /* 0x0000000000007941 */ /* 0x000fea0003800000 */
.L_x_2655:
[----:B0-----:R0:W5:Y:S04]  /*c860*/  LDL R13, [R1+0x30] ;  /* 0x00003000010d7983 */ /* 0x0011680000100800 */
[----:B------:R0:W5:Y:S04]  /*c870*/  LDL R12, [R1+0x148] ;  /* 0x00014800010c7983 */ /* 0x0001680000100800 */
[----:B-1---5:R0:W5:Y:S04]  /*c880*/  LDL R17, [R1+0x1c0] ;  /* 0x0001c00001117983 */ /* 0x0221680000100800 */
[----:B------:R0:W5:Y:S01]  /*c890*/  LDL R16, [R1+0x14c] ;  /* 0x00014c0001107983 */ /* 0x0001620000100800 */
[----:B------:R-:W-:-:S13]  /*c8a0*/  ISETP.NE.AND P0, PT, RZ, UR22, PT ;  /* 0x00000016ff007c0c */ /* 0x000fda000bf05270 */
[----:B------:R-:W-:Y:S05]  /*c8b0*/  @!P0 BRA `(.L_x_2657) ;  /* 0x0000014000008947 */ /* 0x000fea0003800000 */
[----:B0-----:R-:W-:-:S04]  /*c8c0*/  FFMA.FTZ R8, R13, R0, R3 ;  /* 0x000000000d087223 */ /* 0x001fc80000010003 */
[----:B------:R-:W-:-:S06]  /*c8d0*/  FMUL.FTZ R9, R8, -1.4426950216293334961 ;  /* 0xbfb8aa3b08097820 */ /* 0x000fcc0000410000 */
[----:B------:R-:W0:Y:S02]  /*c8e0*/  MUFU.EX2 R9, R9 ;  /* 0x0000000900097308 */ /* 0x000e240000000800 */
[----:B0-----:R-:W-:-:S06]  /*c8f0*/  FADD.FTZ R9, R9, 1 ;  /* 0x3f80000009097421 */ /* 0x001fcc0000010000 */
[----:B------:R-:W0:Y:S02]  /*c900*/  MUFU.RCP R9, R9 ;  /* 0x0000000900097308 */ /* 0x000e240000001000 */
[----:B0-----:R-:W-:Y:S02]  /*c910*/  FMUL.FTZ R10, R12, R9 ;  /* 0x000000090c0a7220 */ /* 0x001fe40000410000 */
[----:B------:R-:W-:-:S04]  /*c920*/  FADD.FTZ R9, -R9, 1 ;  /* 0x3f80000009097421 */ /* 0x000fc80000010100 */
[----:B------:R-:W-:Y:S02]  /*c930*/  FFMA.FTZ R9, R8, R9, 1 ;  /* 0x3f80000008097423 */ /* 0x000fe40000010009 */
[----:B-----5:R-:W-:Y:S02]  /*c940*/  FFMA.FTZ R8, R17, R15, R2 ;  /* 0x0000000f11087223 */ /* 0x020fe40000010002 */
[----:B------:R-:W-:Y:S02]  /*c950*/  FMUL.FTZ R12, R10, R9 ;  /* 0x000000090a0c7220 */ /* 0x000fe40000410000 */
[----:B------:R-:W-:-:S03]  /*c960*/  FMUL.FTZ R9, R8, -1.4426950216293334961 ;  /* 0xbfb8aa3b08097820 */ /* 0x000fc60000410000 */
[----:B------:R0:W-:Y:S03]  /*c970*/  STL [R1+0x148], R12 ;  /* 0x0001480c01007387 */ /* 0x0001e60000100800 */
[----:B------:R-:W1:Y:S02]  /*c980*/  MUFU.EX2 R9, R9 ;  /* 0x0000000900097308 */ /* 0x000e640000000800 */
[----:B-1----:R-:W-:-:S06]  /*c990*/  FADD.FTZ R9, R9, 1 ;  /* 0x3f80000009097421 */ /* 0x002fcc0000010000 */
[----:B------:R-:W1:Y:S02]  /*c9a0*/  MUFU.RCP R9, R9 ;  /* 0x0000000900097308 */ /* 0x000e640000001000 */
[----:B-1----:R-:W-:Y:S02]  /*c9b0*/  FMUL.FTZ R10, R16, R9 ;  /* 0x00000009100a7220 */ /* 0x002fe40000410000 */
[----:B------:R-:W-:-:S04]  /*c9c0*/  FADD.FTZ R9, -R9, 1 ;  /* 0x3f80000009097421 */ /* 0x000fc80000010100 */
[----:B------:R-:W-:-:S04]  /*c9d0*/  FFMA.FTZ R9, R8, R9, 1 ;  /* 0x3f80000008097423 */ /* 0x000fc80000010009 */
[----:B------:R-:W-:-:S05]  /*c9e0*/  FMUL.FTZ R16, R10, R9 ;  /* 0x000000090a107220 */ /* 0x000fca0000410000 */
[----:B------:R0:W-:Y:S02]  /*c9f0*/  STL [R1+0x14c], R16 ;  /* 0x00014c1001007387 */ /* 0x0001e40000100800 */
.L_x_2657:
[----:B0-----:R-:W-:Y:S01]  /*ca00*/  LOP3.LUT P0, RZ, R14, 0x8, RZ, 0xc0, !PT ;  /* 0x000000080eff7812 */ /* 0x001fe2000780c0ff */
[----:B------:R-:W-:-:S12]  /*ca10*/  BSSY B0, `(.L_x_2658) ;  /* 0x0000015000007945 */ /* 0x000fd80003800000 */
[----:B------:R-:W-:Y:S05]  /*ca20*/  @P0 BRA `(.L_x_2659) ;  /* 0x0000013000000947 */ /* 0x000fea0003800000 */
[----:B------:R-:W3:Y:S04]  /*ca30*/  LDL.LU R9, [R1+0x29c] ;  /* 0x00029c0001097983 */ /* 0x000ee80000300800 */
[----:B------:R-:W4:Y:S01]  /*ca40*/  LDL.LU R11, [R1+0x21c] ;  /* 0x00021c00010b7983 */ /* 0x000f220000300800 */
[----:B------:R-:W-:-:S05]  /*ca50*/  MOV R8, UR5 ;  /* 0x0000000500087c02 */ /* 0x000fca0008000f00 */
[----:B--2---:R-:W-:Y:S01]  /*ca60*/  FFMA.FTZ R8, R13, R8, UR6 ;  /* 0x000000060d087e23 */ /* 0x004fe20008010008 */
[----:B------:R-:W-:-:S03]  /*ca70*/  MOV R13, UR5 ;  /* 0x00000005000d7c02 */ /* 0x000fc60008000f00 */
[----:B------:R-:W-:Y:S01]  /*ca80*/  FFMA.FTZ R12, R0, R12, -R8 ;  /* 0x0000000c000c7223 */ /* 0x000fe20000010808 */
[----:B------:R-:W-:Y:S01]  /*ca90*/  MOV R8, R6 ;  /* 0x0000000600087202 */ /* 0x000fe20000000f00 */
[----:B-----5:R-:W-:Y:S02]  /*caa0*/  FFMA.FTZ R13, R17, R13, UR6 ;  /* 0x00000006110d7e23 */ /* 0x020fe4000801000d */
        /* <DEDUP_REMOVED lines=11> */
.L_x_2659:
[----:B------:R-:W-:Y:S05]  /*cb60*/  BSYNC B0 ;  /* 0x0000000000007941 */ /* 0x000fea0003800000 */
.L_x_2658:
[----:B-----5:R1:W5:Y:S04]  /*cb70*/  LDL R16, [R1+0x34] ;  /* 0x0000340001107983 */ /* 0x0203680000100800 */
[----:B------:R1:W5:Y:S04]  /*cb80*/  LDL R13, [R1+0x160] ;  /* 0x00016000010d7983 */ /* 0x0003680000100800 */
[----:B0-----:R1:W5:Y:S04]  /*cb90*/  LDL R11, [R1+0x1c4] ;  /* 0x0001c400010b7983 */ /* 0x0013680000100800 */
[----:B------:R1:W5:Y:S01]  /*cba0*/  LDL R17, [R1+0x164] ;  /* 0x0001640001117983 */ /* 0x0003620000100800 */
[----:B------:R-:W-:-:S02]  /*cbb0*/  ISETP.NE.AND P0, PT, RZ, UR22, PT ;  /* 0x00000016ff007c0c */ /* 0x000fc4000bf05270 */
[----:B------:R-:W-:Y:S02]  /*cbc0*/  SHF.R.U32.HI R12, RZ, 0x5, R21 ;  /* 0x00000005ff0c7819 */ /* 0x000fe40000011615 */
[----:B------:R-:W-:-:S05]  /*cbd0*/  MOV R8, UR14 ;  /* 0x0000000e00087c02 */ /* 0x000fca0008000f00 */
[----:B------:R-:W-:-:S04]  /*cbe0*/  IMAD R12, R8, c[0x0][0x1fc], R12 ;  /* 0x00007f00080c7a24 */ /* 0x000fc800078e020c */
[----:B------:R-:W-:Y:S05]  /*cbf0*/  @!P0 BRA `(.L_x_2660) ;  /* 0x0000014000008947 */ /* 0x000fea0003800000 */
[----:B-1---5:R-:W-:-:S04]  /*cc00*/  FFMA.FTZ R8, R16, R0, R3 ;  /* 0x0000000010087223 */ /* 0x022fc80000010003 */
        /* <DEDUP_REMOVED lines=19> */
.L_x_2660:
[----:B-1----:R-:W-:Y:S01]  /*cd40*/  LOP3.LUT P0, RZ, R14, 0x10, RZ, 0xc0, !PT ;  /* 0x000000100eff7812 */ /* 0x002fe2000780c0ff */
[----:B------:R-:W-:-:S12]  /*cd50*/  BSSY B0, `(.L_x_2661) ;  /* 0x0000015000007945 */ /* 0x000fd80003800000 */
[----:B------:R-:W-:Y:S05]  /*cd60*/  @P0 BRA `(.L_x_2662) ;  /* 0x0000013000000947 */ /* 0x000fea0003800000 */
[----:B------:R-:W3:Y:S04]  /*cd70*/  LDL.LU R10, [R1+0x298] ;  /* 0x00029800010a7983 */ /* 0x000ee80000300800 */
[----:B------:R-:W4:Y:S01]  /*cd80*/  LDL.LU R9, [R1+0x218] ;  /* 0x0002180001097983 */ /* 0x000f220000300800 */
[----:B------:R-:W-:-:S05]  /*cd90*/  MOV R8, UR5 ;  /* 0x0000000500087c02 */ /* 0x000fca0008000f00 */
[----:B--2--5:R-:W-:Y:S01]  /*cda0*/  FFMA.FTZ R8, R16, R8, UR6 ;  /* 0x0000000610087e23 */ /* 0x024fe20008010008 */
[----:B------:R-:W-:-:S03]  /*cdb0*/  MOV R16, UR5 ;  /* 0x0000000500107c02 */ /* 0x000fc60008000f00 */
[----:B0-----:R-:W-:Y:S02]  /*cdc0*/  FFMA.FTZ R13, R0, R13, -R8 ;  /* 0x0000000d000d7223 */ /* 0x001fe40000010808 */
[----:B------:R-:W-:Y:S01]  /*cdd0*/  FFMA.FTZ R16, R11, R16, UR6 ;  /* 0x000000060b107e23 */ /* 0x000fe20008010010 */
[----:B------:R-:W-:Y:S01]  /*cde0*/  MOV R11, R5 ;  /* 0x00000005000b7202 */ /* 0x000fe20000000f00 */
[----:B---3--:R-:W-:Y:S01]  /*cdf0*/  IMAD R8, R10, c[0x0][0x1d8], RZ ;  /* 0x000076000a087a24 */ /* 0x008fe200078e02ff */
[----:B------:R-:W-:-:S03]  /*ce00*/  MOV R10, R6 ;  /* 0x00000006000a7202 */ /* 0x000fc60000000f00 */
[C---:B----4-:R-:W-:Y:S02]  /*ce10*/  IMAD R8, R9.reuse, c[0x0][0x1dc], R8 ;  /* 0x0000770009087a24 */ /* 0x050fe400078e0208 */
        /* <DEDUP_REMOVED lines=8> */
.L_x_2662:
[----:B------:R-:W-:Y:S05]  /*cea0*/  BSYNC B0 ;  /* 0x0000000000007941 */ /* 0x000fea0003800000 */
.L_x_2661:
        /* <DEDUP_REMOVED lines=8> */
[----:B-1----:R-:W-:-:S04]  /*cf30*/  FFMA.FTZ R8, R19, R0, R3 ;  /* 0x0000000013087223 */ /* 0x002fc80000010003 */
        /* <DEDUP_REMOVED lines=19> */
.L_x_2663:
[----:B-1----:R-:W-:Y:S01]  /*d070*/  LOP3.LUT P0, RZ, R14, 0x20, RZ, 0xc0, !PT ;  /* 0x000000200eff7812 */ /* 0x002fe2000780c0ff */
[----:B------:R-:W-:-:S12]  /*d080*/  BSSY B0, `(.L_x_2664) ;  /* 0x0000015000007945 */ /* 0x000fd80003800000 */
[----:B------:R-:W-:Y:S05]  /*d090*/  @P0 BRA `(.L_x_2665) ;  /* 0x0000013000000947 */ /* 0x000fea0003800000 */
[----:B------:R-:W3:Y:S04]  /*d0a0*/  LDL.LU R10, [R1+0x2a0] ;  /* 0x0002a000010a7983 */ /* 0x000ee80000300800 */
[----:B------:R-:W4:Y:S01]  /*d0b0*/  LDL.LU R9, [R1+0x220] ;  /* 0x0002200001097983 */ /* 0x000f220000300800 */
[----:B------:R-:W-:-:S05]  /*d0c0*/  MOV R8, UR5 ;  /* 0x0000000500087c02 */ /* 0x000fca0008000f00 */
[----:B--2---:R-:W-:-:S04]  /*d0d0*/  FFMA.FTZ R8, R19, R8, UR6 ;  /* 0x0000000613087e23 */ /* 0x004fc80008010008 */
[----:B0----5:R-:W-:Y:S01]  /*d0e0*/  FFMA.FTZ R13, R0, R13, -R8 ;  /* 0x0000000d000d7223 */ /* 0x021fe20000010808 */
[----:B------:R-:W-:-:S05]  /*d0f0*/  MOV R8, UR5 ;  /* 0x0000000500087c02 */ /* 0x000fca0008000f00 */
[----:B------:R-:W-:-:S04]  /*d100*/  FFMA.FTZ R8, R16, R8, UR6 ;  /* 0x0000000610087e23 */ /* 0x000fc80008010008 */
[----:B------:R-:W-:Y:S01]  /*d110*/  FFMA.FTZ R16, R15, R11, -R8 ;  /* 0x0000000b0f107223 */ /* 0x000fe20000010808 */
[----:B------:R-:W-:Y:S01]  /*d120*/  MOV R11, R5 ;  /* 0x00000005000b7202 */ /* 0x000fe20000000f00 */
[----:B---3--:R-:W-:Y:S01]  /*d130*/  IMAD R8, R10, c[0x0][0x1d8], RZ ;  /* 0x000076000a087a24 */ /* 0x008fe200078e02ff */
[----:B------:R-:W-:-:S03]  /*d140*/  MOV R10, R6 ;  /* 0x00000006000a7202 */ /* 0x000fc60000000f00 */
        /* <DEDUP_REMOVED lines=8> */
.L_x_2665:
[----:B------:R-:W-:Y:S05]  /*d1d0*/  BSYNC B0 ;  /* 0x0000000000007941 */ /* 0x000fea0003800000 */
.L_x_2664:
[----:B------:R1:W5:Y:S04]  /*d1e0*/  LDL R19, [R1+0x78] ;  /* 0x0000780001137983 */ /* 0x0003680000100800 */
[----:B0----5:R1:W5:Y:S04]  /*d1f0*/  LDL R13, [R1+0x150] ;  /* 0x00015000010d7983 */ /* 0x0213680000100800 */
[----:B------:R1:W5:Y:S04]  /*d200*/  LDL R16, [R1+0x1d8] ;  /* 0x0001d80001107983 */ /* 0x0003680000100800 */
[----:B------:R1:W5:Y:S01]  /*d210*/  LDL R11, [R1+0x154] ;  /* 0x00015400010b7983 */ /* 0x0003620000100800 */
[----:B------:R-:W-:-:S13]  /*d220*/  ISETP.NE.AND P0, PT, RZ, UR22, PT ;  /* 0x00000016ff007c0c */ /* 0x000fda000bf05270 */
        /* <DEDUP_REMOVED lines=21> */
.L_x_2666:
        /* <DEDUP_REMOVED lines=22> */
.L_x_2668:
[----:B------:R-:W-:Y:S05]  /*d4e0*/  BSYNC B0 ;  /* 0x0000000000007941 */ /* 0x000fea0003800000 */
.L_x_2667:
        /* <DEDUP_REMOVED lines=26> */
.L_x_2669:
        /* <DEDUP_REMOVED lines=22> */
.L_x_2671:
[----:B------:R-:W-:Y:S05]  /*d7f0*/  BSYNC B0 ;  /* 0x0000000000007941 */ /* 0x000fea0003800000 */
.L_x_2670:
        /* <DEDUP_REMOVED lines=26> */
.L_x_2672:
        /* <DEDUP_REMOVED lines=22> */
.L_x_2674:
[----:B------:R-:W-:Y:S05]  /*db00*/  BSYNC B0 ;  /* 0x0000000000007941 */ /* 0x000fea0003800000 */
.L_x_2673:
        /* <DEDUP_REMOVED lines=26> */
.L_x_2675:
        /* <DEDUP_REMOVED lines=22> */
.L_x_2677:
[----:B------:R-:W-:Y:S05]  /*de10*/  BSYNC B0 ;  /* 0x0000000000007941 */ /* 0x000fea0003800000 */
.L_x_2676:
        /* <DEDUP_REMOVED lines=26> */
.L_x_2678:
        /* <DEDUP_REMOVED lines=22> */
.L_x_2680:
[----:B------:R-:W-:Y:S05]  /*e120*/  BSYNC B0 ;  /* 0x0000000000007941 */ /* 0x000fea0003800000 */
.L_x_2679:
        /* <DEDUP_REMOVED lines=26> */
.L_x_2681:
        /* <DEDUP_REMOVED lines=22> */
.L_x_2683:
[----:B------:R-:W-:Y:S05]  /*e430*/  BSYNC B0 ;  /* 0x0000000000007941 */ /* 0x000fea0003800000 */
.L_x_2682:
        /* <DEDUP_REMOVED lines=26> */
.L_x_2684:
        /* <DEDUP_REMOVED lines=22> */
.L_x_2686:
[----:B------:R-:W-:Y:S05]  /*e740*/  BSYNC B0 ;  /* 0x0000000000007941 */ /* 0x000fea0003800000 */
.L_x_2685:
        /* <DEDUP_REMOVED lines=26> */
.L_x_2687:
        /* <DEDUP_REMOVED lines=22> */
.L_x_2689:
[----:B------:R-:W-:Y:S05]  /*ea50*/  BSYNC B0 ;  /* 0x0000000000007941 */ /* 0x000fea0003800000 */
.L_x_2688:
        /* <DEDUP_REMOVED lines=26> */
.L_x_2690:
        /* <DEDUP_REMOVED lines=22> */
.L_x_2692:
[----:B------:R-:W-:Y:S05]  /*ed60*/  BSYNC B0 ;  /* 0x0000000000007941 */ /* 0x000fea0003800000 */
.L_x_2691:
        /* <DEDUP_REMOVED lines=26> */
.L_x_2693:
        /* <DEDUP_REMOVED lines=22> */
.L_x_2695:
[----:B------:R-:W-:Y:S05]  /*f070*/  BSYNC B0 ;  /* 0x0000000000007941 */ /* 0x000fea0003800000 */
.L_x_2694:
[----:B------:R1:W5:Y:S04]  /*f080*/  LDL R20, [R1+0xb0] ;  /* 0x0000b00001147983 */ /* 0x0003680000100800 */
[----:B------:R1:W5:Y:S04]  /*f090*/  LDL R19, [R1+0xb8] ;  /* 0x0000b80001137983 */ /* 0x0003680000100800 */
[----:B-----5:R1:W5:Y:S04]  /*f0a0*/  LDL R16, [R1+0xb4] ;  /* 0x0000b40001107983 */ /* 0x0203680000100800 */
[----:B0-----:R1:W5:Y:S01]  /*f0b0*/  LDL R13, [R1+0xbc] ;  /* 0x0000bc00010d7983 */ /* 0x0013620000100800 */
[----:B------:R-:W-:-:S13]  /*f0c0*/  ISETP.NE.AND P0, PT, RZ, UR22, PT ;  /* 0x00000016ff007c0c */ /* 0x000fda000bf05270 */
[----:B------:R-:W-:Y:S05]  /*f0d0*/  @!P0 BRA `(.L_x_2696) ;  /* 0x0000014000008947 */ /* 0x000fea0003800000 */
[----:B-1----:R-:W-:-:S04]  /*f0e0*/  FFMA.FTZ R8, R20, R0, R3 ;  /* 0x0000000014087223 */ /* 0x002fc80000010003 */
        /* <DEDUP_REMOVED lines=19> */
.L_x_2696:
[----:B-1----:R-:W-:Y:S01]  /*f220*/  LOP3.LUT P0, RZ, R14, 0x800, RZ, 0xc0, !PT ;  /* 0x000008000eff7812 */ /* 0x002fe2000780c0ff */
[----:B------:R-:W-:-:S12]  /*f230*/  BSSY B0, `(.L_x_2697) ;  /* 0x0000015000007945 */ /* 0x000fd80003800000 */
[----:B------:R-:W-:Y:S05]  /*f240*/  @P0 BRA `(.L_x_2698) ;  /* 0x0000013000000947 */ /* 0x000fea0003800000 */
[----:B------:R-:W3:Y:S04]  /*f250*/  LDL.LU R8, [R1+0x2cc] ;  /* 0x0002cc0001087983 */ /* 0x000ee80000300800 */
[----:B------:R-:W4:Y:S01]  /*f260*/  LDL.LU R11, [R1+0x24c] ;  /* 0x00024c00010b7983 */ /* 0x000f220000300800 */
[----:B------:R-:W-:Y:S01]  /*f270*/  MOV R9, R5 ;  /* 0x0000000500097202 */ /* 0x000fe20000000f00 */
[----:B---3--:R-:W-:Y:S01]  /*f280*/  IMAD R10, R8, c[0x0][0x1d8], RZ ;  /* 0x00007600080a7a24 */ /* 0x008fe200078e02ff */
[----:B------:R-:W-:-:S03]  /*f290*/  MOV R8, R6 ;  /* 0x0000000600087202 */ /* 0x000fc60000000f00 */
[C---:B----4-:R-:W-:Y:S02]  /*f2a0*/  IMAD R10, R11.reuse, c[0x0][0x1dc], R10 ;  /* 0x000077000b0a7a24 */ /* 0x050fe400078e020a */
[----:B------:R-:W-:-:S05]  /*f2b0*/  IMAD.WIDE.U32 R8, R11, c[0x0][0x1d8], R8 ;  /* 0x000076000b087a25 */ /* 0x000fca00078e0008 */
[----:B------:R-:W-:Y:S02]  /*f2c0*/  IADD3 R9, R9, R10, RZ ;  /* 0x0000000a09097210 */ /* 0x000fe40007ffe0ff */
[----:B------:R-:W-:-:S04]  /*f2d0*/  LEA R10, P0, R8, c[0x0][0x160], 0x2 ;  /* 0x00005800080a7a11 */ /* 0x000fc800078010ff */
[----:B------:R-:W-:Y:S02]  /*f2e0*/  LEA.HI.X R11, R8, c[0x0][0x164], R9, 0x2, P0 ;  /* 0x00005900080b7a11 */ /* 0x000fe400000f1409 */
[----:B------:R-:W-:Y:S02]  /*f2f0*/  MOV R8, UR5 ;  /* 0x0000000500087c02 */ /* 0x000fe40008000f00 */
[----:B------:R-:W-:-:S03]  /*f300*/  MOV R9, UR5 ;  /* 0x0000000500097c02 */ /* 0x000fc60008000f00 */
[----:B--2---:R-:W-:Y:S02]  /*f310*/  FFMA.FTZ R8, R20, R8, UR6 ;  /* 0x0000000614087e23 */ /* 0x004fe40008010008 */
[----:B-----5:R-:W-:Y:S02]  /*f320*/  FFMA.FTZ R9, R16, R9, UR6 ;  /* 0x0000000610097e23 */ /* 0x020fe40008010009 */
[----:B------:R-:W-:Y:S02]  /*f330*/  FFMA.FTZ R8, R0, R19, -R8 ;  /* 0x0000001300087223 */ /* 0x000fe40000010808 */
[----:B------:R-:W-:Y:S02]  /*f340*/  FFMA.FTZ R9, R15, R13, -R9 ;  /* 0x0000000d0f097223 */ /* 0x000fe40000010809 */
[----:B------:R-:W-:Y:S02]  /*f350*/  FMUL.FTZ R8, R8, UR24 ;  /* 0x0000001808087c20 */ /* 0x000fe40008410000 */
[----:B------:R-:W-:-:S05]  /*f360*/  FMUL.FTZ R9, R9, UR24 ;  /* 0x0000001809097c20 */ /* 0x000fca0008410000 */
[----:B------:R1:W-:Y:S02]  /*f370*/  STG.E.64 [R10.64], R8 ;  /* 0x000000080a007986 */ /* 0x0003e4000c101b14 */
.L_x_2698:
[----:B------:R-:W-:Y:S05]  /*f380*/  BSYNC B0 ;  /* 0x0000000000007941 */ /* 0x000fea0003800000 */
.L_x_2697:
[----:B------:R3:W5:Y:S04]  /*f390*/  LDL R23, [R1+0xa4] ;  /* 0x0000a40001177983 */ /* 0x0007680000100800 */
[----:B------:R3:W5:Y:S04]  /*f3a0*/  LDL R22, [R1+0xa0] ;  /* 0x0000a00001167983 */ /* 0x0007680000100800 */
[----:B------:R3:W5:Y:S04]  /*f3b0*/  LDL R20, [R1+0xa8] ;  /* 0x0000a80001147983 */ /* 0x0007680000100800 */
[----:B0-----:R3:W5:Y:S01]  /*f3c0*/  LDL R19, [R1+0xac] ;  /* 0x0000ac0001137983 */ /* 0x0017620000100800 */
        /* <DEDUP_REMOVED lines=22> */
.L_x_2699:
[----:B---3--:R-:W-:Y:S01]  /*f530*/  LOP3.LUT P0, RZ, R14, 0x400, RZ, 0xc0, !PT ;  /* 0x000004000eff7812 */ /* 0x008fe2000780c0ff */
[----:B------:R-:W-:-:S12]  /*f540*/  BSSY B0, `(.L_x_2700) ;  /* 0x0000015000007945 */ /* 0x000fd80003800000 */
[----:B------:R-:W-:Y:S05]  /*f550*/  @P0 BRA `(.L_x_2701) ;  /* 0x0000013000000947 */ /* 0x000fea0003800000 */
[----:B-1----:R-:W3:Y:S04]  /*f560*/  LDL.LU R8, [R1+0x2d0] ;  /* 0x0002d00001087983 */ /* 0x002ee80000300800 */
        /* <DEDUP_REMOVED lines=18> */
.L_x_2701:
[----:B------:R-:W-:Y:S05]  /*f690*/  BSYNC B0 ;  /* 0x0000000000007941 */ /* 0x000fea0003800000 */
.L_x_2700:
        /* <DEDUP_REMOVED lines=26> */
.L_x_2702:
        /* <DEDUP_REMOVED lines=22> */
.L_x_2704:
[----:B------:R-:W-:Y:S05]  /*f9a0*/  BSYNC B0 ;  /* 0x0000000000007941 */ /* 0x000fea0003800000 */
.L_x_2703:
        /* <DEDUP_REMOVED lines=26> */
.L_x_2705:
        /* <DEDUP_REMOVED lines=22> */
.L_x_2707:
[----:B------:R-:W-:Y:S05]  /*fcb0*/  BSYNC B0 ;  /* 0x0000000000007941 */ /* 0x000fea0003800000 */
.L_x_2706:
        /* <DEDUP_REMOVED lines=26> */
.L_x_2708:
        /* <DEDUP_REMOVED lines=22> */
.L_x_2710:
[----:B------:R-:W-:Y:S05]  /*ffc0*/  BSYNC B0 ;  /* 0x0000000000007941 */ /* 0x000fea0003800000 */
.L_x_2709:
        /* <DEDUP_REMOVED lines=26> */
.L_x_2711:
[----:B---3--:R-:W-:Y:S01]  /*10170*/  LOP3.LUT P0, RZ, R14, 0x2, RZ, 0xc0, !PT ;  /* 0x000000020eff7812 */ /* 0x008fe2000780c0ff */
[----:B------:R-:W-:-:S12]  /*10180*/  BSSY B0, `(.L_x_2712) ;  /* 0x0000015000007945 */ /* 0x000fd80003800000 */
[----:B------:R-:W-:Y:S05]  /*10190*/  @P0 BRA `(.L_x_2713) ;  /* 0x0000013000000947 */ /* 0x000fea0003800000 */
[----:B-1----:R-:W3:Y:S04]  /*101a0*/  LDL.LU R8, [R1+0x2e0] ;  /* 0x0002e00001087983 */ /* 0x002ee80000300800 */
[----:B------:R-:W4:Y:S01]  /*101b0*/  LDL.LU R16, [R1+0x260] ;  /* 0x0002600001107983 */ /* 0x000f220000300800 */
[----:B------:R-:W-:Y:S02]  /*101c0*/  MOV R9, R5 ;  /* 0x0000000500097202 */ /* 0x000fe40000000f00 */
        /* <DEDUP_REMOVED lines=16> */
.L_x_2713:
[----:B------:R-:W-:Y:S05]  /*102d0*/  BSYNC B0 ;  /* 0x0000000000007941 */ /* 0x000fea0003800000 */
.L_x_2712:
        /* <DEDUP_REMOVED lines=26> */
.L_x_2714:
[----:B---3--:R-:W-:Y:S01]  /*10480*/  BSSY B0, `(.L_x_2715) ;  /* 0x0000015000007945 */ /* 0x008fe20003800000 */
[----:B------:R-:W-:Y:S05]  /*10490*/  @P5 BRA `(.L_x_2716) ;  /* 0x0000013000005947 */ /* 0x000fea0003800000 */
[----:B-1----:R-:W3:Y:S04]  /*104a0*/  LDL.LU R8, [R1+0x2e4] ;  /* 0x0002e40001087983 */ /* 0x002ee80000300800 */
        /* <DEDUP_REMOVED lines=18> */
.L_x_2716:
[----:B------:R-:W-:Y:S05]  /*105d0*/  BSYNC B0 ;  /* 0x0000000000007941 */ /* 0x000fea0003800000 */
.L_x_2715:
        /* <DEDUP_REMOVED lines=25> */
.L_x_2717:
        /* <DEDUP_REMOVED lines=29> */
.L_x_2719:
[----:B------:R-:W-:Y:S05]  /*10940*/  BSYNC B0 ;  /* 0x0000000000007941 */ /* 0x000fea0003800000 */
.L_x_2718:
[----:B-----5:R3:W5:Y:S04]  /*10950*/  LDL R23, [R1+0x54] ;  /* 0x0000540001177983 */ /* 0x0207680000100800 */
[----:B------:R3:W5:Y:S04]  /*10960*/  LDL R22, [R1+0x50] ;  /* 0x0000500001167983 */ /* 0x0007680000100800 */
[----:B0-----:R3:W5:Y:S04]  /*10970*/  LDL R20, [R1] ;  /* 0x0000000001147983 */ /* 0x0017680000100800 */
[----:B------:R3:W5:Y:S01]  /*10980*/  LDL R19, [R1+0x4] ;  /* 0x0000040001137983 */ /* 0x0007620000100800 */
[----:B-1----:R-:W-:-:S02]  /*10990*/  IADD3 R10, R12, 0x1b0, RZ ;  /* 0x000001b00c0a7810 */ /* 0x002fc40007ffe0ff */
[----:B------:R-:W-:Y:S02]  /*109a0*/  ISETP.GE.U32.AND P5, PT, R17, c[0x0][0x1e0], PT ;  /* 0x0000780011007a0c */ /* 0x000fe40003fa6070 */
[----:B------:R-:W-:Y:S02]  /*109b0*/  SHF.R.S32.HI R8, RZ, 0x1f, R17 ;  /* 0x0000001fff087819 */ /* 0x000fe40000011411 */
[----:B------:R-:W-:Y:S02]  /*109c0*/  ISETP.GE.U32.AND P0, PT, R10, c[0x0][0x1e0], PT ;  /* 0x000078000a007a0c */ /* 0x000fe40003f06070 */
[----:B------:R-:W-:Y:S02]  /*109d0*/  ISETP.GE.U32.AND P4, PT, R18, c[0x0][0x1e0], PT ;  /* 0x0000780012007a0c */ /* 0x000fe40003f86070 */
[----:B------:R-:W-:Y:S02]  /*109e0*/  SHF.R.S32.HI R9, RZ, 0x1f, R18 ;  /* 0x0000001fff097819 */ /* 0x000fe40000011412 */
[----:B------:R-:W-:-:S02]  /*109f0*/  SHF.R.S32.HI R10, RZ, 0x1f, R10 ;  /* 0x0000001fff0a7819 */ /* 0x000fc4000001140a */
[----:B------:R-:W-:Y:S02]  /*10a00*/  ISETP.GE.AND.EX P5, PT, R8, c[0x0][0x1e4], PT, P5 ;  /* 0x0000790008007a0c */ /* 0x000fe40003fa6350 */
[----:B------:R-:W-:Y:S02]  /*10a10*/  ISETP.GE.AND.EX P4, PT, R9, c[0x0][0x1e4], PT, P4 ;  /* 0x0000790009007a0c */ /* 0x000fe40003f86340 */
[----:B------:R-:W-:Y:S02]  /*10a20*/  ISETP.GE.AND.EX P0, PT, R10, c[0x0][0x1e4], PT, P0 ;  /* 0x000079000a007a0c */ /* 0x000fe40003f06300 */
[----:B------:R-:W-:Y:S01]  /*10a30*/  ISETP.GT.U32.OR P5, PT, R21, 0x1ff, P5 ;  /* 0x000001ff1500780c */ /* 0x000fe20002fa4470 */
[----:B------:R-:W-:Y:S06]  /*10a40*/  @!P6 BRA `(.L_x_2720) ;  /* 0x000001400000e947 */ /* 0x000fec0003800000 */
[----:B---3-5:R-:W-:Y:S02]  /*10a50*/  FFMA.FTZ R10, R22, R15, R2 ;  /* 0x0000000f160a7223 */ /* 0x028fe40000010002 */
        /* <DEDUP_REMOVED lines=19> */
.L_x_2720:
[----:B---3--:R-:W-:Y:S01]  /*10b90*/  BSSY B0, `(.L_x_2721) ;  /* 0x0000015000007945 */ /* 0x008fe20003800000 */
        /* <DEDUP_REMOVED lines=20> */
.L_x_2722:
[----:B------:R-:W-:Y:S05]  /*10ce0*/  BSYNC B0 ;  /* 0x0000000000007941 */ /* 0x000fea0003800000 */
.L_x_2721:
[----:B------:R-:W-:Y:S05]  /*10cf0*/  @!P6 BRA `(.L_x_2723) ;  /* 0x000001400000e947 */ /* 0x000fea0003800000 */
[----:B-1----:R-:W3:Y:S04]  /*10d00*/  LDL R9, [R1+0x1e4] ;  /* 0x0001e40001097983 */ /* 0x002ee80000100800 */
[----:B------:R-:W4:Y:S01]  /*10d10*/  LDL R8, [R1+0x11c] ;  /* 0x00011c0001087983 */ /* 0x000f220000100800 */
[----:B---3--:R-:W-:Y:S02]  /*10d20*/  FFMA.FTZ R11, R9, R0, R3 ;  /* 0x00000000090b7223 */ /* 0x008fe40000010003 */
[----:B----4-:R-:W-:Y:S02]  /*10d30*/  FFMA.FTZ R10, R8, R15, R2 ;  /* 0x0000000f080a7223 */ /* 0x010fe40000010002 */
[----:B------:R-:W-:Y:S02]  /*10d40*/  FMUL.FTZ R9, R11, -1.4426950216293334961 ;  /* 0xbfb8aa3b0b097820 */ /* 0x000fe40000410000 */
[----:B------:R-:W-:-:S04]  /*10d50*/  FMUL.FTZ R8, R10, -1.4426950216293334961 ;  /* 0xbfb8aa3b0a087820 */ /* 0x000fc80000410000 */
[----:B------:R-:W1:Y:S08]  /*10d60*/  MUFU.EX2 R9, R9 ;  /* 0x0000000900097308 */ /* 0x000e700000000800 */
[----:B------:R-:W3:Y:S01]  /*10d70*/  MUFU.EX2 R8, R8 ;  /* 0x0000000800087308 */ /* 0x000ee20000000800 */
[----:B-1----:R-:W-:-:S07]  /*10d80*/  FADD.FTZ R9, R9, 1 ;  /* 0x3f80000009097421 */ /* 0x002fce0000010000 */
[----:B------:R-:W1:Y:S01]  /*10d90*/  MUFU.RCP R16, R9 ;  /* 0x0000000900107308 */ /* 0x000e620000001000 */
[----:B---3--:R-:W-:-:S07]  /*10da0*/  FADD.FTZ R8, R8, 1 ;  /* 0x3f80000008087421 */ /* 0x008fce0000010000 */
[----:B------:R-:W3:Y:S01]  /*10db0*/  MUFU.RCP R13, R8 ;  /* 0x00000008000d7308 */ /* 0x000ee20000001000 */
[----:B-1----:R-:W-:Y:S02]  /*10dc0*/  FADD.FTZ R9, -R16, 1 ;  /* 0x3f80000010097421 */ /* 0x002fe40000010100 */
[----:B------:R-:W-:Y:S02]  /*10dd0*/  FMUL.FTZ R28, R28, R16 ;  /* 0x000000101c1c7220 */ /* 0x000fe40000410000 */
[----:B------:R-:W-:Y:S02]  /*10de0*/  FFMA.FTZ R9, R11, R9, 1 ;  /* 0x3f8000000b097423 */ /* 0x000fe40000010009 */
[----:B---3--:R-:W-:Y:S02]  /*10df0*/  FADD.FTZ R8, -R13, 1 ;  /* 0x3f8000000d087421 */ /* 0x008fe40000010100 */
[----:B------:R-:W-:Y:S02]  /*10e00*/  FMUL.FTZ R29, R29, R13 ;  /* 0x0000000d1d1d7220 */ /* 0x000fe40000410000 */
[----:B------:R-:W-:-:S02]  /*10e10*/  FFMA.FTZ R8, R10, R8, 1 ;  /* 0x3f8000000a087423 */ /* 0x000fc40000010008 */
[----:B------:R-:W-:Y:S02]  /*10e20*/  FMUL.FTZ R28, R28, R9 ;  /* 0x000000091c1c7220 */ /* 0x000fe40000410000 */
[----:B------:R-:W-:Y:S02]  /*10e30*/  FMUL.FTZ R29, R29, R8 ;  /* 0x000000081d1d7220 */ /* 0x000fe40000410000 */
.L_x_2723:
[----:B------:R-:W-:Y:S01]  /*10e40*/  BSSY B0, `(.L_x_2724) ;  /* 0x0000019000007945 */ /* 0x000fe20003800000 */
[----:B------:R-:W-:Y:S05]  /*10e50*/  @P2 BRA `(.L_x_2725) ;  /* 0x0000017000002947 */ /* 0x000fea0003800000 */
[----:B-1----:R-:W3:Y:S04]  /*10e60*/  LDL.LU R10, [R1+0x1e4] ;  /* 0x0001e400010a7983 */ /* 0x002ee80000300800 */
[----:B------:R-:W4:Y:S04]  /*10e70*/  LDL.LU R9, [R1+0x11c] ;  /* 0x00011c0001097983 */ /* 0x000f280000300800 */
[----:B--2---:R-:W2:Y:S04]  /*10e80*/  LDL.LU R8, [R1+0x2f0] ;  /* 0x0002f00001087983 */ /* 0x004ea80000300800 */
[----:B------:R-:W2:Y:S01]  /*10e90*/  LDL.LU R18, [R1+0x270] ;  /* 0x0002700001127983 */ /* 0x000ea20000300800 */
[----:B------:R-:W-:-:S02]  /*10ea0*/  MOV R11, UR5 ;  /* 0x00000005000b7c02 */ /* 0x000fc40008000f00 */
[----:B------:R-:W-:Y:S02]  /*10eb0*/  MOV R13, UR5 ;  /* 0x00000005000d7c02 */ /* 0x000fe40008000f00 */
[----:B---3--:R-:W-:Y:S02]  /*10ec0*/  MOV R17, R10 ;  /* 0x0000000a00117202 */ /* 0x008fe40000000f00 */
[----:B----4-:R-:W-:-:S03]  /*10ed0*/  MOV R16, R9 ;  /* 0x0000000900107202 */ /* 0x010fc60000000f00 */
[----:B------:R-:W-:Y:S01]  /*10ee0*/  FFMA.FTZ R11, R17, R11, UR6 ;  /* 0x00000006110b7e23 */ /* 0x000fe2000801000b */
[----:B------:R-:W-:Y:S01]  /*10ef0*/  MOV R9, R5 ;  /* 0x0000000500097202 */ /* 0x000fe20000000f00 */
[----:B--2---:R-:W-:Y:S01]  /*10f00*/  IMAD R10, R8, c[0x0][0x1d8], RZ ;  /* 0x00007600080a7a24 */ /* 0x004fe200078e02ff */
[----:B------:R-:W-:Y:S01]  /*10f10*/  MOV R8, R6 ;  /* 0x0000000600087202 */ /* 0x000fe20000000f00 */
[----:B------:R-:W-:Y:S02]  /*10f20*/  FFMA.FTZ R13, R16, R13, UR6 ;  /* 0x00000006100d7e23 */ /* 0x000fe4000801000d */
[C---:B------:R-:W-:Y:S02]  /*10f30*/  IMAD R10, R18.reuse, c[0x0][0x1dc], R10 ;  /* 0x00007700120a7a24 */ /* 0x040fe400078e020a */
[----:B------:R-:W-:-:S04]  /*10f40*/  IMAD.WIDE.U32 R8, R18, c[0x0][0x1d8], R8 ;  /* 0x0000760012087a25 */ /* 0x000fc800078e0008 */
[----:B------:R-:W-:Y:S01]  /*10f50*/  FFMA.FTZ R28, R0, R28, -R11 ;  /* 0x0000001c001c7223 */ /* 0x000fe2000001080b */
[----:B------:R-:W-:Y:S01]  /*10f60*/  IADD3 R9, R9, R10, RZ ;  /* 0x0000000a09097210 */ /* 0x000fe20007ffe0ff */
[----:B------:R-:W-:Y:S01]  /*10f70*/  FFMA.FTZ R13, R15, R29, -R13 ;  /* 0x0000001d0f0d7223 */ /* 0x000fe2000001080d */
[----:B------:R-:W-:-:S04]  /*10f80*/  LEA R10, P2, R8, c[0x0][0x160], 0x2 ;  /* 0x00005800080a7a11 */ /* 0x000fc800078410ff */
[----:B------:R-:W-:Y:S01]  /*10f90*/  LEA.HI.X R11, R8, c[0x0][0x164], R9, 0x2, P2 ;  /* 0x00005900080b7a11 */ /* 0x000fe200010f1409 */
[----:B------:R-:W-:Y:S02]  /*10fa0*/  FMUL.FTZ R8, R28, UR24 ;  /* 0x000000181c087c20 */ /* 0x000fe40008410000 */
[----:B------:R-:W-:-:S05]  /*10fb0*/  FMUL.FTZ R9, R13, UR24 ;  /* 0x000000180d097c20 */ /* 0x000fca0008410000 */
[----:B------:R1:W-:Y:S02]  /*10fc0*/  STG.E.64 [R10.64], R8 ;  /* 0x000000080a007986 */ /* 0x0003e4000c101b14 */
.L_x_2725:
[----:B------:R-:W-:Y:S05]  /*10fd0*/  BSYNC B0 ;  /* 0x0000000000007941 */ /* 0x000fea0003800000 */
.L_x_2724:
        /* <DEDUP_REMOVED lines=21> */
.L_x_2726:
        /* <DEDUP_REMOVED lines=25> */
.L_x_2728:
[----:B------:R-:W-:Y:S05]  /*112c0*/  BSYNC B0 ;  /* 0x0000000000007941 */ /* 0x000fea0003800000 */
.L_x_2727:
[----:B------:R-:W-:Y:S05]  /*112d0*/  @!P6 BRA `(.L_x_2729) ;  /* 0x000001800000e947 */ /* 0x000fea0003800000 */
[----:B-1----:R-:W3:Y:S04]  /*112e0*/  LDL R8, [R1+0x1b0] ;  /* 0x0001b00001087983 */ /* 0x002ee80000100800 */
[----:B------:R-:W4:Y:S04]  /*112f0*/  LDL R9, [R1+0x1b4] ;  /* 0x0001b40001097983 */ /* 0x000f280000100800 */
[----:B--2---:R-:W2:Y:S04]  /*11300*/  LDL.LU R18, [R1+0x198] ;  /* 0x0001980001127983 */ /* 0x004ea80000300800 */
[----:B------:R-:W2:Y:S01]  /*11310*/  LDL.LU R17, [R1+0x19c] ;  /* 0x00019c0001117983 */ /* 0x000ea20000300800 */
[----:B---3--:R-:W-:-:S02]  /*11320*/  FFMA.FTZ R10, R8, R15, R2 ;  /* 0x0000000f080a7223 */ /* 0x008fc40000010002 */
        /* <DEDUP_REMOVED lines=10> */
[----:B--2---:R-:W-:Y:S02]  /*113d0*/  FMUL.FTZ R13, R17, R13 ;  /* 0x0000000d110d7220 */ /* 0x004fe40000410000 */
[----:B------:R-:W-:Y:S02]  /*113e0*/  FFMA.FTZ R8, R10, R8, 1 ;  /* 0x3f8000000a087423 */ /* 0x000fe40000010008 */
[----:B---3--:R-:W-:Y:S02]  /*113f0*/  FADD.FTZ R9, -R16, 1 ;  /* 0x3f80000010097421 */ /* 0x008fe40000010100 */
[----:B------:R-:W-:Y:S02]  /*11400*/  FMUL.FTZ R16, R18, R16 ;  /* 0x0000001012107220 */ /* 0x000fe40000410000 */
[----:B------:R-:W-:-:S02]  /*11410*/  FFMA.FTZ R9, R11, R9, 1 ;  /* 0x3f8000000b097423 */ /* 0x000fc40000010009 */
[----:B------:R-:W-:Y:S02]  /*11420*/  FMUL.FTZ R8, R13, R8 ;  /* 0x000000080d087220 */ /* 0x000fe40000410000 */
[----:B------:R-:W-:-:S03]  /*11430*/  FMUL.FTZ R9, R16, R9 ;  /* 0x0000000910097220 */ /* 0x000fc60000410000 */
[----:B------:R1:W-:Y:S04]  /*11440*/  STL [R1+0x19c], R8 ;  /* 0x00019c0801007387 */ /* 0x0003e80000100800 */
[----:B------:R1:W-:Y:S02]  /*11450*/  STL [R1+0x198], R9 ;  /* 0x0001980901007387 */ /* 0x0003e40000100800 */
.L_x_2729:
[----:B------:R-:W-:Y:S01]  /*11460*/  BSSY B0, `(.L_x_2730) ;  /* 0x000001d000007945 */ /* 0x000fe20003800000 */
[----:B------:R-:W-:Y:S05]  /*11470*/  @P5 BRA `(.L_x_2731) ;  /* 0x000001b000005947 */ /* 0x000fea0003800000 */
[----:B------:R-:W3:Y:S04]  /*11480*/  LDL.LU R13, [R1+0x1b4] ;  /* 0x0001b400010d7983 */ /* 0x000ee80000300800 */
[----:B-1----:R-:W4:Y:S04]  /*11490*/  LDL.LU R11, [R1+0x1b0] ;  /* 0x0001b000010b7983 */ /* 0x002f280000300800 */
[----:B--2---:R-:W2:Y:S04]  /*114a0*/  LDL.LU R10, [R1+0x198] ;  /* 0x00019800010a7983 */ /* 0x004ea80000300800 */
[----:B------:R-:W2:Y:S04]  /*114b0*/  LDL.LU R9, [R1+0x19c] ;  /* 0x00019c0001097983 */ /* 0x000ea80000300800 */
[----:B------:R-:W2:Y:S04]  /*114c0*/  LDL.LU R8, [R1+0x2f8] ;  /* 0x0002f80001087983 */ /* 0x000ea80000300800 */
[----:B0----5:R-:W2:Y:S01]  /*114d0*/  LDL.LU R20, [R1+0x278] ;  /* 0x0002780001147983 */ /* 0x021ea20000300800 */
[----:B---3--:R-:W-:-:S02]  /*114e0*/  MOV R19, R13 ;  /* 0x0000000d00137202 */ /* 0x008fc40000000f00 */
[----:B------:R-:W-:Y:S02]  /*114f0*/  MOV R13, UR5 ;  /* 0x00000005000d7c02 */ /* 0x000fe40008000f00 */
[----:B----4-:R-:W-:Y:S02]  /*11500*/  MOV R18, R11 ;  /* 0x0000000b00127202 */ /* 0x010fe40000000f00 */
[----:B------:R-:W-:Y:S02]  /*11510*/  MOV R11, R5 ;  /* 0x00000005000b7202 */ /* 0x000fe40000000f00 */
[----:B--2---:R-:W-:Y:S01]  /*11520*/  MOV R16, R10 ;  /* 0x0000000a00107202 */ /* 0x004fe20000000f00 */
[----:B------:R-:W-:Y:S01]  /*11530*/  FFMA.FTZ R13, R18, R13, UR6 ;  /* 0x00000006120d7e23 */ /* 0x000fe2000801000d */
[----:B------:R-:W-:Y:S02]  /*11540*/  MOV R10, R6 ;  /* 0x00000006000a7202 */ /* 0x000fe40000000f00 */
[----:B------:R-:W-:-:S02]  /*11550*/  MOV R17, R9 ;  /* 0x0000000900117202 */ /* 0x000fc40000000f00 */
[----:B------:R-:W-:Y:S01]  /*11560*/  MOV R9, UR5 ;  /* 0x0000000500097c02 */ /* 0x000fe20008000f00 */
[----:B------:R-:W-:Y:S02]  /*11570*/  IMAD R8, R8, c[0x0][0x1d8], RZ ;  /* 0x0000760008087a24 */ /* 0x000fe400078e02ff */
[----:B------:R-:W-:Y:S02]  /*11580*/  FFMA.FTZ R13, R15, R17, -R13 ;  /* 0x000000110f0d7223 */ /* 0x000fe4000001080d */
[C---:B------:R-:W-:Y:S02]  /*11590*/  IMAD R8, R20.reuse, c[0x0][0x1dc], R8 ;  /* 0x0000770014087a24 */ /* 0x040fe400078e0208 */
        /* <DEDUP_REMOVED lines=9> */
.L_x_2731:
[----:B------:R-:W-:Y:S05]  /*11630*/  BSYNC B0 ;  /* 0x0000000000007941 */ /* 0x000fea0003800000 */
.L_x_2730:
[----:B0----5:R0:W5:Y:S04]  /*11640*/  LDL R19, [R1+0x1fc] ;  /* 0x0001fc0001137983 */ /* 0x0211680000100800 */
[----:B------:R0:W5:Y:S04]  /*11650*/  LDL R18, [R1+0x1f8] ;  /* 0x0001f80001127983 */ /* 0x0001680000100800 */
[----:B------:R0:W5:Y:S04]  /*11660*/  LDL R17, [R1+0x1a8] ;  /* 0x0001a80001117983 */ /* 0x0001680000100800 */
[----:B------:R0:W5:Y:S01]  /*11670*/  LDL R16, [R1+0x1ac] ;  /* 0x0001ac0001107983 */ /* 0x0001620000100800 */
[----:B-1----:R-:W-:-:S02]  /*11680*/  IADD3 R10, R12, 0x1c0, RZ ;  /* 0x000001c00c0a7810 */ /* 0x002fc40007ffe0ff */
        /* <DEDUP_REMOVED lines=42> */
.L_x_2732:
[----:B0-----:R-:W-:Y:S01]  /*11930*/  BSSY B0, `(.L_x_2733) ;  /* 0x0000015000007945 */ /* 0x001fe20003800000 */
[----:B------:R-:W-:Y:S05]  /*11940*/  @P4 BRA `(.L_x_2734) ;  /* 0x0000013000004947 */ /* 0x000fea0003800000 */
[----:B------:R-:W3:Y:S04]  /*11950*/  LDL.LU R8, [R1+0x2fc] ;  /* 0x0002fc0001087983 */ /* 0x000ee80000300800 */
[----:B------:R-:W4:Y:S01]  /*11960*/  LDL.LU R13, [R1+0x27c] ;  /* 0x00027c00010d7983 */ /* 0x000f220000300800 */
[----:B------:R-:W-:-:S02]  /*11970*/  MOV R10, R6 ;  /* 0x00000006000a7202 */ /* 0x000fc40000000f00 */
[----:B------:R-:W-:Y:S02]  /*11980*/  MOV R11, R5 ;  /* 0x00000005000b7202 */ /* 0x000fe40000000f00 */
[----:B------:R-:W-:Y:S02]  /*11990*/  MOV R9, UR5 ;  /* 0x0000000500097c02 */ /* 0x000fe40008000f00 */
[----:B------:R-:W-:-:S03]  /*119a0*/  MOV R12, UR5 ;  /* 0x00000005000c7c02 */ /* 0x000fc60008000f00 */
[----:B--2--5:R-:W-:Y:S02]  /*119b0*/  FFMA.FTZ R9, R19, R9, UR6 ;  /* 0x0000000613097e23 */ /* 0x024fe40008010009 */
[----:B------:R-:W-:-:S04]  /*119c0*/  FFMA.FTZ R12, R18, R12, UR6 ;  /* 0x00000006120c7e23 */ /* 0x000fc8000801000c */
[----:B------:R-:W-:Y:S02]  /*119d0*/  FFMA.FTZ R12, R15, R16, -R12 ;  /* 0x000000100f0c7223 */ /* 0x000fe4000001080c */
[----:B---3--:R-:W-:-:S04]  /*119e0*/  IMAD R8, R8, c[0x0][0x1d8], RZ ;  /* 0x0000760008087a24 */ /* 0x008fc800078e02ff */
        /* <DEDUP_REMOVED lines=9> */
.L_x_2734:
[----:B------:R-:W-:Y:S05]  /*11a80*/  BSYNC B0 ;  /* 0x0000000000007941 */ /* 0x000fea0003800000 */
.L_x_2733:
[----:B------:R-:W-:Y:S05]  /*11a90*/  @!P6 BRA `(.L_x_2735) ;  /* 0x000001800000e947 */ /* 0x000fea0003800000 */
[----:B0-----:R-:W3:Y:S04]  /*11aa0*/  LDL R9, [R1+0x1d0] ;  /* 0x0001d00001097983 */ /* 0x001ee80000100800 */
        /* <DEDUP_REMOVED lines=23> */
.L_x_2735:
[----:B------:R-:W-:Y:S01]  /*11c20*/  BSSY B0, `(.L_x_2736) ;  /* 0x000001d000007945 */ /* 0x000fe20003800000 */
[----:B------:R-:W-:Y:S05]  /*11c30*/  @P0 BRA `(.L_x_2737) ;  /* 0x000001b000000947 */ /* 0x000fea0003800000 */
[----:B------:R-:W3:Y:S04]  /*11c40*/  LDL.LU R12, [R1+0x1d4] ;  /* 0x0001d400010c7983 */ /* 0x000ee80000300800 */
[----:B0-----:R-:W4:Y:S04]  /*11c50*/  LDL.LU R11, [R1+0x1d0] ;  /* 0x0001d000010b7983 */ /* 0x001f280000300800 */
        /* <DEDUP_REMOVED lines=25> */
.L_x_2737:
[----:B------:R-:W-:Y:S05]  /*11df0*/  BSYNC B0 ;  /* 0x0000000000007941 */ /* 0x000fea0003800000 */
.L_x_2736:
        /* <DEDUP_REMOVED lines=25> */
.L_x_2738:
        /* <DEDUP_REMOVED lines=29> */
.L_x_2740:
[----:B------:R-:W-:Y:S05]  /*12160*/  BSYNC B0 ;  /* 0x0000000000007941 */ /* 0x000fea0003800000 */
.L_x_2739:
        /* <DEDUP_REMOVED lines=25> */
.L_x_2741:
        /* <DEDUP_REMOVED lines=29> */
.L_x_2743:
[----:B------:R-:W-:Y:S05]  /*124d0*/  BSYNC B0 ;  /* 0x0000000000007941 */ /* 0x000fea0003800000 */
.L_x_2742:
[----:B------:R-:W-:Y:S05]  /*124e0*/  @!P6 BRA `(.L_x_2744) ;  /* 0x000001800000e947 */ /* 0x000fea0003800000 */
[----:B0-----:R-:W3:Y:S04]  /*124f0*/  LDL R8, [R1+0x18] ;  /* 0x0000180001087983 */ /* 0x001ee80000100800 */
        /* <DEDUP_REMOVED lines=23> */
.L_x_2744:
        /* <DEDUP_REMOVED lines=29> */
.L_x_2746:
[----:B------:R-:W-:Y:S05]  /*12840*/  BSYNC B0 ;  /* 0x0000000000007941 */ /* 0x000fea0003800000 */
.L_x_2745:
[----:B------:R-:W-:Y:S05]  /*12850*/  @!P6 BRA `(.L_x_2747) ;  /* 0x000001800000e947 */ /* 0x000fea0003800000 */
[----:B0-----:R-:W3:Y:S04]  /*12860*/  LDL R9, [R1+0x14] ;  /* 0x0000140001097983 */ /* 0x001ee80000100800 */
[----:B------:R-:W4:Y:S04]  /*12870*/  LDL R8, [R1+0x1c] ;  /* 0x00001c0001087983 */ /* 0x000f280000100800 */
        /* <DEDUP_REMOVED lines=12> */
[----:B0----5:R-:W-:Y:S02]  /*12940*/  FADD.FTZ R17, -R11, 1 ;  /* 0x3f8000000b117421 */ /* 0x021fe40000010100 */
        /* <DEDUP_REMOVED lines=9> */
.L_x_2747:
[----:B------:R-:W-:Y:S01]  /*129e0*/  BSSY B0, `(.L_x_2748) ;  /* 0x000001d000007945 */ /* 0x000fe20003800000 */
[----:B------:R-:W-:Y:S05]  /*129f0*/  @P5 BRA `(.L_x_2749) ;  /* 0x000001b000005947 */ /* 0x000fea0003800000 */
[----:B0-----:R-:W3:Y:S04]  /*12a00*/  LDL.LU R9, [R1+0x1c] ;  /* 0x00001c0001097983 */ /* 0x001ee80000300800 */
[----:B------:R-:W4:Y:S04]  /*12a10*/  LDL.LU R8, [R1+0x14] ;  /* 0x0000140001087983 */ /* 0x000f280000300800 */
[----:B--2---:R-:W2:Y:S04]  /*12a20*/  LDL.LU R3, [R1+0x178] ;  /* 0x0001780001037983 */ /* 0x004ea80000300800 */
[----:B------:R-:W2:Y:S04]  /*12a30*/  LDL.LU R2, [R1+0x17c] ;  /* 0x00017c0001027983 */ /* 0x000ea80000300800 */
[----:B------:R-:W2:Y:S04]  /*12a40*/  LDL.LU R13, [R1+0x310] ;  /* 0x00031000010d7983 */ /* 0x000ea80000300800 */
[----:B------:R-:W2:Y:S01]  /*12a50*/  LDL.LU R12, [R1+0x290] ;  /* 0x00029000010c7983 */ /* 0x000ea20000300800 */
[----:B---3--:R-:W-:-:S02]  /*12a60*/  MOV R11, R9 ;  /* 0x00000009000b7202 */ /* 0x008fc40000000f00 */
[----:B----4-:R-:W-:Y:S02]  /*12a70*/  MOV R10, R8 ;  /* 0x00000008000a7202 */ /* 0x010fe40000000f00 */
[----:B--2---:R-:W-:Y:S02]  /*12a80*/  MOV R9, R3 ;  /* 0x0000000300097202 */ /* 0x004fe40000000f00 */
[----:B------:R-:W-:Y:S02]  /*12a90*/  MOV R3, R5 ;  /* 0x0000000500037202 */ /* 0x000fe40000000f00 */
[----:B------:R-:W-:Y:S02]  /*12aa0*/  MOV R8, R2 ;  /* 0x0000000200087202 */ /* 0x000fe40000000f00 */
[----:B------:R-:W-:Y:S01]  /*12ab0*/  MOV R2, R6 ;  /* 0x0000000600027202 */ /* 0x000fe20000000f00 */
[----:B------:R-:W-:Y:S01]  /*12ac0*/  IMAD R4, R13, c[0x0][0x1d8], RZ ;  /* 0x000076000d047a24 */ /* 0x000fe200078e02ff */
[----:B------:R-:W-:-:S02]  /*12ad0*/  MOV R5, UR5 ;  /* 0x0000000500057c02 */ /* 0x000fc40008000f00 */
[----:B------:R-:W-:Y:S01]  /*12ae0*/  MOV R6, UR5 ;  /* 0x0000000500067c02 */ /* 0x000fe20008000f00 */
[----:B------:R-:W-:-:S04]  /*12af0*/  IMAD.WIDE.U32 R2, R12, c[0x0][0x1d8], R2 ;  /* 0x000076000c027a25 */ /* 0x000fc800078e0002 */
[----:B------:R-:W-:Y:S01]  /*12b00*/  IMAD R7, R12, c[0x0][0x1dc], R4 ;  /* 0x000077000c077a24 */ /* 0x000fe200078e0204 */
[----:B------:R-:W-:Y:S01]  /*12b10*/  LEA R4, P0, R2, c[0x0][0x160], 0x2 ;  /* 0x0000580002047a11 */ /* 0x000fe200078010ff */
[----:B------:R-:W-:Y:S02]  /*12b20*/  FFMA.FTZ R5, R11, R5, UR6 ;  /* 0x000000060b057e23 */ /* 0x000fe40008010005 */
[----:B------:R-:W-:Y:S01]  /*12b30*/  FFMA.FTZ R6, R10, R6, UR6 ;  /* 0x000000060a067e23 */ /* 0x000fe20008010006 */
[----:B------:R-:W-:Y:S01]  /*12b40*/  IADD3 R7, R3, R7, RZ ;  /* 0x0000000703077210 */ /* 0x000fe20007ffe0ff */
[----:B------:R-:W-:Y:S02]  /*12b50*/  FFMA.FTZ R0, R0, R9, -R5 ;  /* 0x0000000900007223 */ /* 0x000fe40000010805 */
[----:B------:R-:W-:Y:S01]  /*12b60*/  FFMA.FTZ R6, R15, R8, -R6 ;  /* 0x000000080f067223 */ /* 0x000fe20000010806 */
[----:B------:R-:W-:Y:S01]  /*12b70*/  LEA.HI.X R5, R2, c[0x0][0x164], R7, 0x2, P0 ;  /* 0x0000590002057a11 */ /* 0x000fe200000f1407 */
[----:B------:R-:W-:-:S02]  /*12b80*/  FMUL.FTZ R2, R0, UR24 ;  /* 0x0000001800027c20 */ /* 0x000fc40008410000 */
[----:B------:R-:W-:-:S05]  /*12b90*/  FMUL.FTZ R3, R6, UR24 ;  /* 0x0000001806037c20 */ /* 0x000fca0008410000 */
[----:B------:R0:W-:Y:S02]  /*12ba0*/  STG.E.64 [R4.64], R2 ;  /* 0x0000000204007986 */ /* 0x0001e4000c101b14 */
.L_x_2749:
[----:B------:R-:W-:Y:S05]  /*12bb0*/  BSYNC B0 ;  /* 0x0000000000007941 */ /* 0x000fea0003800000 */
.L_x_2748:
[----:B------:R-:W-:Y:S02]  /*12bc0*/  ULDC UR5, c[0x0][0x10] ;  /* 0x0000040000057ab9 */ /* 0x000fe40000000800 */
[----:B------:R-:W-:Y:S02]  /*12bd0*/  UIADD3 UR13, UR13, UR5, URZ ;  /* 0x000000050d0d7290 */ /* 0x000fe4000fffe03f */
[----:B------:R-:W-:Y:S02]  /*12be0*/  UIADD3 UR4, UR4, 0x1, URZ ;  /* 0x0000000104047890 */ /* 0x000fe4000fffe03f */
[----:B------:R-:W-:-:S06]  /*12bf0*/  UISETP.GE.AND UP0, UPT, UR13, UR8, UPT ;  /* 0x000000080d00728c */ /* 0x000fcc000bf06270 */
[----:B------:R-:W-:-:S13]  /*12c00*/  PLOP3.LUT P0, PT, PT, PT, UP0, 0x80, 0x0 ;  /* 0x000000000000781c */ /* 0x000fda0003f0f008 */
[----:B------:R-:W-:Y:S01]  /*12c10*/  @P0 CALL.REL.NOINC `(.L_x_2602) ;  /* 0x0000001000000944 */ /* 0x000fe20003c00000 */
[----:B------:R-:W-:Y:S05]  /*12c20*/  BRA `(.L_x_2750) ;  /* 0xfffed5d000007947 */ /* 0x000fea000383ffff */
.L_x_2602:
        /* <DEDUP_REMOVED lines=18> */
.L_x_2752:
[----:B------:R-:W-:Y:S05]  /*12d50*/  BSYNC B0 ;  /* 0x0000000000007941 */ /* 0x000fea0003800000 */
.L_x_2751:
        /* <DEDUP_REMOVED lines=11> */
.L_x_2754:
[----:B------:R-:W3:Y:S01]  /*12e10*/  LDG.E.STRONG.GPU R5, [R2.64] ;  /* 0x0000001402057981 */ /* 0x000ee2000c1ef900 */
[----:B------:R-:W-:Y:S01]  /*12e20*/  YIELD ;  /* 0x0000000000007946 */ /* 0x000fe20003800000 */
[----:B---3--:R-:W-:Y:S01]  /*12e30*/  ISETP.NE.AND P0, PT, R5, R0, PT ;  /* 0x000000000500720c */ /* 0x008fe20003f05270 */
[----:B------:R-:W-:-:S12]  /*12e40*/  CCTL.IVALL ;  /* 0x00000000ff00798f */ /* 0x000fd80002000000 */
[----:B------:R-:W-:Y:S05]  /*12e50*/  @P0 BRA `(.L_x_2754) ;  /* 0xffffffb000000947 */ /* 0x000fea000383ffff */
.L_x_2753:
        /* <DEDUP_REMOVED lines=14> */
[----:B------:R-:W-:Y:S01]  /*12f40*/  MOV R6, c[0x0][0x1d8] ;  /* 0x0000760000067a02 */ /* 0x000fe20000000f00 */
[----:B------:R-:W-:Y:S01]  /*12f50*/  UIMAD.WIDE.U32 UR4, UR4, UR5, URZ ;  /* 0x00000005040472a5 */ /* 0x000fe2000f8e003f */
[----:B------:R-:W-:Y:S02]  /*12f60*/  SHF.L.U64.HI R9, R0, 0x2, R7 ;  /* 0x0000000200097819 */ /* 0x000fe40000010207 */
[----:B------:R-:W-:-:S03]  /*12f70*/  SHF.L.U64.HI R10, R6, 0x2, R3 ;  /* 0x00000002060a7819 */ /* 0x000fc60000010203 */
[----:B------:R-:W-:-:S04]  /*12f80*/  IADD3 R11, R11, UR5, RZ ;  /* 0x000000050b0b7c10 */ /* 0x000fc8000fffe0ff */
[----:B------:R-:W-:-:S04]  /*12f90*/  LEA.HI R8, P0, R11, UR4, RZ, 0x1 ;  /* 0x000000040b087c11 */ /* 0x000fc8000f8108ff */
[----:B------:R-:W-:-:S04]  /*12fa0*/  IADD3.X R11, RZ, R11, RZ, P0, !PT ;  /* 0x0000000bff0b7210 */ /* 0x000fc800007fe4ff */
[--C-:B------:R-:W-:Y:S02]  /*12fb0*/  SHF.R.S64 R8, R8, 0x1, R11.reuse ;  /* 0x0000000108087819 */ /* 0x100fe4000000100b */
[----:B------:R-:W-:-:S04]  /*12fc0*/  SHF.R.S32.HI R11, RZ, 0x1, R11 ;  /* 0x00000001ff0b7819 */ /* 0x000fc8000001140b */
[----:B------:R-:W-:Y:S02]  /*12fd0*/  SHF.L.U64.HI R11, R8, 0x2, R11 ;  /* 0x00000002080b7819 */ /* 0x000fe4000001020b */
.L_x_2755:
[----:B------:R-:W-:-:S04]  /*12fe0*/  LEA R12, P0, R21, c[0x0][0x1b8], 0x2 ;  /* 0x00006e00150c7a11 */ /* 0x000fc800078010ff */
[----:B------:R-:W-:Y:S02]  /*12ff0*/  LEA.HI.X R13, R21, c[0x0][0x1bc], R2, 0x2, P0 ;  /* 0x00006f00150d7a11 */ /* 0x000fe400000f1402 */
[-C--:B-----5:R-:W-:Y:S02]  /*13000*/  LEA R16, P0, R0, R12.reuse, 0x2 ;  /* 0x0000000c00107211 */ /* 0x0a0fe400078010ff */
[-C--:B------:R-:W-:Y:S01]  /*13010*/  LEA R2, P2, R8, R12.reuse, 0x2 ;  /* 0x0000000c08027211 */ /* 0x080fe200078410ff */
[----:B0-----:R-:W3:Y:S01]  /*13020*/  LDG.E R4, [R12.64] ;  /* 0x000000140c047981 */ /* 0x001ee2000c1e1900 */
[----:B------:R-:W-:Y:S02]  /*13030*/  LEA R18, P1, R6, R12, 0x2 ;  /* 0x0000000c06127211 */ /* 0x000fe400078210ff */
[C---:B------:R-:W-:Y:S02]  /*13040*/  IADD3.X R17, R13.reuse, R9, RZ, P0, !PT ;  /* 0x000000090d117210 */ /* 0x040fe400007fe4ff */
[----:B------:R-:W-:-:S02]  /*13050*/  IADD3.X R3, R13, R11, RZ, P2, !PT ;  /* 0x0000000b0d037210 */ /* 0x000fc400017fe4ff */
[----:B------:R-:W-:Y:S02]  /*13060*/  IADD3.X R19, R10, R13, RZ, P1, !PT ;  /* 0x0000000d0a137210 */ /* 0x000fe40000ffe4ff */
[----:B------:R-:W3:Y:S04]  /*13070*/  LDG.E R17, [R16.64] ;  /* 0x0000001410117981 */ /* 0x000ee8000c1e1900 */
[----:B------:R-:W4:Y:S04]  /*13080*/  LDG.E R18, [R18.64] ;  /* 0x0000001412127981 */ /* 0x000f28000c1e1900 */
[----:B------:R0:W4:Y:S01]  /*13090*/  LDG.E R3, [R2.64] ;  /* 0x0000001402037981 */ /* 0x000122000c1e1900 */
[----:B------:R-:W-:Y:S01]  /*130a0*/  HFMA2.MMA R15, -RZ, RZ, 0, 1.1920928955078125e-07 ;  /* 0x00000002ff0f7435 */ /* 0x000fe200000001ff */
[----:B------:R-:W-:-:S02]  /*130b0*/  SHF.L.U32 R14, R21, 0x1, RZ ;  /* 0x00000001150e7819 */ /* 0x000fc400000006ff */
[----:B------:R-:W-:-:S04]  /*130c0*/  IADD3 R21, R21, 0x200, RZ ;  /* 0x0000020015157810 */ /* 0x000fc80007ffe0ff */
[----:B------:R-:W-:Y:S02]  /*130d0*/  ISETP.GT.U32.AND P0, PT, R0, R21, PT ;  /* 0x000000150000720c */ /* 0x000fe40003f04070 */
[----:B0-----:R-:W-:-:S04]  /*130e0*/  SHF.R.S32.HI R2, RZ, 0x1f, R21 ;  /* 0x0000001fff027819 */ /* 0x001fc80000011415 */
[----:B------:R-:W-:Y:S02]  /*130f0*/  ISETP.GT.AND.EX P0, PT, R7, R2, PT, P0 ;  /* 0x000000020700720c */ /* 0x000fe40003f04300 */
[----:B---3--:R-:W-:Y:S01]  /*13100*/  F2FP.BF16.PACK_AB R23, R17, R4 ;  /* 0x000000041117723e */ /* 0x008fe200000010ff */
[----:B------:R-:W-:-:S04]  /*13110*/  IMAD.WIDE R4, R14, R15, c[0x0][0x168] ;  /* 0x00005a000e047625 */ /* 0x000fc800078e020f */
[----:B------:R-:W-:Y:S01]  /*13120*/  IMAD.WIDE R14, R14, R15, c[0x0][0x170] ;  /* 0x00005c000e0e7625 */ /* 0x000fe200078e020f */
[----:B----4-:R-:W-:Y:S01]  /*13130*/  F2FP.BF16.PACK_AB R25, R3, R18 ;  /* 0x000000120319723e */ /* 0x010fe200000010ff */
[----:B------:R0:W-:Y:S04]  /*13140*/  STG.E [R4.64], R23 ;  /* 0x0000001704007986 */ /* 0x0001e8000c101914 */
[----:B------:R0:W-:Y:S01]  /*13150*/  STG.E [R14.64], R25 ;  /* 0x000000190e007986 */ /* 0x0001e2000c101914 */
[----:B------:R-:W-:Y:S05]  /*13160*/  @P0 BRA `(.L_x_2755) ;  /* 0xfffffe7000000947 */ /* 0x000fea000383ffff */
[----:B------:R-:W-:Y:S05]  /*13170*/  EXIT ;  /* 0x000000000000794d */ /* 0x000fea0003800000 */
.L_x_2756:
        /* <DEDUP_REMOVED lines=16> */
.L_x_5283:


//--------------------- .text._Z35group_norm_nhwc_bwd_one_pass_kernelI11Fp32IOFp16WLi64ELi64ELi512EEv26Group_norm_nhwc_bwd_params --------------------------
	.section	.text._Z35group_norm_nhwc_bwd_one_pass_kernelI11Fp32IOFp16WLi64ELi64ELi512EEv26Group_norm_nhwc_bwd_params,"ax",@progbits
	.sectioninfo	@"SHI_REGISTERS=64"
	.align	128
        .global         _Z35group_norm_nhwc_bwd_one_pass_kernelI11Fp32IOFp16WLi64ELi64ELi512EEv26Group_norm_nhwc_bwd_params
        .type           _Z35group_norm_nhwc_bwd_one_pass_kernelI11Fp32IOFp16WLi64ELi64ELi512EEv26Group_norm_nhwc_bwd_params,@function
        .size           _Z35group_norm_nhwc_bwd_one_pass_kernelI11Fp32IOFp16WLi64ELi64ELi512EEv26Group_norm_nhwc_bwd_params,(.L_x_5284 - _Z35group_norm_nhwc_bwd_one_pass_kernelI11Fp32IOFp16WLi64ELi64ELi512EEv26Group_norm_nhwc_bwd_params)
        .other          _Z35group_norm_nhwc_bwd_one_pass_kernelI11Fp32IOFp16WLi64ELi64ELi512EEv26Group_norm_nhwc_bwd_params,@"STO_CUDA_ENTRY STV_DEFAULT"
_Z35group_norm_nhwc_bwd_one_pass_kernelI11Fp32IOFp16WLi64ELi64ELi512EEv26Group_norm_nhwc_bwd_params:
.text._Z35group_norm_nhwc_bwd_one_pass_kernelI11Fp32IOFp16WLi64ELi64ELi512EEv26Group_norm_nhwc_bwd_params:
        /* <DEDUP_REMOVED lines=48> */
.L_x_2792:
        /* <DEDUP_REMOVED lines=134> */
[----:B------:R-:W-:-:S04]  /*0b60*/  IADD3 R22, P3, R28, c[0x0][0x188], RZ ;  /* 0x000062001c167a10 */ /* 0x000fc80007f7e0ff */
[----:B------:R-:W-:-:S03]  /*0b70*/  IADD3.X R23, R2, c[0x0][0x18c], RZ, P3, !PT ;  /* 0x0000630002177a10 */ /* 0x000fc60001ffe4ff */
[----:B------:R-:W-:Y:S02]  /*0b80*/  @P0 IADD3 R28, P4, R28, c[0x0][0x190], RZ ;  /* 0x000064001c1c0a10 */ /* 0x000fe40007f9e0ff */
[----:B------:R-:W2:Y:S02]  /*0b90*/  LDG.E.U16 R3, [R22.64+0x2] ;  /* 0x0000020c16037981 */ /* 0x000ea4000c1e1500 */
[----:B------:R-:W-:Y:S02]  /*0ba0*/  @P0 IADD3.X R29, R2, c[0x0][0x194], RZ, P4, !PT ;  /* 0x00006500021d0a10 */ /* 0x000fe400027fe4ff */
[----:B------:R-:W3:Y:S04]  /*0bb0*/  LDG.E.U16 R2, [R22.64] ;  /* 0x0000000c16027981 */ /* 0x000ee8000c1e1500 */
[----:B------:R-:W4:Y:S04]  /*0bc0*/  @P0 LDG.E.U16 R30, [R28.64] ;  /* 0x0000000c1c1e0981 */ /* 0x000f28000c1e1500 */
[----:B------:R-:W4:Y:S01]  /*0bd0*/  @P0 LDG.E.U16 R19, [R28.64+0x2] ;  /* 0x0000020c1c130981 */ /* 0x000f22000c1e1500 */
[----:B--2---:R-:W-:-:S02]  /*0be0*/  HADD2.F32 R3, -RZ, R3.H0_H0 ;  /* 0x20000003ff037230 */ /* 0x004fc40000004100 */
[----:B---3--:R-:W-:Y:S02]  /*0bf0*/  HADD2.F32 R2, -RZ, R2.H0_H0 ;  /* 0x20000002ff027230 */ /* 0x008fe40000004100 */
[----:B----4-:R-:W-:Y:S02]  /*0c00*/  @P0 HADD2.F32 R42, -RZ, R30.H0_H0 ;  /* 0x2000001eff2a0230 */ /* 0x010fe40000004100 */
[----:B------:R-:W-:Y:S02]  /*0c10*/  @P0 HADD2.F32 R41, -RZ, R19.H0_H0 ;  /* 0x20000013ff290230 */ /* 0x000fe40000004100 */
.L_x_2759:
[----:B0-----:R-:W-:Y:S05]  /*0c20*/  BSYNC B0 ;  /* 0x0000000000007941 */ /* 0x001fea0003800000 */
.L_x_2758:
        /* <DEDUP_REMOVED lines=29> */
.L_x_2760:
        /* <DEDUP_REMOVED lines=26> */
.L_x_2761:
        /* <DEDUP_REMOVED lines=31> */
.L_x_2762:
        /* <DEDUP_REMOVED lines=31> */
.L_x_2763:
        /* <DEDUP_REMOVED lines=99> */
.L_x_2765:
[----:B------:R-:W-:Y:S05]  /*19b0*/  BSYNC B0 ;  /* 0x0000000000007941 */ /* 0x000fea0003800000 */
.L_x_2764:
        /* <DEDUP_REMOVED lines=78> */
.L_x_2767:
[----:B------:R-:W-:Y:S05]  /*1ea0*/  BSYNC B0 ;  /* 0x0000000000007941 */ /* 0x000fea0003800000 */
.L_x_2766:
        /* <DEDUP_REMOVED lines=19> */
.L_x_2769:
[----:B------:R-:W-:Y:S05]  /*1fe0*/  BSYNC B0 ;  /* 0x0000000000007941 */ /* 0x000fea0003800000 */
.L_x_2768:
        /* <DEDUP_REMOVED lines=31> */
.L_x_2772:
[----:B------:R-:W2:Y:S01]  /*21e0*/  LDG.E.STRONG.GPU R22, [R20.64] ;  /* 0x0000000c14167981 */ /* 0x000ea2000c1ef900 */
[----:B------:R-:W-:Y:S01]  /*21f0*/  YIELD ;  /* 0x0000000000007946 */ /* 0x000fe20003800000 */
[----:B--2---:R-:W-:Y:S01]  /*2200*/  ISETP.NE.AND P0, PT, R22, R25, PT ;  /* 0x000000191600720c */ /* 0x004fe20003f05270 */
[----:B------:R-:W-:-:S12]  /*2210*/  CCTL.IVALL ;  /* 0x00000000ff00798f */ /* 0x000fd80002000000 */
[----:B------:R-:W-:Y:S05]  /*2220*/  @P0 BRA `(.L_x_2772) ;  /* 0xffffffb000000947 */ /* 0x000fea000383ffff */
.L_x_2771:
        /* <DEDUP_REMOVED lines=20> */
.L_x_2776:
        /* <DEDUP_REMOVED lines=116> */
.L_x_2775:
        /* <DEDUP_REMOVED lines=62> */
.L_x_2777:
[----:B------:R-:W-:-:S13]  /*2e90*/  ISETP.NE.OR P0, PT, RZ, UR4, P0 ;  /* 0x00000004ff007c0c */ /* 0x000fda0008705670 */
[----:B------:R-:W-:Y:S05]  /*2ea0*/  @!P0 BRA `(.L_x_2773) ;  /* 0x000001f000008947 */ /* 0x000fea0003800000 */
.L_x_2774:
        /* <DEDUP_REMOVED lines=31> */
.L_x_2773:
        /* <DEDUP_REMOVED lines=12> */
.L_x_2779:
[----:B------:R-:W-:Y:S05]  /*3160*/  BSYNC B0 ;  /* 0x0000000000007941 */ /* 0x000fea0003800000 */
.L_x_2778:
        /* <DEDUP_REMOVED lines=16> */
.L_x_2770:
        /* <DEDUP_REMOVED lines=30> */
.L_x_2780:
        /* <DEDUP_REMOVED lines=17> */
.L_x_2782:
[----:B------:R-:W-:Y:S05]  /*3560*/  BSYNC B0 ;  /* 0x0000000000007941 */ /* 0x000fea0003800000 */
.L_x_2781:
        /* <DEDUP_REMOVED lines=19> */
.L_x_2783:
        /* <DEDUP_REMOVED lines=17> */
.L_x_2785:
[----:B------:R-:W-:Y:S05]  /*37b0*/  BSYNC B0 ;  /* 0x0000000000007941 */ /* 0x000fea0003800000 */
.L_x_2784:
        /* <DEDUP_REMOVED lines=19> */
.L_x_2786:
        /* <DEDUP_REMOVED lines=17> */
.L_x_2788:
[----:B------:R-:W-:Y:S05]  /*3a00*/  BSYNC B0 ;  /* 0x0000000000007941 */ /* 0x000fea0003800000 */
.L_x_2787:
        /* <DEDUP_REMOVED lines=19> */
.L_x_2789:
        /* <DEDUP_REMOVED lines=16> */
.L_x_2791:
[----:B------:R-:W-:Y:S05]  /*3c40*/  BSYNC B0 ;  /* 0x0000000000007941 */ /* 0x000fea0003800000 */
.L_x_2790:
[----:B------:R-:W-:Y:S01]  /*3c50*/  ULDC UR4, c[0x0][0x10] ;  /* 0x0000040000047ab9 */ /* 0x000fe20000000800 */
[----:B------:R-:W-:Y:S01]  /*3c60*/  IADD3 R55, R55, 0x1, RZ ;  /* 0x0000000137377810 */ /* 0x000fe20007ffe0ff */
[----:B------:R-:W-:-:S04]  /*3c70*/  UIADD3 UR14, UR14, UR4, URZ ;  /* 0x000000040e0e7290 */ /* 0x000fc8000fffe03f */
[----:B------:R-:W-:-:S06]  /*3c80*/  UISETP.GE.AND UP0, UPT, UR14, UR6, UPT ;  /* 0x000000060e00728c */ /* 0x000fcc000bf06270 */
[----:B------:R-:W-:-:S13]  /*3c90*/  PLOP3.LUT P0, PT, PT, PT, UP0, 0x80, 0x0 ;  /* 0x000000000000781c */ /* 0x000fda0003f0f008 */
[----:B------:R-:W-:Y:S01]  /*3ca0*/  @P0 CALL.REL.NOINC `(.L_x_2757) ;  /* 0x0000001000000944 */ /* 0x000fe20003c00000 */
[----:B------:R-:W-:Y:S05]  /*3cb0*/  BRA `(.L_x_2792) ;  /* 0xffffc64000007947 */ /* 0x000fea000383ffff */
.L_x_2757:
        /* <DEDUP_REMOVED lines=22> */
.L_x_2794:
[----:B------:R-:W-:Y:S05]  /*3e20*/  BSYNC B0 ;  /* 0x0000000000007941 */ /* 0x000fea0003800000 */
.L_x_2793:
[----:B------:R-:W-:Y:S05]  /*3e30*/  @P0 EXIT ;  /* 0x000000000000094d */ /* 0x000fea0003800000 */
[----:B------:R-:W-:Y:S05]  /*3e40*/  @P2 BRA `(.L_x_2795) ;  /* 0x0000008000002947 */ /* 0x000fea0003800000 */
[----:B------:R-:W-:-:S05]  /*3e50*/  IMAD R0, R4, c[0x0][0x10], RZ ;  /* 0x0000040004007a24 */ /* 0x000fca00078e02ff */
[----:B------:R-:W-:-:S13]  /*3e60*/  ISETP.NE.AND P0, PT, R0, -0x1, PT ;  /* 0xffffffff0000780c */ /* 0x000fda0003f05270 */
[----:B------:R-:W-:Y:S05]  /*3e70*/  @!P0 BRA `(.L_x_2795) ;  /* 0x0000005000008947 */ /* 0x000fea0003800000 */
.L_x_2796:
[----:B0-----:R-:W2:Y:S01]  /*3e80*/  LDG.E.STRONG.GPU R5, [R2.64] ;  /* 0x0000000c02057981 */ /* 0x001ea2000c1ef900 */
[----:B------:R-:W-:Y:S01]  /*3e90*/  YIELD ;  /* 0x0000000000007946 */ /* 0x000fe20003800000 */
[----:B--2---:R-:W-:Y:S01]  /*3ea0*/  ISETP.NE.AND P0, PT, R5, R0, PT ;  /* 0x000000000500720c */ /* 0x004fe20003f05270 */
[----:B------:R-:W-:-:S12]  /*3eb0*/  CCTL.IVALL ;  /* 0x00000000ff00798f */ /* 0x000fd80002000000 */
[----:B------:R-:W-:Y:S05]  /*3ec0*/  @P0 BRA `(.L_x_2796) ;  /* 0xffffffb000000947 */ /* 0x000fea000383ffff */
.L_x_2795:
        /* <DEDUP_REMOVED lines=25> */
.L_x_2797:
        /* <DEDUP_REMOVED lines=26> */
.L_x_2798:
        /* <DEDUP_REMOVED lines=16> */
.L_x_5284:


//--------------------- .text._Z35group_norm_nhwc_bwd_one_pass_kernelI11Fp32IOFp16WLi128ELi64ELi512EEv26Group_norm_nhwc_bwd_params --------------------------
	.section	.text._Z35group_norm_nhwc_bwd_one_pass_kernelI11Fp32IOFp16WLi128ELi64ELi512EEv26Group_norm_nhwc_bwd_params,"ax",@progbits
	.sectioninfo	@"SHI_REGISTERS=97"
	.align	128
        .global         _Z35group_norm_nhwc_bwd_one_pass_kernelI11Fp32IOFp16WLi128ELi64ELi512EEv26Group_norm_nhwc_bwd_params
        .type           _Z35group_norm_nhwc_bwd_one_pass_kernelI11Fp32IOFp16WLi128ELi64ELi512EEv26Group_norm_nhwc_bwd_params,@function
        .size           _Z35group_norm_nhwc_bwd_one_pass_kernelI11Fp32IOFp16WLi128ELi64ELi512EEv26Group_norm_nhwc_bwd_params,(.L_x_5285 - _Z35group_norm_nhwc_bwd_one_pass_kernelI11Fp32IOFp16WLi128ELi64ELi512EEv26Group_norm_nhwc_bwd_params)
        .other          _Z35group_norm_nhwc_bwd_one_pass_kernelI11Fp32IOFp16WLi128ELi64ELi512EEv26Group_norm_nhwc_bwd_params,@"STO_CUDA_ENTRY STV_DEFAULT"
_Z35group_norm_nhwc_bwd_one_pass_kernelI11Fp32IOFp16WLi128ELi64ELi512EEv26Group_norm_nhwc_bwd_params:
.text._Z35group_norm_nhwc_bwd_one_pass_kernelI11Fp32IOFp16WLi128ELi64ELi512EEv26Group_norm_nhwc_bwd_params:
        /* <DEDUP_REMOVED lines=30> */
.L_x_2851:
        /* <DEDUP_REMOVED lines=232> */
[----:B--2---:R-:W-:Y:S02]  /*1060*/  HADD2.F32 R83, -RZ, R83.H0_H0 ;  /* 0x20000053ff537230 */ /* 0x004fe40000004100 */
[----:B---3--:R-:W-:Y:S02]  /*1070*/  HADD2.F32 R80, -RZ, R80.H0_H0 ;  /* 0x20000050ff507230 */ /* 0x008fe40000004100 */
[----:B----4-:R-:W-:Y:S02]  /*1080*/  @P0 HADD2.F32 R81, -RZ, R40.H0_H0 ;  /* 0x20000028ff510230 */ /* 0x010fe40000004100 */
[----:B------:R-:W-:-:S02]  /*1090*/  @P0 HADD2.F32 R79, -RZ, R35.H0_H0 ;  /* 0x20000023ff4f0230 */ /* 0x000fc40000004100 */
.L_x_2801:
[----:B-1----:R-:W-:Y:S05]  /*10a0*/  BSYNC B0 ;  /* 0x0000000000007941 */ /* 0x002fea0003800000 */
.L_x_2800:
        /* <DEDUP_REMOVED lines=31> */
.L_x_2802:
        /* <DEDUP_REMOVED lines=26> */
.L_x_2803:
        /* <DEDUP_REMOVED lines=31> */
.L_x_2804:
        /* <DEDUP_REMOVED lines=31> */
.L_x_2805:
        /* <DEDUP_REMOVED lines=31> */
.L_x_2806:
        /* <DEDUP_REMOVED lines=33> */
.L_x_2807:
        /* <DEDUP_REMOVED lines=33> */
.L_x_2808:
        /* <DEDUP_REMOVED lines=29> */
.L_x_2809:
        /* <DEDUP_REMOVED lines=111> */
.L_x_2811:
[----:B0-----:R-:W-:Y:S05]  /*26f0*/  BSYNC B0 ;  /* 0x0000000000007941 */ /* 0x001fea0003800000 */
.L_x_2810:
        /* <DEDUP_REMOVED lines=81> */
.L_x_2813:
[----:B------:R-:W-:Y:S05]  /*2c10*/  BSYNC B0 ;  /* 0x0000000000007941 */ /* 0x000fea0003800000 */
.L_x_2812:
        /* <DEDUP_REMOVED lines=18> */
.L_x_2815:
[----:B------:R-:W-:Y:S05]  /*2d40*/  BSYNC B0 ;  /* 0x0000000000007941 */ /* 0x000fea0003800000 */
.L_x_2814:
        /* <DEDUP_REMOVED lines=31> */
.L_x_2818:
[----:B------:R-:W2:Y:S01]  /*2f40*/  LDG.E.STRONG.GPU R37, [R38.64] ;  /* 0x0000000626257981 */ /* 0x000ea2000c1ef900 */
[----:B------:R-:W-:Y:S01]  /*2f50*/  YIELD ;  /* 0x0000000000007946 */ /* 0x000fe20003800000 */
[----:B--2---:R-:W-:Y:S01]  /*2f60*/  ISETP.NE.AND P6, PT, R37, R40, PT ;  /* 0x000000282500720c */ /* 0x004fe20003fc5270 */
[----:B------:R-:W-:-:S12]  /*2f70*/  CCTL.IVALL ;  /* 0x00000000ff00798f */ /* 0x000fd80002000000 */
[----:B------:R-:W-:Y:S05]  /*2f80*/  @P6 BRA `(.L_x_2818) ;  /* 0xffffffb000006947 */ /* 0x000fea000383ffff */
.L_x_2817:
        /* <DEDUP_REMOVED lines=24> */
.L_x_2822:
        /* <DEDUP_REMOVED lines=116> */
.L_x_2821:
        /* <DEDUP_REMOVED lines=63> */
.L_x_2823:
[----:B------:R-:W-:-:S04]  /*3c40*/  LOP3.LUT P6, RZ, R87, 0x1, RZ, 0xc0, !PT ;  /* 0x0000000157ff7812 */ /* 0x000fc800078cc0ff */
[----:B------:R-:W-:-:S13]  /*3c50*/  ISETP.NE.OR P6, PT, R37, RZ, P6 ;  /* 0x000000ff2500720c */ /* 0x000fda00037c5670 */
[----:B------:R-:W-:Y:S05]  /*3c60*/  @!P6 BRA `(.L_x_2819) ;  /* 0x000002100000e947 */ /* 0x000fea0003800000 */
.L_x_2820:
[----:B------:R-:W0:Y:S02]  /*3c70*/  S2R R41, SR_CTAID.X ;  /* 0x0000000000297919 */ /* 0x000e240000002500 */
.L_x_2824:
        /* <DEDUP_REMOVED lines=32> */
.L_x_2819:
        /* <DEDUP_REMOVED lines=11> */
.L_x_2826:
[----:B------:R-:W-:Y:S05]  /*3f30*/  BSYNC B0 ;  /* 0x0000000000007941 */ /* 0x000fea0003800000 */
.L_x_2825:
        /* <DEDUP_REMOVED lines=17> */
.L_x_2816:
        /* <DEDUP_REMOVED lines=28> */
.L_x_2827:
        /* <DEDUP_REMOVED lines=18> */
.L_x_2829:
[----:B------:R-:W-:Y:S05]  /*4330*/  BSYNC B0 ;  /* 0x0000000000007941 */ /* 0x000fea0003800000 */
.L_x_2828:
        /* <DEDUP_REMOVED lines=22> */
.L_x_2830:
        /* <DEDUP_REMOVED lines=17> */
.L_x_2832:
[----:B------:R-:W-:Y:S05]  /*45b0*/  BSYNC B0 ;  /* 0x0000000000007941 */ /* 0x000fea0003800000 */
.L_x_2831:
        /* <DEDUP_REMOVED lines=26> */
.L_x_2833:
        /* <DEDUP_REMOVED lines=17> */
.L_x_2835:
[----:B------:R-:W-:Y:S05]  /*4870*/  BSYNC B0 ;  /* 0x0000000000007941 */ /* 0x000fea0003800000 */
.L_x_2834:
        /* <DEDUP_REMOVED lines=19> */
.L_x_2836:
        /* <DEDUP_REMOVED lines=17> */
.L_x_2838:
[----:B------:R-:W-:Y:S05]  /*4ac0*/  BSYNC B0 ;  /* 0x0000000000007941 */ /* 0x000fea0003800000 */
.L_x_2837:
        /* <DEDUP_REMOVED lines=19> */
.L_x_2839:
        /* <DEDUP_REMOVED lines=17> */
.L_x_2841:
[----:B------:R-:W-:Y:S05]  /*4d10*/  BSYNC B0 ;  /* 0x0000000000007941 */ /* 0x000fea0003800000 */
.L_x_2840:
        /* <DEDUP_REMOVED lines=19> */
.L_x_2842:
        /* <DEDUP_REMOVED lines=17> */
.L_x_2844:
[----:B------:R-:W-:Y:S05]  /*4f60*/  BSYNC B0 ;  /* 0x0000000000007941 */ /* 0x000fea0003800000 */
.L_x_2843:
        /* <DEDUP_REMOVED lines=19> */
.L_x_2845:
        /* <DEDUP_REMOVED lines=17> */
.L_x_2847:
[----:B------:R-:W-:Y:S05]  /*51b0*/  BSYNC B0 ;  /* 0x0000000000007941 */ /* 0x000fea0003800000 */
.L_x_2846:
        /* <DEDUP_REMOVED lines=19> */
.L_x_2848:
        /* <DEDUP_REMOVED lines=16> */
.L_x_2850:
[----:B------:R-:W-:Y:S05]  /*53f0*/  BSYNC B0 ;  /* 0x0000000000007941 */ /* 0x000fea0003800000 */
.L_x_2849:
[----:B------:R-:W-:Y:S02]  /*5400*/  IADD3 R85, R85, c[0x0][0x10], RZ ;  /* 0x0000040055557a10 */ /* 0x000fe40007ffe0ff */
[----:B------:R-:W-:Y:S02]  /*5410*/  IADD3 R84, R84, 0x1, RZ ;  /* 0x0000000154547810 */ /* 0x000fe40007ffe0ff */
[----:B------:R-:W-:-:S13]  /*5420*/  ISETP.GE.AND P0, PT, R85, UR4, PT ;  /* 0x0000000455007c0c */ /* 0x000fda000bf06270 */
[----:B------:R-:W-:Y:S01]  /*5430*/  @P0 CALL.REL.NOINC `(.L_x_2799) ;  /* 0x0000001000000944 */ /* 0x000fe20003c00000 */
[----:B------:R-:W-:Y:S05]  /*5440*/  BRA `(.L_x_2851) ;  /* 0xffffad9000007947 */ /* 0x000fea000383ffff */
.L_x_2799:
        /* <DEDUP_REMOVED lines=18> */
.L_x_2853:
[----:B------:R-:W-:Y:S05]  /*5570*/  BSYNC B0 ;  /* 0x0000000000007941 */ /* 0x000fea0003800000 */
.L_x_2852:
        /* <DEDUP_REMOVED lines=11> */
.L_x_2855:
[----:B------:R-:W2:Y:S01]  /*5630*/  LDG.E.STRONG.GPU R5, [R2.64] ;  /* 0x0000000602057981 */ /* 0x000ea2000c1ef900 */
[----:B------:R-:W-:Y:S01]  /*5640*/  YIELD ;  /* 0x0000000000007946 */ /* 0x000fe20003800000 */
[----:B--2---:R-:W-:Y:S01]  /*5650*/  ISETP.NE.AND P0, PT, R5, R0, PT ;  /* 0x000000000500720c */ /* 0x004fe20003f05270 */
[----:B------:R-:W-:-:S12]  /*5660*/  CCTL.IVALL ;  /* 0x00000000ff00798f */ /* 0x000fd80002000000 */
[----:B------:R-:W-:Y:S05]  /*5670*/  @P0 BRA `(.L_x_2855) ;  /* 0xffffffb000000947 */ /* 0x000fea000383ffff */
.L_x_2854:
        /* <DEDUP_REMOVED lines=25> */
.L_x_2856:
        /* <DEDUP_REMOVED lines=26> */
.L_x_2857:
        /* <DEDUP_REMOVED lines=13> */
.L_x_5285:


//--------------------- .text._Z35group_norm_nhwc_bwd_one_pass_kernelI11Fp32IOFp16WLi256ELi64ELi512EEv26Group_norm_nhwc_bwd_params --------------------------
	.section	.text._Z35group_norm_nhwc_bwd_one_pass_kernelI11Fp32IOFp16WLi256ELi64ELi512EEv26Group_norm_nhwc_bwd_params,"ax",@progbits
	.sectioninfo	@"SHI_REGISTERS=128"
	.align	128
        .global         _Z35group_norm_nhwc_bwd_one_pass_kernelI11Fp32IOFp16WLi256ELi64ELi512EEv26Group_norm_nhwc_bwd_params
        .type           _Z35group_norm_nhwc_bwd_one_pass_kernelI11Fp32IOFp16WLi256ELi64ELi512EEv26Group_norm_nhwc_bwd_params,@function
        .size           _Z35group_norm_nhwc_bwd_one_pass_kernelI11Fp32IOFp16WLi256ELi64ELi512EEv26Group_norm_nhwc_bwd_params,(.L_x_5286 - _Z35group_norm_nhwc_bwd_one_pass_kernelI11Fp32IOFp16WLi256ELi64ELi512EEv26Group_norm_nhwc_bwd_params)
        .other          _Z35group_norm_nhwc_bwd_one_pass_kernelI11Fp32IOFp16WLi256ELi64ELi512EEv26Group_norm_nhwc_bwd_params,@"STO_CUDA_ENTRY STV_DEFAULT"
_Z35group_norm_nhwc_bwd_one_pass_kernelI11Fp32IOFp16WLi256ELi64ELi512EEv26Group_norm_nhwc_bwd_params:
.text._Z35group_norm_nhwc_bwd_one_pass_kernelI11Fp32IOFp16WLi256ELi64ELi512EEv26Group_norm_nhwc_bwd_params:
        /* <DEDUP_REMOVED lines=110> */
.L_x_2941:
        /* <DEDUP_REMOVED lines=379> */
.L_x_2860:
[----:B-1----:R-:W-:Y:S05]  /*1e90*/  BSYNC B0 ;  /* 0x0000000000007941 */ /* 0x002fea0003800000 */
.L_x_2859:
        /* <DEDUP_REMOVED lines=28> */
.L_x_2861:
        /* <DEDUP_REMOVED lines=31> */
.L_x_2862:
        /* <DEDUP_REMOVED lines=39> */
.L_x_2863:
        /* <DEDUP_REMOVED lines=35> */
.L_x_2864:
        /* <DEDUP_REMOVED lines=35> */
.L_x_2865:
        /* <DEDUP_REMOVED lines=35> */
.L_x_2866:
        /* <DEDUP_REMOVED lines=35> */
.L_x_2867:
        /* <DEDUP_REMOVED lines=35> */
.L_x_2868:
        /* <DEDUP_REMOVED lines=35> */
.L_x_2869:
        /* <DEDUP_REMOVED lines=35> */
.L_x_2870:
        /* <DEDUP_REMOVED lines=35> */
.L_x_2871:
        /* <DEDUP_REMOVED lines=35> */
.L_x_2872:
        /* <DEDUP_REMOVED lines=35> */
.L_x_2873:
        /* <DEDUP_REMOVED lines=35> */
.L_x_2874:
        /* <DEDUP_REMOVED lines=35> */
.L_x_2875:
        /* <DEDUP_REMOVED lines=35> */
.L_x_2876:
        /* <DEDUP_REMOVED lines=84> */
.L_x_2878:
[----:B0-----:R-:W-:Y:S05]  /*4670*/  BSYNC B0 ;  /* 0x0000000000007941 */ /* 0x001fea0003800000 */
.L_x_2877:
        /* <DEDUP_REMOVED lines=81> */
.L_x_2880:
[----:B------:R-:W-:Y:S05]  /*4b90*/  BSYNC B0 ;  /* 0x0000000000007941 */ /* 0x000fea0003800000 */
.L_x_2879:
        /* <DEDUP_REMOVED lines=18> */
.L_x_2882:
[----:B------:R-:W-:Y:S05]  /*4cc0*/  BSYNC B0 ;  /* 0x0000000000007941 */ /* 0x000fea0003800000 */
.L_x_2881:
        /* <DEDUP_REMOVED lines=33> */
.L_x_2885:
[----:B------:R-:W2:Y:S01]  /*4ee0*/  LDG.E.STRONG.GPU R52, [R48.64] ;  /* 0x0000000c30347981 */ /* 0x000ea2000c1ef900 */
[----:B------:R-:W-:Y:S01]  /*4ef0*/  YIELD ;  /* 0x0000000000007946 */ /* 0x000fe20003800000 */
[----:B--2---:R-:W-:Y:S01]  /*4f00*/  ISETP.NE.AND P6, PT, R52, R55, PT ;  /* 0x000000373400720c */ /* 0x004fe20003fc5270 */
[----:B------:R-:W-:-:S12]  /*4f10*/  CCTL.IVALL ;  /* 0x00000000ff00798f */ /* 0x000fd80002000000 */
[----:B------:R-:W-:Y:S05]  /*4f20*/  @P6 BRA `(.L_x_2885) ;  /* 0xffffffb000006947 */ /* 0x000fea000383ffff */
.L_x_2884:
        /* <DEDUP_REMOVED lines=17> */
.L_x_2889:
        /* <DEDUP_REMOVED lines=116> */
.L_x_2888:
        /* <DEDUP_REMOVED lines=62> */
.L_x_2890:
[----:B------:R-:W-:-:S06]  /*5b60*/  UISETP.NE.OR UP0, UPT, UR4, URZ, UP0 ;  /* 0x0000003f0400728c */ /* 0x000fcc0008705670 */
[----:B------:R-:W-:-:S13]  /*5b70*/  PLOP3.LUT P6, PT, PT, PT, UP0, 0x80, 0x0 ;  /* 0x000000000000781c */ /* 0x000fda0003fcf008 */
[----:B------:R-:W-:Y:S05]  /*5b80*/  @!P6 BRA `(.L_x_2886) ;  /* 0x000001f00000e947 */ /* 0x000fea0003800000 */
.L_x_2887:
        /* <DEDUP_REMOVED lines=31> */
.L_x_2886:
        /* <DEDUP_REMOVED lines=10> */
.L_x_2892:
[----:B------:R-:W-:Y:S05]  /*5e20*/  BSYNC B0 ;  /* 0x0000000000007941 */ /* 0x000fea0003800000 */
.L_x_2891:
        /* <DEDUP_REMOVED lines=19> */
.L_x_2883:
        /* <DEDUP_REMOVED lines=28> */
.L_x_2893:
        /* <DEDUP_REMOVED lines=18> */
.L_x_2895:
[----:B------:R-:W-:Y:S05]  /*6240*/  BSYNC B0 ;  /* 0x0000000000007941 */ /* 0x000fea0003800000 */
.L_x_2894:
        /* <DEDUP_REMOVED lines=22> */
.L_x_2896:
        /* <DEDUP_REMOVED lines=18> */
.L_x_2898:
[----:B------:R-:W-:Y:S05]  /*64d0*/  BSYNC B0 ;  /* 0x0000000000007941 */ /* 0x000fea0003800000 */
.L_x_2897:
        /* <DEDUP_REMOVED lines=20> */
.L_x_2899:
        /* <DEDUP_REMOVED lines=18> */
.L_x_2901:
[----:B------:R-:W-:Y:S05]  /*6740*/  BSYNC B0 ;  /* 0x0000000000007941 */ /* 0x000fea0003800000 */
.L_x_2900:
        /* <DEDUP_REMOVED lines=20> */
.L_x_2902:
        /* <DEDUP_REMOVED lines=18> */
.L_x_2904:
[----:B------:R-:W-:Y:S05]  /*69b0*/  BSYNC B0 ;  /* 0x0000000000007941 */ /* 0x000fea0003800000 */
.L_x_2903:
        /* <DEDUP_REMOVED lines=20> */
.L_x_2905:
        /* <DEDUP_REMOVED lines=18> */
.L_x_2907:
[----:B------:R-:W-:Y:S05]  /*6c20*/  BSYNC B0 ;  /* 0x0000000000007941 */ /* 0x000fea0003800000 */
.L_x_2906:
        /* <DEDUP_REMOVED lines=20> */
.L_x_2908:
        /* <DEDUP_REMOVED lines=18> */
.L_x_2910:
[----:B------:R-:W-:Y:S05]  /*6e90*/  BSYNC B0 ;  /* 0x0000000000007941 */ /* 0x000fea0003800000 */
.L_x_2909:
        /* <DEDUP_REMOVED lines=20> */
.L_x_2911:
        /* <DEDUP_REMOVED lines=18> */
.L_x_2913:
[----:B------:R-:W-:Y:S05]  /*7100*/  BSYNC B0 ;  /* 0x0000000000007941 */ /* 0x000fea0003800000 */
.L_x_2912:
        /* <DEDUP_REMOVED lines=20> */
.L_x_2914:
        /* <DEDUP_REMOVED lines=17> */
.L_x_2916:
[----:B------:R-:W-:Y:S05]  /*7360*/  BSYNC B0 ;  /* 0x0000000000007941 */ /* 0x000fea0003800000 */
.L_x_2915:
        /* <DEDUP_REMOVED lines=19> */
.L_x_2917:
        /* <DEDUP_REMOVED lines=17> */
.L_x_2919:
[----:B------:R-:W-:Y:S05]  /*75b0*/  BSYNC B0 ;  /* 0x0000000000007941 */ /* 0x000fea0003800000 */
.L_x_2918:
        /* <DEDUP_REMOVED lines=19> */
.L_x_2920:
        /* <DEDUP_REMOVED lines=17> */
.L_x_2922:
[----:B------:R-:W-:Y:S05]  /*7800*/  BSYNC B0 ;  /* 0x0000000000007941 */ /* 0x000fea0003800000 */
.L_x_2921:
        /* <DEDUP_REMOVED lines=19> */
.L_x_2923:
        /* <DEDUP_REMOVED lines=17> */
.L_x_2925:
[----:B------:R-:W-:Y:S05]  /*7a50*/  BSYNC B0 ;  /* 0x0000000000007941 */ /* 0x000fea0003800000 */
.L_x_2924:
        /* <DEDUP_REMOVED lines=19> */
.L_x_2926:
        /* <DEDUP_REMOVED lines=17> */
.L_x_2928:
[----:B------:R-:W-:Y:S05]  /*7ca0*/  BSYNC B0 ;  /* 0x0000000000007941 */ /* 0x000fea0003800000 */
.L_x_2927:
        /* <DEDUP_REMOVED lines=19> */
.L_x_2929:
        /* <DEDUP_REMOVED lines=22> */
.L_x_2931:
[----:B------:R-:W-:Y:S05]  /*7f40*/  BSYNC B0 ;  /* 0x0000000000007941 */ /* 0x000fea0003800000 */
.L_x_2930:
        /* <DEDUP_REMOVED lines=19> */
.L_x_2932:
        /* <DEDUP_REMOVED lines=22> */
.L_x_2934:
[----:B------:R-:W-:Y:S05]  /*81e0*/  BSYNC B0 ;  /* 0x0000000000007941 */ /* 0x000fea0003800000 */
.L_x_2933:
        /* <DEDUP_REMOVED lines=19> */
.L_x_2935:
        /* <DEDUP_REMOVED lines=22> */
.L_x_2937:
[----:B------:R-:W-:Y:S05]  /*8480*/  BSYNC B0 ;  /* 0x0000000000007941 */ /* 0x000fea0003800000 */
.L_x_2936:
        /* <DEDUP_REMOVED lines=19> */
.L_x_2938:
        /* <DEDUP_REMOVED lines=19> */
.L_x_2940:
[----:B------:R-:W-:Y:S05]  /*86f0*/  BSYNC B0 ;  /* 0x0000000000007941 */ /* 0x000fea0003800000 */
.L_x_2939:
[----:B------:R-:W-:Y:S02]  /*8700*/  IADD3 R5, R5, c[0x0][0x10], RZ ;  /* 0x0000040005057a10 */ /* 0x000fe40007ffe0ff */
[----:B------:R-:W-:Y:S02]  /*8710*/  IADD3 R91, R91, 0x1, RZ ;  /* 0x000000015b5b7810 */ /* 0x000fe40007ffe0ff */
[----:B------:R-:W-:-:S13]  /*8720*/  ISETP.GE.AND P0, PT, R5, UR6, PT ;  /* 0x0000000605007c0c */ /* 0x000fda000bf06270 */
[----:B------:R-:W-:Y:S01]  /*8730*/  @P0 CALL.REL.NOINC `(.L_x_2858) ;  /* 0x0000001000000944 */ /* 0x000fe20003c00000 */
[----:B------:R-:W-:Y:S05]  /*8740*/  BRA `(.L_x_2941) ;  /* 0xffff7f9000007947 */ /* 0x000fea000383ffff */
.L_x_2858:
        /* <DEDUP_REMOVED lines=22> */
.L_x_2943:
[----:B------:R-:W-:Y:S05]  /*88b0*/  BSYNC B0 ;  /* 0x0000000000007941 */ /* 0x000fea0003800000 */
.L_x_2942:
[----:B------:R-:W-:Y:S05]  /*88c0*/  @P0 EXIT ;  /* 0x000000000000094d */ /* 0x000fea0003800000 */
[----:B------:R-:W-:Y:S05]  /*88d0*/  @P2 BRA `(.L_x_2944) ;  /* 0x0000008000002947 */ /* 0x000fea0003800000 */
[----:B------:R-:W-:-:S05]  /*88e0*/  IMAD R0, R6, c[0x0][0x10], RZ ;  /* 0x0000040006007a24 */ /* 0x000fca00078e02ff */
[----:B------:R-:W-:-:S13]  /*88f0*/  ISETP.NE.AND P0, PT, R0, -0x1, PT ;  /* 0xffffffff0000780c */ /* 0x000fda0003f05270 */
[----:B------:R-:W-:Y:S05]  /*8900*/  @!P0 BRA `(.L_x_2944) ;  /* 0x0000005000008947 */ /* 0x000fea0003800000 */
.L_x_2945:
[----:B-1----:R-:W2:Y:S01]  /*8910*/  LDG.E.STRONG.GPU R7, [R4.64] ;  /* 0x0000000c04077981 */ /* 0x002ea2000c1ef900 */
[----:B------:R-:W-:Y:S01]  /*8920*/  YIELD ;  /* 0x0000000000007946 */ /* 0x000fe20003800000 */
[----:B--2---:R-:W-:Y:S01]  /*8930*/  ISETP.NE.AND P0, PT, R7, R0, PT ;  /* 0x000000000700720c */ /* 0x004fe20003f05270 */
[----:B------:R-:W-:-:S12]  /*8940*/  CCTL.IVALL ;  /* 0x00000000ff00798f */ /* 0x000fd80002000000 */
[----:B------:R-:W-:Y:S05]  /*8950*/  @P0 BRA `(.L_x_2945) ;  /* 0xffffffb000000947 */ /* 0x000fea000383ffff */
.L_x_2944:
        /* <DEDUP_REMOVED lines=25> */
.L_x_2946:
        /* <DEDUP_REMOVED lines=26> */
.L_x_2947:
        /* <DEDUP_REMOVED lines=15> */
.L_x_5286:


//--------------------- .text._Z35group_norm_nhwc_bwd_one_pass_kernelI11Fp32IOFp16WLi512ELi64ELi512EEv26Group_norm_nhwc_bwd_params --------------------------
	.section	.text._Z35group_norm_nhwc_bwd_one_pass_kernelI11Fp32IOFp16WLi512ELi64ELi512EEv26Group_norm_nhwc_bwd_params,"ax",@progbits
	.sectioninfo	@"SHI_REGISTERS=32"
	.align	128
        .global         _Z35group_norm_nhwc_bwd_one_pass_kernelI11Fp32IOFp16WLi512ELi64ELi512EEv26Group_norm_nhwc_bwd_params
        .type           _Z35group_norm_nhwc_bwd_one_pass_kernelI11Fp32IOFp16WLi512ELi64ELi512EEv26Group_norm_nhwc_bwd_params,@function
        .size           _Z35group_norm_nhwc_bwd_one_pass_kernelI11Fp32IOFp16WLi512ELi64ELi512EEv26Group_norm_nhwc_bwd_params,(.L_x_5287 - _Z35group_norm_nhwc_bwd_one_pass_kernelI11Fp32IOFp16WLi512ELi64ELi512EEv26Group_norm_nhwc_bwd_params)
        .other          _Z35group_norm_nhwc_bwd_one_pass_kernelI11Fp32IOFp16WLi512ELi64ELi512EEv26Group_norm_nhwc_bwd_params,@"STO_CUDA_ENTRY STV_DEFAULT"
_Z35group_norm_nhwc_bwd_one_pass_kernelI11Fp32IOFp16WLi512ELi64ELi512EEv26Group_norm_nhwc_bwd_params:
.text._Z35group_norm_nhwc_bwd_one_pass_kernelI11Fp32IOFp16WLi512ELi64ELi512EEv26Group_norm_nhwc_bwd_params:
        /* <DEDUP_REMOVED lines=32> */
.L_x_3096:
        /* <DEDUP_REMOVED lines=1064> */
.L_x_2950:
[----:B------:R-:W-:Y:S05]  /*4480*/  BSYNC B0 ;  /* 0x0000000000007941 */ /* 0x000fea0003800000 */
.L_x_2949:
        /* <DEDUP_REMOVED lines=32> */
.L_x_2951:
        /* <DEDUP_REMOVED lines=39> */
.L_x_2952:
        /* <DEDUP_REMOVED lines=50> */
.L_x_2953:
        /* <DEDUP_REMOVED lines=43> */
.L_x_2954:
        /* <DEDUP_REMOVED lines=46> */
.L_x_2955:
        /* <DEDUP_REMOVED lines=44> */
.L_x_2956:
        /* <DEDUP_REMOVED lines=45> */
.L_x_2957:
        /* <DEDUP_REMOVED lines=45> */
.L_x_2958:
        /* <DEDUP_REMOVED lines=45> */
.L_x_2959:
        /* <DEDUP_REMOVED lines=45> */
.L_x_2960:
        /* <DEDUP_REMOVED lines=45> */
.L_x_2961:
        /* <DEDUP_REMOVED lines=45> */
.L_x_2962:
        /* <DEDUP_REMOVED lines=45> */
.L_x_2963:
        /* <DEDUP_REMOVED lines=45> */
.L_x_2964:
        /* <DEDUP_REMOVED lines=45> */
.L_x_2965:
        /* <DEDUP_REMOVED lines=45> */
.L_x_2966:
        /* <DEDUP_REMOVED lines=45> */
.L_x_2967:
        /* <DEDUP_REMOVED lines=45> */
.L_x_2968:
        /* <DEDUP_REMOVED lines=45> */
.L_x_2969:
        /* <DEDUP_REMOVED lines=45> */
.L_x_2970:
        /* <DEDUP_REMOVED lines=45> */
.L_x_2971:
        /* <DEDUP_REMOVED lines=45> */
.L_x_2972:
        /* <DEDUP_REMOVED lines=45> */
.L_x_2973:
        /* <DEDUP_REMOVED lines=39> */
.L_x_2974:
        /* <DEDUP_REMOVED lines=39> */
.L_x_2975:
        /* <DEDUP_REMOVED lines=45> */
.L_x_2976:
        /* <DEDUP_REMOVED lines=45> */
.L_x_2977:
        /* <DEDUP_REMOVED lines=45> */
.L_x_2978:
        /* <DEDUP_REMOVED lines=45> */
.L_x_2979:
        /* <DEDUP_REMOVED lines=37> */
.L_x_2980:
        /* <DEDUP_REMOVED lines=37> */
.L_x_2981:
        /* <DEDUP_REMOVED lines=39> */
.L_x_2982:
        /* <DEDUP_REMOVED lines=118> */
.L_x_2984:
[----:B0-----:R-:W-:Y:S05]  /*a2d0*/  BSYNC B0 ;  /* 0x0000000000007941 */ /* 0x001fea0003800000 */
.L_x_2983:
        /* <DEDUP_REMOVED lines=82> */
.L_x_2986:
[----:B------:R-:W-:Y:S05]  /*a800*/  BSYNC B0 ;  /* 0x0000000000007941 */ /* 0x000fea0003800000 */
.L_x_2985:
        /* <DEDUP_REMOVED lines=21> */
.L_x_2988:
[----:B------:R-:W-:Y:S05]  /*a960*/  BSYNC B0 ;  /* 0x0000000000007941 */ /* 0x000fea0003800000 */
.L_x_2987:
        /* <DEDUP_REMOVED lines=42> */
.L_x_2991:
[----:B------:R-:W-:Y:S02]  /*ac10*/  MOV R8, UR18 ;  /* 0x0000001200087c02 */ /* 0x000fe40008000f00 */
[----:B------:R-:W-:-:S05]  /*ac20*/  MOV R9, UR19 ;  /* 0x0000001300097c02 */ /* 0x000fca0008000f00 */
[----:B------:R-:W2:Y:S01]  /*ac30*/  LDG.E.STRONG.GPU R8, [R8.64] ;  /* 0x0000001408087981 */ /* 0x000ea2000c1ef900 */
[----:B------:R-:W-:Y:S01]  /*ac40*/  YIELD ;  /* 0x0000000000007946 */ /* 0x000fe20003800000 */
[----:B--2---:R-:W-:Y:S01]  /*ac50*/  ISETP.NE.AND P6, PT, R8, R10, PT ;  /* 0x0000000a0800720c */ /* 0x004fe20003fc5270 */
[----:B------:R-:W-:-:S12]  /*ac60*/  CCTL.IVALL ;  /* 0x00000000ff00798f */ /* 0x000fd80002000000 */
[----:B------:R-:W-:Y:S05]  /*ac70*/  @P6 BRA `(.L_x_2991) ;  /* 0xffffff9000006947 */ /* 0x000fea000383ffff */
.L_x_2990:
        /* <DEDUP_REMOVED lines=28> */
.L_x_2995:
        /* <DEDUP_REMOVED lines=181> */
.L_x_2994:
        /* <DEDUP_REMOVED lines=89> */
.L_x_2996:
[----:B------:R-:W-:-:S04]  /*bf20*/  LOP3.LUT P6, RZ, R14, 0x1, RZ, 0xc0, !PT ;  /* 0x000000010eff7812 */ /* 0x000fc800078cc0ff */
[----:B------:R-:W-:-:S13]  /*bf30*/  ISETP.NE.OR P6, PT, RZ, UR15, P6 ;  /* 0x0000000fff007c0c */ /* 0x000fda000b7c5670 */
[----:B------:R-:W-:Y:S05]  /*bf40*/  @!P6 BRA `(.L_x_2992) ;  /* 0x000003300000e947 */ /* 0x000fea0003800000 */
.L_x_2993:
[----:B------:R-:W1:Y:S01]  /*bf50*/  S2UR UR16, SR_CTAID.X ;  /* 0x00000000001079c3 */ /* 0x000e620000002500 */
[----:B------:R-:W-:-:S07]  /*bf60*/  DEPBAR.LE SB1, 0x0 ;  /* 0x000090000000791a */ /* 0x000fce0000000000 */
.L_x_2997:
        /* <DEDUP_REMOVED lines=49> */
.L_x_2992:
        /* <DEDUP_REMOVED lines=15> */
.L_x_2999:
[----:B------:R-:W-:Y:S05]  /*c370*/  BSYNC B0 ;  /* 0x0000000000007941 */ /* 0x000fea0003800000 */
.L_x_2998:
        /* <DEDUP_REMOVED lines=23> */
.L_x_2989:
        /* <DEDUP_REMOVED lines=33> */
.L_x_3000:
        /* <DEDUP_REMOVED lines=21> */
.L_x_3002:
[----:B------:R-:W-:Y:S05]  /*c850*/  BSYNC B0 ;  /* 0x0000000000007941 */ /* 0x000fea0003800000 */
.L_x_3001:
        /* <DEDUP_REMOVED lines=26> */
.L_x_3003:
        /* <DEDUP_REMOVED lines=22> */
.L_x_3005:
[----:B------:R-:W-:Y:S05]  /*cb60*/  BSYNC B0 ;  /* 0x0000000000007941 */ /* 0x000fea0003800000 */
.L_x_3004:
        /* <DEDUP_REMOVED lines=29> */
.L_x_3006:
        /* <DEDUP_REMOVED lines=22> */
.L_x_3008:
[----:B------:R-:W-:Y:S05]  /*cea0*/  BSYNC B0 ;  /* 0x0000000000007941 */ /* 0x000fea0003800000 */
.L_x_3007:
        /* <DEDUP_REMOVED lines=28> */
.L_x_3009:
        /* <DEDUP_REMOVED lines=22> */
.L_x_3011:
[----:B------:R-:W-:Y:S05]  /*d1d0*/  BSYNC B0 ;  /* 0x0000000000007941 */ /* 0x000fea0003800000 */
.L_x_3010:
        /* <DEDUP_REMOVED lines=26> */
.L_x_3012:
        /* <DEDUP_REMOVED lines=22> */
.L_x_3014:
[----:B------:R-:W-:Y:S05]  /*d4e0*/  BSYNC B0 ;  /* 0x0000000000007941 */ /* 0x000fea0003800000 */
.L_x_3013:
        /* <DEDUP_REMOVED lines=26> */
.L_x_3015:
        /* <DEDUP_REMOVED lines=22> */
.L_x_3017:
[----:B------:R-:W-:Y:S05]  /*d7f0*/  BSYNC B0 ;  /* 0x0000000000007941 */ /* 0x000fea0003800000 */
.L_x_3016:
        /* <DEDUP_REMOVED lines=26> */
.L_x_3018:
        /* <DEDUP_REMOVED lines=22> */
.L_x_3020:
[----:B------:R-:W-:Y:S05]  /*db00*/  BSYNC B0 ;  /* 0x0000000000007941 */ /* 0x000fea0003800000 */
.L_x_3019:
        /* <DEDUP_REMOVED lines=26> */
.L_x_3021:
        /* <DEDUP_REMOVED lines=22> */
.L_x_3023:
[----:B------:R-:W-:Y:S05]  /*de10*/  BSYNC B0 ;  /* 0x0000000000007941 */ /* 0x000fea0003800000 */
.L_x_3022:
        /* <DEDUP_REMOVED lines=26> */
.L_x_3024:
        /* <DEDUP_REMOVED lines=22> */
.L_x_3026:
[----:B------:R-:W-:Y:S05]  /*e120*/  BSYNC B0 ;  /* 0x0000000000007941 */ /* 0x000fea0003800000 */
.L_x_3025:
        /* <DEDUP_REMOVED lines=26> */
.L_x_3027:
        /* <DEDUP_REMOVED lines=22> */
.L_x_3029:
[----:B------:R-:W-:Y:S05]  /*e430*/  BSYNC B0 ;  /* 0x0000000000007941 */ /* 0x000fea0003800000 */
.L_x_3028:
        /* <DEDUP_REMOVED lines=26> */
.L_x_3030:
        /* <DEDUP_REMOVED lines=22> */
.L_x_3032:
[----:B------:R-:W-:Y:S05]  /*e740*/  BSYNC B0 ;  /* 0x0000000000007941 */ /* 0x000fea0003800000 */
.L_x_3031:
        /* <DEDUP_REMOVED lines=26> */
.L_x_3033:
        /* <DEDUP_REMOVED lines=22> */
.L_x_3035:
[----:B------:R-:W-:Y:S05]  /*ea50*/  BSYNC B0 ;  /* 0x0000000000007941 */ /* 0x000fea0003800000 */
.L_x_3034:
        /* <DEDUP_REMOVED lines=26> */
.L_x_3036:
        /* <DEDUP_REMOVED lines=22> */
.L_x_3038:
[----:B------:R-:W-:Y:S05]  /*ed60*/  BSYNC B0 ;  /* 0x0000000000007941 */ /* 0x000fea0003800000 */
.L_x_3037:
        /* <DEDUP_REMOVED lines=26> */
.L_x_3039:
        /* <DEDUP_REMOVED lines=22> */
.L_x_3041:
[----:B------:R-:W-:Y:S05]  /*f070*/  BSYNC B0 ;  /* 0x0000000000007941 */ /* 0x000fea0003800000 */
.L_x_3040:
        /* <DEDUP_REMOVED lines=26> */
.L_x_3042:
        /* <DEDUP_REMOVED lines=22> */
.L_x_3044:
[----:B------:R-:W-:Y:S05]  /*f380*/  BSYNC B0 ;  /* 0x0000000000007941 */ /* 0x000fea0003800000 */
.L_x_3043:
        /* <DEDUP_REMOVED lines=26> */
.L_x_3045:
        /* <DEDUP_REMOVED lines=22> */
.L_x_3047:
[----:B------:R-:W-:Y:S05]  /*f690*/  BSYNC B0 ;  /* 0x0000000000007941 */ /* 0x000fea0003800000 */
.L_x_3046:
        /* <DEDUP_REMOVED lines=26> */
.L_x_3048:
        /* <DEDUP_REMOVED lines=22> */
.L_x_3050:
[----:B------:R-:W-:Y:S05]  /*f9a0*/  BSYNC B0 ;  /* 0x0000000000007941 */ /* 0x000fea0003800000 */
.L_x_3049:
        /* <DEDUP_REMOVED lines=26> */
.L_x_3051:
        /* <DEDUP_REMOVED lines=22> */
.L_x_3053:
[----:B------:R-:W-:Y:S05]  /*fcb0*/  BSYNC B0 ;  /* 0x0000000000007941 */ /* 0x000fea0003800000 */
.L_x_3052:
        /* <DEDUP_REMOVED lines=26> */
.L_x_3054:
        /* <DEDUP_REMOVED lines=22> */
.L_x_3056:
[----:B------:R-:W-:Y:S05]  /*ffc0*/  BSYNC B0 ;  /* 0x0000000000007941 */ /* 0x000fea0003800000 */
.L_x_3055:
        /* <DEDUP_REMOVED lines=26> */
.L_x_3057:
        /* <DEDUP_REMOVED lines=22> */
.L_x_3059:
[----:B------:R-:W-:Y:S05]  /*102d0*/  BSYNC B0 ;  /* 0x0000000000007941 */ /* 0x000fea0003800000 */
.L_x_3058:
        /* <DEDUP_REMOVED lines=26> */
.L_x_3060:
        /* <DEDUP_REMOVED lines=21> */
.L_x_3062:
[----:B------:R-:W-:Y:S05]  /*105d0*/  BSYNC B0 ;  /* 0x0000000000007941 */ /* 0x000fea0003800000 */
.L_x_3061:
        /* <DEDUP_REMOVED lines=25> */
.L_x_3063:
        /* <DEDUP_REMOVED lines=29> */
.L_x_3065:
[----:B------:R-:W-:Y:S05]  /*10940*/  BSYNC B0 ;  /* 0x0000000000007941 */ /* 0x000fea0003800000 */
.L_x_3064:
        /* <DEDUP_REMOVED lines=36> */
.L_x_3066:
        /* <DEDUP_REMOVED lines=21> */
.L_x_3068:
[----:B------:R-:W-:Y:S05]  /*10ce0*/  BSYNC B0 ;  /* 0x0000000000007941 */ /* 0x000fea0003800000 */
.L_x_3067:
        /* <DEDUP_REMOVED lines=21> */
.L_x_3069:
        /* <DEDUP_REMOVED lines=25> */
.L_x_3071:
[----:B------:R-:W-:Y:S05]  /*10fd0*/  BSYNC B0 ;  /* 0x0000000000007941 */ /* 0x000fea0003800000 */
.L_x_3070:
        /* <DEDUP_REMOVED lines=21> */
.L_x_3072:
        /* <DEDUP_REMOVED lines=25> */
.L_x_3074:
[----:B------:R-:W-:Y:S05]  /*112c0*/  BSYNC B0 ;  /* 0x0000000000007941 */ /* 0x000fea0003800000 */
.L_x_3073:
        /* <DEDUP_REMOVED lines=25> */
.L_x_3075:
        /* <DEDUP_REMOVED lines=29> */
.L_x_3077:
[----:B------:R-:W-:Y:S05]  /*11630*/  BSYNC B0 ;  /* 0x0000000000007941 */ /* 0x000fea0003800000 */
.L_x_3076:
        /* <DEDUP_REMOVED lines=47> */
.L_x_3078:
        /* <DEDUP_REMOVED lines=21> */
.L_x_3080:
[----:B------:R-:W-:Y:S05]  /*11a80*/  BSYNC B0 ;  /* 0x0000000000007941 */ /* 0x000fea0003800000 */
.L_x_3079:
        /* <DEDUP_REMOVED lines=25> */
.L_x_3081:
        /* <DEDUP_REMOVED lines=29> */
.L_x_3083:
[----:B------:R-:W-:Y:S05]  /*11df0*/  BSYNC B0 ;  /* 0x0000000000007941 */ /* 0x000fea0003800000 */
.L_x_3082:
        /* <DEDUP_REMOVED lines=25> */
.L_x_3084:
        /* <DEDUP_REMOVED lines=29> */
.L_x_3086:
[----:B------:R-:W-:Y:S05]  /*12160*/  BSYNC B0 ;  /* 0x0000000000007941 */ /* 0x000fea0003800000 */
.L_x_3085:
        /* <DEDUP_REMOVED lines=25> */
.L_x_3087:
        /* <DEDUP_REMOVED lines=29> */
.L_x_3089:
[----:B------:R-:W-:Y:S05]  /*124d0*/  BSYNC B0 ;  /* 0x0000000000007941 */ /* 0x000fea0003800000 */
.L_x_3088:
        /* <DEDUP_REMOVED lines=25> */
.L_x_3090:
        /* <DEDUP_REMOVED lines=29> */
.L_x_3092:
[----:B------:R-:W-:Y:S05]  /*12840*/  BSYNC B0 ;  /* 0x0000000000007941 */ /* 0x000fea0003800000 */
.L_x_3091:
        /* <DEDUP_REMOVED lines=25> */
.L_x_3093:
        /* <DEDUP_REMOVED lines=29> */
.L_x_3095:
[----:B------:R-:W-:Y:S05]  /*12bb0*/  BSYNC B0 ;  /* 0x0000000000007941 */ /* 0x000fea0003800000 */
.L_x_3094:
[----:B------:R-:W-:Y:S02]  /*12bc0*/  ULDC UR5, c[0x0][0x10] ;  /* 0x0000040000057ab9 */ /* 0x000fe40000000800 */
[----:B------:R-:W-:Y:S02]  /*12bd0*/  UIADD3 UR13, UR13, UR5, URZ ;  /* 0x000000050d0d7290 */ /* 0x000fe4000fffe03f */
[----:B------:R-:W-:Y:S02]  /*12be0*/  UIADD3 UR4, UR4, 0x1, URZ ;  /* 0x0000000104047890 */ /* 0x000fe4000fffe03f */
[----:B------:R-:W-:-:S06]  /*12bf0*/  UISETP.GE.AND UP0, UPT, UR13, UR8, UPT ;  /* 0x000000080d00728c */ /* 0x000fcc000bf06270 */
[----:B------:R-:W-:-:S13]  /*12c00*/  PLOP3.LUT P0, PT, PT, PT, UP0, 0x80, 0x0 ;  /* 0x000000000000781c */ /* 0x000fda0003f0f008 */
[----:B------:R-:W-:Y:S01]  /*12c10*/  @P0 CALL.REL.NOINC `(.L_x_2948) ;  /* 0x0000001000000944 */ /* 0x000fe20003c00000 */
[----:B------:R-:W-:Y:S05]  /*12c20*/  BRA `(.L_x_3096) ;  /* 0xfffed5d000007947 */ /* 0x000fea000383ffff */
.L_x_2948:
        /* <DEDUP_REMOVED lines=18> */
.L_x_3098:
[----:B------:R-:W-:Y:S05]  /*12d50*/  BSYNC B0 ;  /* 0x0000000000007941 */ /* 0x000fea0003800000 */
.L_x_3097:
        /* <DEDUP_REMOVED lines=11> */
.L_x_3100:
[----:B------:R-:W3:Y:S01]  /*12e10*/  LDG.E.STRONG.GPU R5, [R2.64] ;  /* 0x0000001402057981 */ /* 0x000ee2000c1ef900 */
[----:B------:R-:W-:Y:S01]  /*12e20*/  YIELD ;  /* 0x0000000000007946 */ /* 0x000fe20003800000 */
[----:B---3--:R-:W-:Y:S01]  /*12e30*/  ISETP.NE.AND P0, PT, R5, R0, PT ;  /* 0x000000000500720c */ /* 0x008fe20003f05270 */
[----:B------:R-:W-:-:S12]  /*12e40*/  CCTL.IVALL ;  /* 0x00000000ff00798f */ /* 0x000fd80002000000 */
[----:B------:R-:W-:Y:S05]  /*12e50*/  @P0 BRA `(.L_x_3100) ;  /* 0xffffffb000000947 */ /* 0x000fea000383ffff */
.L_x_3099:
        /* <DEDUP_REMOVED lines=24> */
.L_x_3101:
        /* <DEDUP_REMOVED lines=18> */
[----:B---3--:R-:W-:Y:S01]  /*13100*/  F2FP.PACK_AB R23, R17, R4 ;  /* 0x000000041117723e */ /* 0x008fe200000000ff */
[----:B------:R-:W-:-:S04]  /*13110*/  IMAD.WIDE R4, R14, R15, c[0x0][0x168] ;  /* 0x00005a000e047625 */ /* 0x000fc800078e020f */
[----:B------:R-:W-:Y:S01]  /*13120*/  IMAD.WIDE R14, R14, R15, c[0x0][0x170] ;  /* 0x00005c000e0e7625 */ /* 0x000fe200078e020f */
[----:B----4-:R-:W-:Y:S01]  /*13130*/  F2FP.PACK_AB R25, R3, R18 ;  /* 0x000000120319723e */ /* 0x010fe200000000ff */
[----:B------:R0:W-:Y:S04]  /*13140*/  STG.E [R4.64], R23 ;  /* 0x0000001704007986 */ /* 0x0001e8000c101914 */
[----:B------:R0:W-:Y:S01]  /*13150*/  STG.E [R14.64], R25 ;  /* 0x000000190e007986 */ /* 0x0001e2000c101914 */
[----:B------:R-:W-:Y:S05]  /*13160*/  @P0 BRA `(.L_x_3101) ;  /* 0xfffffe7000000947 */ /* 0x000fea000383ffff */
[----:B------:R-:W-:Y:S05]  /*13170*/  EXIT ;  /* 0x000000000000794d */ /* 0x000fea0003800000 */
.L_x_3102:
        /* <DEDUP_REMOVED lines=16> */
.L_x_5287:


//--------------------- .text._Z35group_norm_nhwc_fwd_one_pass_kernelI11Bf16IOFp32WLi64ELi64ELi512EEv26Group_norm_nhwc_fwd_params --------------------------
	.section	.text._Z35group_norm_nhwc_fwd_one_pass_kernelI11Bf16IOFp32WLi64ELi64ELi512EEv26Group_norm_nhwc_fwd_params,"ax",@progbits
	.sectioninfo	@"SHI_REGISTERS=32"
	.align	128
        .global         _Z35group_norm_nhwc_fwd_one_pass_kernelI11Bf16IOFp32WLi64ELi64ELi512EEv26Group_norm_nhwc_fwd_params
        .type           _Z35group_norm_nhwc_fwd_one_pass_kernelI11Bf16IOFp32WLi64ELi64ELi512EEv26Group_norm_nhwc_fwd_params,@function
        .size           _Z35group_norm_nhwc_fwd_one_pass_kernelI11Bf16IOFp32WLi64ELi64ELi512EEv26Group_norm_nhwc_fwd_params,(.L_x_5288 - _Z35group_norm_nhwc_fwd_one_pass_kernelI11Bf16IOFp32WLi64ELi64ELi512EEv26Group_norm_nhwc_fwd_params)
        .other          _Z35group_norm_nhwc_fwd_one_pass_kernelI11Bf16IOFp32WLi64ELi64ELi512EEv26Group_norm_nhwc_fwd_params,@"STO_CUDA_ENTRY STV_DEFAULT"
_Z35group_norm_nhwc_fwd_one_pass_kernelI11Bf16IOFp32WLi64ELi64ELi512EEv26Group_norm_nhwc_fwd_params:
.text._Z35group_norm_nhwc_fwd_one_pass_kernelI11Bf16IOFp32WLi64ELi64ELi512EEv26Group_norm_nhwc_fwd_params:
[----:B------:R-:W-:Y:S02]  /*0000*/  MOV R1, c[0x0][0x28] ;  /* 0x00000a0000017a02 */ /* 0x000fe40000000f00 */
[----:B------:R-:W0:Y:S01]  /*0010*/  S2R R0, SR_CTAID.Y ;  /* 0x0000000000007919 */ /* 0x000e220000002600 */
[----:B------:R-:W-:Y:S02]  /*0020*/  ULDC UR4, c[0x0][0x1d8] ;  /* 0x0000760000047ab9 */ /* 0x000fe40000000800 */
[----:B------:R-:W-:Y:S02]  /*0030*/  ULDC UR5, c[0x0][0x1a8] ;  /* 0x00006a0000057ab9 */ /* 0x000fe40000000800 */
[----:B------:R-:W-:-:S06]  /*0040*/  UIMAD UR4, UR4, UR5, URZ ;  /* 0x00000005040472a4 */ /* 0x000fcc000f8e023f */
[----:B0-----:R-:W-:-:S13]  /*0050*/  ISETP.GE.AND P0, PT, R0, UR4, PT ;  /* 0x0000000400007c0c */ /* 0x001fda000bf06270 */
[----:B------:R-:W-:Y:S05]  /*0060*/  @P0 EXIT ;  /* 0x000000000000094d */ /* 0x000fea0003800000 */
[----:B------:R-:W0:Y:S01]  /*0070*/  S2R R2, SR_TID.X ;  /* 0x0000000000027919 */ /* 0x000e220000002100 */
[----:B------:R-:W-:Y:S01]  /*0080*/  HFMA2.MMA R19, -RZ, RZ, 0, 1.78813934326171875e-07 ;  /* 0x00000003ff137435 */ /* 0x000fe200000001ff */
[----:B------:R-:W-:Y:S01]  /*0090*/  ISETP.NE.U32.AND P0, PT, RZ, c[0x0][0x168], PT ;  /* 0x00005a00ff007a0c */ /* 0x000fe20003f05070 */
[----:B------:R-:W-:Y:S01]  /*00a0*/  ULDC.U8 UR5, c[0x0][0x1dc] ;  /* 0x0000770000057ab9 */ /* 0x000fe20000000000 */
[----:B------:R-:W1:Y:S01]  /*00b0*/  S2R R3, SR_CTAID.X ;  /* 0x0000000000037919 */ /* 0x000e620000002500 */
[----:B------:R-:W-:Y:S01]  /*00c0*/  MOV R18, RZ ;  /* 0x000000ff00127202 */ /* 0x000fe20000000f00 */
[----:B------:R-:W-:Y:S01]  /*00d0*/  ULDC.64 UR6, c[0x0][0x118] ;  /* 0x0000460000067ab9 */ /* 0x000fe20000000a00 */
[----:B------:R-:W-:Y:S01]  /*00e0*/  MOV R17, R0 ;  /* 0x0000000000117202 */ /* 0x000fe20000000f00 */
[----:B------:R-:W2:Y:S03]  /*00f0*/  S2R R4, SR_LANEID ;  /* 0x0000000000047919 */ /* 0x000ea60000000000 */
[----:B------:R-:W-:-:S02]  /*0100*/  LOP3.LUT R19, R19, c[0x0][0xc], RZ, 0xc0, !PT ;  /* 0x0000030013137a12 */ /* 0x000fc400078ec0ff */
[----:B0-----:R-:W-:Y:S02]  /*0110*/  SHF.R.S32.HI R5, RZ, 0x1f, R2 ;  /* 0x0000001fff057819 */ /* 0x001fe40000011402 */
[CC--:B-1----:R-:W-:Y:S01]  /*0120*/  LOP3.LUT P1, RZ, R3.reuse, R2.reuse, RZ, 0xfc, !PT ;  /* 0x0000000203ff7212 */ /* 0x0c2fe2000782fcff */
[----:B------:R-:W-:Y:S01]  /*0130*/  IMAD R21, R3, c[0x0][0x10], R0 ;  /* 0x0000040003157a24 */ /* 0x000fe200078e0200 */
[----:B------:R-:W-:Y:S02]  /*0140*/  LEA.HI R5, R5, R2, RZ, 0x5 ;  /* 0x0000000205057211 */ /* 0x000fe400078f28ff */
[----:B------:R-:W-:Y:S02]  /*0150*/  ISETP.NE.AND.EX P1, PT, RZ, c[0x0][0x16c], !P1, P0 ;  /* 0x00005b00ff007a0c */ /* 0x000fe40004f25300 */
[----:B--2---:R-:W-:Y:S02]  /*0160*/  SHF.R.S32.HI R20, RZ, 0x5, R5 ;  /* 0x00000005ff147819 */ /* 0x004fe40000011405 */
.L_x_3128:
[----:B0-----:R-:W-:Y:S02]  /*0170*/  IABS R8, c[0x0][0x1d8] ;  /* 0x0000760000087a13 */ /* 0x001fe40000000000 */
[----:B------:R-:W-:-:S02]  /*0180*/  IABS R10, R17 ;  /* 0x00000011000a7213 */ /* 0x000fc40000000000 */
[----:B------:R-:W0:Y:S01]  /*0190*/  I2F.RP R5, R8 ;  /* 0x0000000800057306 */ /* 0x000e220000209400 */
[----:B------:R-:W-:-:S07]  /*01a0*/  MOV R16, RZ ;  /* 0x000000ff00107202 */ /* 0x000fce0000000f00 */
        /* <DEDUP_REMOVED lines=8> */
[----:B------:R-:W-:-:S03]  /*0230*/  SHF.R.U32.HI R6, RZ, 0x5, R2 ;  /* 0x00000005ff067819 */ /* 0x000fc60000011602 */
[----:B------:R-:W-:-:S05]  /*0240*/  IMAD.HI.U32 R7, R7, R9, RZ ;  /* 0x0000000907077227 */ /* 0x000fca00078e00ff */
[----:B------:R-:W-:-:S05]  /*0250*/  IADD3 R5, -R7, RZ, RZ ;  /* 0x000000ff07057210 */ /* 0x000fca0007ffe1ff */
[----:B------:R-:W-:Y:S02]  /*0260*/  IMAD R5, R8, R5, R9 ;  /* 0x0000000508057224 */ /* 0x000fe400078e0209 */
[----:B------:R-:W-:-:S03]  /*0270*/  IMAD R9, R3, c[0x0][0x1e4], R6 ;  /* 0x0000790003097a24 */ /* 0x000fc600078e0206 */
[----:B------:R-:W-:Y:S02]  /*0280*/  ISETP.GT.U32.AND P2, PT, R8, R5, PT ;  /* 0x000000050800720c */ /* 0x000fe40003f44070 */
[C---:B------:R-:W-:Y:S02]  /*0290*/  IADD3 R12, R9.reuse, 0x10, RZ ;  /* 0x00000010090c7810 */ /* 0x040fe40007ffe0ff */
[C---:B------:R-:W-:Y:S02]  /*02a0*/  IADD3 R11, R9.reuse, 0x20, RZ ;  /* 0x00000020090b7810 */ /* 0x040fe40007ffe0ff */
[----:B------:R-:W-:Y:S02]  /*02b0*/  SHF.R.S32.HI R6, RZ, 0x1f, R12 ;  /* 0x0000001fff067819 */ /* 0x000fe4000001140c */
[----:B------:R-:W-:-:S04]  /*02c0*/  IADD3 R13, R9, 0x30, RZ ;  /* 0x00000030090d7810 */ /* 0x000fc80007ffe0ff */
[----:B------:R-:W-:Y:S02]  /*02d0*/  ISETP.GE.U32.AND P4, PT, R13, c[0x0][0x1c8], PT ;  /* 0x000072000d007a0c */ /* 0x000fe40003f86070 */
[-C--:B------:R-:W-:Y:S02]  /*02e0*/  @!P2 IADD3 R5, R5, -R8.reuse, RZ ;  /* 0x800000080505a210 */ /* 0x080fe40007ffe0ff */
[----:B------:R-:W-:Y:S02]  /*02f0*/  @!P2 IADD3 R7, R7, 0x1, RZ ;  /* 0x000000010707a810 */ /* 0x000fe40007ffe0ff */
[----:B------:R-:W-:Y:S02]  /*0300*/  ISETP.GE.U32.AND P0, PT, R5, R8, PT ;  /* 0x000000080500720c */ /* 0x000fe40003f06070 */
[----:B------:R-:W-:Y:S02]  /*0310*/  LOP3.LUT R5, R17, c[0x0][0x1d8], RZ, 0x3c, !PT ;  /* 0x0000760011057a12 */ /* 0x000fe400078e3cff */
[----:B------:R-:W-:-:S02]  /*0320*/  ISETP.NE.AND P2, PT, RZ, c[0x0][0x1d8], PT ;  /* 0x00007600ff007a0c */ /* 0x000fc40003f45270 */
[----:B------:R-:W-:Y:S02]  /*0330*/  ISETP.GE.AND P3, PT, R5, RZ, PT ;  /* 0x000000ff0500720c */ /* 0x000fe40003f66270 */
[----:B------:R-:W-:Y:S02]  /*0340*/  SHF.L.U32 R5, R2, 0x1, RZ ;  /* 0x0000000102057819 */ /* 0x000fe400000006ff */
[----:B------:R-:W-:Y:S02]  /*0350*/  SHF.R.S32.HI R8, RZ, 0x1f, R9 ;  /* 0x0000001fff087819 */ /* 0x000fe40000011409 */
[----:B------:R-:W-:Y:S02]  /*0360*/  LOP3.LUT R5, R5, 0x3e, RZ, 0xc0, !PT ;  /* 0x0000003e05057812 */ /* 0x000fe400078ec0ff */
[----:B------:R-:W-:Y:S02]  /*0370*/  @P0 IADD3 R7, R7, 0x1, RZ ;  /* 0x0000000107070810 */ /* 0x000fe40007ffe0ff */
[----:B------:R-:W-:-:S03]  /*0380*/  ISETP.GE.U32.AND P0, PT, R9, c[0x0][0x1c8], PT ;  /* 0x0000720009007a0c */ /* 0x000fc60003f06070 */
[----:B------:R-:W-:Y:S02]  /*0390*/  @!P3 IADD3 R7, -R7, RZ, RZ ;  /* 0x000000ff0707b210 */ /* 0x000fe40007ffe1ff */
[----:B------:R-:W-:Y:S02]  /*03a0*/  @!P2 LOP3.LUT R7, RZ, c[0x0][0x1d8], RZ, 0x33, !PT ;  /* 0x00007600ff07aa12 */ /* 0x000fe400078e33ff */
[----:B------:R-:W-:Y:S02]  /*03b0*/  ISETP.GE.AND.EX P0, PT, R8, c[0x0][0x1cc], PT, P0 ;  /* 0x0000730008007a0c */ /* 0x000fe40003f06300 */
[----:B------:R-:W-:Y:S02]  /*03c0*/  IADD3 R22, -R7, RZ, RZ ;  /* 0x000000ff07167210 */ /* 0x000fe40007ffe1ff */
[----:B------:R-:W-:Y:S02]  /*03d0*/  ISETP.GE.U32.AND P2, PT, R12, c[0x0][0x1c8], PT ;  /* 0x000072000c007a0c */ /* 0x000fe40003f46070 */
[----:B------:R-:W-:Y:S01]  /*03e0*/  SHF.R.S32.HI R10, RZ, 0x1f, R7 ;  /* 0x0000001fff0a7819 */ /* 0x000fe20000011407 */
[----:B------:R-:W-:Y:S01]  /*03f0*/  IMAD R22, R22, c[0x0][0x1d8], R17 ;  /* 0x0000760016167a24 */ /* 0x000fe200078e0211 */
[----:B------:R-:W-:-:S02]  /*0400*/  ISETP.LT.U32.AND P0, PT, R2, 0x200, !P0 ;  /* 0x000002000200780c */ /* 0x000fc40004701070 */
[----:B------:R-:W-:Y:S01]  /*0410*/  ISETP.GE.AND.EX P2, PT, R6, c[0x0][0x1cc], PT, P2 ;  /* 0x0000730006007a0c */ /* 0x000fe20003f46320 */
[----:B------:R-:W-:Y:S01]  /*0420*/  IMAD R10, R10, c[0x0][0x1d0], RZ ;  /* 0x000074000a0a7a24 */ /* 0x000fe200078e02ff */
[----:B------:R-:W-:Y:S02]  /*0430*/  LEA R22, R22, R5, 0x6 ;  /* 0x0000000516167211 */ /* 0x000fe400078e30ff */
[----:B------:R-:W-:Y:S01]  /*0440*/  ISETP.LT.U32.AND P2, PT, R2, 0x200, !P2 ;  /* 0x000002000200780c */ /* 0x000fe20005741070 */
[----:B------:R-:W-:Y:S01]  /*0450*/  IMAD R27, R7, c[0x0][0x1d4], R10 ;  /* 0x00007500071b7a24 */ /* 0x000fe200078e020a */
[--C-:B------:R-:W-:Y:S02]  /*0460*/  SHF.R.S32.HI R23, RZ, 0x1f, R22.reuse ;  /* 0x0000001fff177819 */ /* 0x100fe40000011416 */
[----:B------:R-:W-:Y:S02]  /*0470*/  ISETP.GE.U32.AND P3, PT, R11, c[0x0][0x1c8], PT ;  /* 0x000072000b007a0c */ /* 0x000fe40003f66070 */
[----:B------:R-:W-:Y:S01]  /*0480*/  SHF.R.S32.HI R10, RZ, 0x1f, R11 ;  /* 0x0000001fff0a7819 */ /* 0x000fe2000001140b */
[----:B------:R-:W-:Y:S01]  /*0490*/  IMAD.WIDE.U32 R24, R7, c[0x0][0x1d0], R22 ;  /* 0x0000740007187a25 */ /* 0x000fe200078e0016 */
[----:B------:R-:W-:-:S02]  /*04a0*/  SHF.R.S32.HI R5, RZ, 0x1f, R13 ;  /* 0x0000001fff057819 */ /* 0x000fc4000001140d */
[----:B------:R-:W-:Y:S01]  /*04b0*/  ISETP.GE.AND.EX P3, PT, R10, c[0x0][0x1cc], PT, P3 ;  /* 0x000073000a007a0c */ /* 0x000fe20003f66330 */
[----:B------:R-:W-:Y:S01]  /*04c0*/  @P0 IMAD R8, R8, c[0x0][0x1c0], RZ ;  /* 0x0000700008080a24 */ /* 0x000fe200078e02ff */
[----:B------:R-:W-:Y:S01]  /*04d0*/  IADD3 R27, R25, R27, RZ ;  /* 0x0000001b191b7210 */ /* 0x000fe20007ffe0ff */
[----:B------:R-:W-:Y:S01]  /*04e0*/  @P2 IMAD R15, R6, c[0x0][0x1c0], RZ ;  /* 0x00007000060f2a24 */ /* 0x000fe200078e02ff */
[-C--:B------:R-:W-:Y:S01]  /*04f0*/  @P0 MOV R26, R24.reuse ;  /* 0x00000018001a0202 */ /* 0x080fe20000000f00 */
[----:B------:R-:W-:Y:S01]  /*0500*/  @P0 IMAD R29, R9, c[0x0][0x1c4], R8 ;  /* 0x00007100091d0a24 */ /* 0x000fe200078e0208 */
[----:B------:R-:W-:Y:S01]  /*0510*/  ISETP.GE.AND.EX P4, PT, R5, c[0x0][0x1cc], PT, P4 ;  /* 0x0000730005007a0c */ /* 0x000fe20003f86340 */
[----:B------:R-:W-:Y:S01]  /*0520*/  @P2 IMAD R15, R12, c[0x0][0x1c4], R15 ;  /* 0x000071000c0f2a24 */ /* 0x000fe200078e020f */
[----:B------:R-:W-:Y:S01]  /*0530*/  ISETP.LT.U32.AND P3, PT, R2, 0x200, !P3 ;  /* 0x000002000200780c */ /* 0x000fe20005f61070 */
[----:B------:R-:W-:Y:S01]  /*0540*/  @P0 IMAD.WIDE.U32 R8, R9, c[0x0][0x1c0], R26 ;  /* 0x0000700009080a25 */ /* 0x000fe200078e001a */
[----:B------:R-:W-:-:S02]  /*0550*/  @P2 MOV R6, R24 ;  /* 0x0000001800062202 */ /* 0x000fc40000000f00 */
[----:B------:R-:W-:Y:S02]  /*0560*/  @P2 MOV R7, R27 ;  /* 0x0000001b00072202 */ /* 0x000fe40000000f00 */
[----:B------:R-:W-:Y:S02]  /*0570*/  ISETP.LT.U32.AND P4, PT, R2, 0x200, !P4 ;  /* 0x000002000200780c */ /* 0x000fe40006781070 */
[----:B------:R-:W-:Y:S01]  /*0580*/  @P0 IADD3 R29, R9, R29, RZ ;  /* 0x0000001d091d0210 */ /* 0x000fe20007ffe0ff */
[----:B------:R-:W-:Y:S01]  /*0590*/  @P2 IMAD.WIDE.U32 R6, R12, c[0x0][0x1c0], R6 ;  /* 0x000070000c062a25 */ /* 0x000fe200078e0006 */
[----:B------:R-:W-:-:S03]  /*05a0*/  @P0 LEA R28, P5, R8, c[0x0][0x170], 0x1 ;  /* 0x00005c00081c0a11 */ /* 0x000fc600078a08ff */
[----:B------:R-:W-:Y:S01]  /*05b0*/  @P3 MOV R9, R27 ;  /* 0x0000001b00093202 */ /* 0x000fe20000000f00 */
[----:B------:R-:W-:Y:S01]  /*05c0*/  @P3 IMAD R10, R10, c[0x0][0x1c0], RZ ;  /* 0x000070000a0a3a24 */ /* 0x000fe200078e02ff */
[----:B------:R-:W-:Y:S02]  /*05d0*/  @P0 LEA.HI.X R29, R8, c[0x0][0x174], R29, 0x1, P5 ;  /* 0x00005d00081d0a11 */ /* 0x000fe400028f0c1d */
[----:B------:R-:W-:Y:S02]  /*05e0*/  @P2 IADD3 R15, R7, R15, RZ ;  /* 0x0000000f070f2210 */ /* 0x000fe40007ffe0ff */
[C---:B------:R-:W-:Y:S01]  /*05f0*/  @P2 LEA R14, P5, R6.reuse, c[0x0][0x170], 0x1 ;  /* 0x00005c00060e2a11 */ /* 0x040fe200078a08ff */
[----:B------:R-:W2:Y:S01]  /*0600*/  @P0 LDG.E R16, [R28.64] ;  /* 0x000000061c100981 */ /* 0x000ea2000c1e1900 */
[----:B------:R-:W-:Y:S02]  /*0610*/  @P3 MOV R8, R24 ;  /* 0x0000001800083202 */ /* 0x000fe40000000f00 */
[----:B------:R-:W-:Y:S01]  /*0620*/  @P2 LEA.HI.X R15, R6, c[0x0][0x174], R15, 0x1, P5 ;  /* 0x00005d00060f2a11 */ /* 0x000fe200028f0c0f */
[----:B------:R-:W-:-:S02]  /*0630*/  @P4 IMAD R6, R5, c[0x0][0x1c0], RZ ;  /* 0x0000700005064a24 */ /* 0x000fc400078e02ff */
[C---:B------:R-:W-:Y:S01]  /*0640*/  @P3 IMAD R5, R11.reuse, c[0x0][0x1c4], R10 ;  /* 0x000071000b053a24 */ /* 0x040fe200078e020a */
[----:B------:R-:W-:Y:S01]  /*0650*/  @P4 MOV R10, R24 ;  /* 0x00000018000a4202 */ /* 0x000fe20000000f00 */
[----:B------:R-:W-:Y:S01]  /*0660*/  @P3 IMAD.WIDE.U32 R8, R11, c[0x0][0x1c0], R8 ;  /* 0x000070000b083a25 */ /* 0x000fe200078e0008 */
[----:B------:R-:W-:-:S03]  /*0670*/  @P4 MOV R11, R27 ;  /* 0x0000001b000b4202 */ /* 0x000fc60000000f00 */
[C---:B------:R-:W-:Y:S01]  /*0680*/  @P4 IMAD R7, R13.reuse, c[0x0][0x1c4], R6 ;  /* 0x000071000d074a24 */ /* 0x040fe200078e0206 */
[----:B------:R-:W-:Y:S01]  /*0690*/  MOV R6, RZ ;  /* 0x000000ff00067202 */ /* 0x000fe20000000f00 */
[----:B------:R-:W-:Y:S01]  /*06a0*/  @P4 IMAD.WIDE.U32 R10, R13, c[0x0][0x1c0], R10 ;  /* 0x000070000d0a4a25 */ /* 0x000fe200078e000a */
[----:B------:R-:W-:Y:S02]  /*06b0*/  @P3 IADD3 R5, R9, R5, RZ ;  /* 0x0000000509053210 */ /* 0x000fe40007ffe0ff */
[C---:B------:R-:W-:Y:S02]  /*06c0*/  @P3 LEA R12, P0, R8.reuse, c[0x0][0x170], 0x1 ;  /* 0x00005c00080c3a11 */ /* 0x040fe400078008ff */
[----:B------:R-:W3:Y:S02]  /*06d0*/  @P2 LDG.E R6, [R14.64] ;  /* 0x000000060e062981 */ /* 0x000ee4000c1e1900 */
[----:B------:R-:W-:Y:S02]  /*06e0*/  @P3 LEA.HI.X R13, R8, c[0x0][0x174], R5, 0x1, P0 ;  /* 0x00005d00080d3a11 */ /* 0x000fe400000f0c05 */
[----:B------:R-:W-:-:S02]  /*06f0*/  @P4 IADD3 R5, R11, R7, RZ ;  /* 0x000000070b054210 */ /* 0x000fc40007ffe0ff */
[----:B------:R-:W-:Y:S02]  /*0700*/  MOV R7, RZ ;  /* 0x000000ff00077202 */ /* 0x000fe40000000f00 */
[----:B------:R-:W-:-:S04]  /*0710*/  @P4 LEA R8, P0, R10, c[0x0][0x170], 0x1 ;  /* 0x00005c000a084a11 */ /* 0x000fc800078008ff */
[----:B------:R0:W4:Y:S01]  /*0720*/  @P3 LDG.E R7, [R12.64] ;  /* 0x000000060c073981 */ /* 0x000122000c1e1900 */
[----:B------:R-:W-:Y:S02]  /*0730*/  @P4 LEA.HI.X R9, R10, c[0x0][0x174], R5, 0x1, P0 ;  /* 0x00005d000a094a11 */ /* 0x000fe400000f0c05 */
[----:B------:R-:W-:-:S06]  /*0740*/  MOV R5, RZ ;  /* 0x000000ff00057202 */ /* 0x000fcc0000000f00 */
[----:B------:R2:W5:Y:S01]  /*0750*/  @P4 LDG.E R5, [R8.64] ;  /* 0x0000000608054981 */ /* 0x000562000c1e1900 */
[C---:B------:R-:W-:Y:S02]  /*0760*/  ISETP.GT.AND P0, PT, R4.reuse, 0x1e, PT ;  /* 0x0000001e0400780c */ /* 0x040fe40003f04270 */
[----:B------:R-:W-:Y:S02]  /*0770*/  ISETP.NE.AND P3, PT, R4, RZ, PT ;  /* 0x000000ff0400720c */ /* 0x000fe40003f65270 */
[----:B------:R-:W-:Y:S01]  /*0780*/  ISETP.NE.AND P2, PT, R2, RZ, PT ;  /* 0x000000ff0200720c */ /* 0x000fe20003f45270 */
[----:B------:R-:W-:Y:S01]  /*0790*/  BSSY B0, `(.L_x_3103) ;  /* 0x000005e000007945 */ /* 0x000fe20003800000 */
[--C-:B--2---:R-:W-:Y:S02]  /*07a0*/  PRMT R9, RZ, 0x7610, R16.reuse ;  /* 0x00007610ff097816 */ /* 0x104fe40000000010 */
[----:B------:R-:W-:-:S03]  /*07b0*/  PRMT R8, RZ, 0x5410, R16 ;  /* 0x00005410ff087816 */ /* 0x000fc60000000010 */
[----:B------:R-:W-:Y:S02]  /*07c0*/  FMUL.FTZ R11, R9, R9 ;  /* 0x00000009090b7220 */ /* 0x000fe40000410000 */
[C---:B------:R-:W-:Y:S02]  /*07d0*/  FADD.FTZ R10, R8.reuse, R9 ;  /* 0x00000009080a7221 */ /* 0x040fe40000010000 */
[----:B------:R-:W-:Y:S02]  /*07e0*/  FFMA.FTZ R11, R8, R8, R11 ;  /* 0x00000008080b7223 */ /* 0x000fe4000001000b */
[----:B------:R-:W-:Y:S01]  /*07f0*/  FADD.FTZ R10, RZ, R10 ;  /* 0x0000000aff0a7221 */ /* 0x000fe20000010000 */
[--C-:B---3--:R-:W-:Y:S02]  /*0800*/  PRMT R9, RZ, 0x7610, R6.reuse ;  /* 0x00007610ff097816 */ /* 0x108fe40000000006 */
[----:B------:R-:W-:-:S03]  /*0810*/  PRMT R8, RZ, 0x5410, R6 ;  /* 0x00005410ff087816 */ /* 0x000fc60000000006 */
[----:B------:R-:W-:Y:S02]  /*0820*/  FMUL.FTZ R15, R9, R9 ;  /* 0x00000009090f7220 */ /* 0x000fe40000410000 */
[C---:B0-----:R-:W-:Y:S02]  /*0830*/  FADD.FTZ R13, R8.reuse, R9 ;  /* 0x00000009080d7221 */ /* 0x041fe40000010000 */
[----:B------:R-:W-:Y:S02]  /*0840*/  FADD.FTZ R9, RZ, R11 ;  /* 0x0000000bff097221 */ /* 0x000fe40000010000 */
[----:B------:R-:W-:Y:S01]  /*0850*/  FFMA.FTZ R12, R8, R8, R15 ;  /* 0x00000008080c7223 */ /* 0x000fe2000001000f */
[----:B----4-:R-:W-:Y:S01]  /*0860*/  PRMT R11, RZ, 0x7610, R7 ;  /* 0x00007610ff0b7816 */ /* 0x010fe20000000007 */
[----:B------:R-:W-:Y:S01]  /*0870*/  FADD.FTZ R8, R10, R13 ;  /* 0x0000000d0a087221 */ /* 0x000fe20000010000 */
[----:B------:R-:W-:-:S03]  /*0880*/  PRMT R10, RZ, 0x5410, R7 ;  /* 0x00005410ff0a7816 */ /* 0x000fc60000000007 */
[----:B------:R-:W-:Y:S02]  /*0890*/  FMUL.FTZ R13, R11, R11 ;  /* 0x0000000b0b0d7220 */ /* 0x000fe40000410000 */
[C---:B------:R-:W-:Y:S02]  /*08a0*/  FADD.FTZ R11, R10.reuse, R11 ;  /* 0x0000000b0a0b7221 */ /* 0x040fe40000010000 */
[----:B------:R-:W-:Y:S01]  /*08b0*/  FFMA.FTZ R10, R10, R10, R13 ;  /* 0x0000000a0a0a7223 */ /* 0x000fe2000001000d */
[--C-:B-----5:R-:W-:Y:S01]  /*08c0*/  PRMT R13, RZ, 0x7610, R5.reuse ;  /* 0x00007610ff0d7816 */ /* 0x120fe20000000005 */
[----:B------:R-:W-:Y:S01]  /*08d0*/  FADD.FTZ R9, R9, R12 ;  /* 0x0000000c09097221 */ /* 0x000fe20000010000 */
[----:B------:R-:W-:-:S03]  /*08e0*/  PRMT R12, RZ, 0x5410, R5 ;  /* 0x00005410ff0c7816 */ /* 0x000fc60000000005 */
[----:B------:R-:W-:Y:S02]  /*08f0*/  FMUL.FTZ R15, R13, R13 ;  /* 0x0000000d0d0f7220 */ /* 0x000fe40000410000 */
[C---:B------:R-:W-:Y:S02]  /*0900*/  FADD.FTZ R13, R12.reuse, R13 ;  /* 0x0000000d0c0d7221 */ /* 0x040fe40000010000 */
[----:B------:R-:W-:Y:S02]  /*0910*/  FFMA.FTZ R12, R12, R12, R15 ;  /* 0x0000000c0c0c7223 */ /* 0x000fe4000001000f */
[----:B------:R-:W-:Y:S02]  /*0920*/  FADD.FTZ R8, R8, R11 ;  /* 0x0000000b08087221 */ /* 0x000fe40000010000 */
[----:B------:R-:W-:Y:S02]  /*0930*/  FADD.FTZ R9, R9, R10 ;  /* 0x0000000a09097221 */ /* 0x000fe40000010000 */
[----:B------:R-:W-:-:S02]  /*0940*/  FADD.FTZ R8, R8, R13 ;  /* 0x0000000d08087221 */ /* 0x000fc40000010000 */
[----:B------:R-:W-:-:S03]  /*0950*/  FADD.FTZ R9, R9, R12 ;  /* 0x0000000c09097221 */ /* 0x000fc60000010000 */
[----:B------:R-:W0:Y:S04]  /*0960*/  SHFL.DOWN PT, R11, R8, 0x1, 0x1f ;  /* 0x08201f00080b7f89 */ /* 0x000e2800000e0000 */
[----:B------:R-:W1:Y:S01]  /*0970*/  SHFL.DOWN PT, R10, R9, 0x1, 0x1f ;  /* 0x08201f00090a7f89 */ /* 0x000e6200000e0000 */
        /* <DEDUP_REMOVED lines=21> */
[----:B-1----:R-:W-:-:S05]  /*0ad0*/  @!P0 FADD.FTZ R9, R9, R10 ;  /* 0x0000000a09098221 */ /* 0x002fca0000010000 */
[----:B------:R0:W-:Y:S04]  /*0ae0*/  @!P3 STS.64 [R20.X8+0x10], R8 ;  /* 0x000010081400b388 */ /* 0x0001e80000008a00 */
[----:B------:R-:W-:Y:S06]  /*0af0*/  BAR.SYNC.DEFER_BLOCKING 0x0 ;  /* 0x0000000000007b1d */ /* 0x000fec0000010000 */
[----:B------:R-:W-:Y:S05]  /*0b00*/  @P2 BRA `(.L_x_3104) ;  /* 0x0000026000002947 */ /* 0x000fea0003800000 */
[----:B------:R-:W1:Y:S04]  /*0b10*/  LDS.64 R10, [0x18] ;  /* 0x00001800ff0a7984 */ /* 0x000e680000000a00 */
[----:B------:R-:W2:Y:S01]  /*0b20*/  LDS.128 R12, [0x20] ;  /* 0x00002000ff0c7984 */ /* 0x000ea20000000c00 */
[----:B-1----:R-:W-:-:S02]  /*0b30*/  FADD.FTZ R29, R8, R10 ;  /* 0x0000000a081d7221 */ /* 0x002fc40000010000 */
[----:B0-----:R-:W-:Y:S02]  /*0b40*/  FADD.FTZ R8, R9, R11 ;  /* 0x0000000b09087221 */ /* 0x001fe40000010000 */
[----:B--2---:R-:W-:Y:S02]  /*0b50*/  FADD.FTZ R29, R29, R12 ;  /* 0x0000000c1d1d7221 */ /* 0x004fe40000010000 */
[----:B------:R-:W-:Y:S02]  /*0b60*/  FADD.FTZ R12, R8, R13 ;  /* 0x0000000d080c7221 */ /* 0x000fe40000010000 */
[----:B------:R-:W0:Y:S01]  /*0b70*/  LDS.128 R8, [0x30] ;  /* 0x00003000ff087984 */ /* 0x000e220000000c00 */
[----:B------:R-:W-:Y:S02]  /*0b80*/  FADD.FTZ R29, R29, R14 ;  /* 0x0000000e1d1d7221 */ /* 0x000fe40000010000 */
[----:B------:R-:W-:Y:S02]  /*0b90*/  FADD.FTZ R12, R12, R15 ;  /* 0x0000000f0c0c7221 */ /* 0x000fe40000010000 */
[----:B0-----:R-:W-:-:S02]  /*0ba0*/  FADD.FTZ R29, R29, R8 ;  /* 0x000000081d1d7221 */ /* 0x001fc40000010000 */
[----:B------:R-:W-:Y:S02]  /*0bb0*/  FADD.FTZ R8, R12, R9 ;  /* 0x000000090c087221 */ /* 0x000fe40000010000 */
[----:B------:R-:W0:Y:S01]  /*0bc0*/  LDS.128 R12, [0x40] ;  /* 0x00004000ff0c7984 */ /* 0x000e220000000c00 */
[----:B------:R-:W-:Y:S02]  /*0bd0*/  FADD.FTZ R29, R29, R10 ;  /* 0x0000000a1d1d7221 */ /* 0x000fe40000010000 */
[----:B------:R-:W-:Y:S02]  /*0be0*/  FADD.FTZ R8, R8, R11 ;  /* 0x0000000b08087221 */ /* 0x000fe40000010000 */
[----:B0-----:R-:W-:Y:S02]  /*0bf0*/  FADD.FTZ R29, R29, R12 ;  /* 0x0000000c1d1d7221 */ /* 0x001fe40000010000 */
[----:B------:R-:W-:Y:S02]  /*0c00*/  FADD.FTZ R12, R8, R13 ;  /* 0x0000000d080c7221 */ /* 0x000fe40000010000 */
[----:B------:R-:W0:Y:S01]  /*0c10*/  LDS.128 R8, [0x50] ;  /* 0x00005000ff087984 */ /* 0x000e220000000c00 */
[----:B------:R-:W-:-:S02]  /*0c20*/  FADD.FTZ R29, R29, R14 ;  /* 0x0000000e1d1d7221 */ /* 0x000fc40000010000 */
[----:B------:R-:W-:Y:S02]  /*0c30*/  FADD.FTZ R12, R12, R15 ;  /* 0x0000000f0c0c7221 */ /* 0x000fe40000010000 */
[----:B0-----:R-:W-:Y:S02]  /*0c40*/  FADD.FTZ R29, R29, R8 ;  /* 0x000000081d1d7221 */ /* 0x001fe40000010000 */
        /* <DEDUP_REMOVED lines=16> */
[----:B------:R-:W-:Y:S02]  /*0d50*/  FADD.FTZ R8, R29, R14 ;  /* 0x0000000e1d087221 */ /* 0x000fe40000010000 */
[----:B------:R-:W-:Y:S02]  /*0d60*/  FADD.FTZ R9, R10, R15 ;  /* 0x0000000f0a097221 */ /* 0x000fe40000010000 */
.L_x_3104:
[----:B------:R-:W-:Y:S05]  /*0d70*/  BSYNC B0 ;  /* 0x0000000000007941 */ /* 0x000fea0003800000 */
.L_x_3103:
[----:B------:R-:W-:-:S04]  /*0d80*/  MOV R28, c[0x0][0xc] ;  /* 0x00000300001c7a02 */ /* 0x000fc80000000f00 */
[----:B------:R-:W-:-:S13]  /*0d90*/  ISETP.GE.U32.AND P0, PT, R28, 0x2, PT ;  /* 0x000000021c00780c */ /* 0x000fda0003f06070 */
[----:B------:R-:W-:Y:S05]  /*0da0*/  @!P0 BRA `(.L_x_3105) ;  /* 0x0000117000008947 */ /* 0x000fea0003800000 */
[----:B------:R-:W-:Y:S01]  /*0db0*/  LOP3.LUT R10, R18, 0x1, RZ, 0xc0, !PT ;  /* 0x00000001120a7812 */ /* 0x000fe200078ec0ff */
[----:B------:R-:W-:-:S04]  /*0dc0*/  HFMA2.MMA R15, -RZ, RZ, 0, 2.384185791015625e-07 ;  /* 0x00000004ff0f7435 */ /* 0x000fc800000001ff */
[----:B------:R-:W-:-:S04]  /*0dd0*/  IMAD R11, R10, c[0x0][0x10], RZ ;  /* 0x000004000a0b7a24 */ /* 0x000fc800078e02ff */
[C---:B------:R-:W-:Y:S01]  /*0de0*/  IMAD R10, R11.reuse, c[0x0][0xc], RZ ;  /* 0x000003000b0a7a24 */ /* 0x040fe200078e02ff */
[----:B------:R-:W-:-:S04]  /*0df0*/  IADD3 R11, R11, R0, RZ ;  /* 0x000000000b0b7210 */ /* 0x000fc80007ffe0ff */
[----:B------:R-:W-:Y:S01]  /*0e00*/  SHF.L.U32 R14, R10, 0x1, RZ ;  /* 0x000000010a0e7819 */ /* 0x000fe200000006ff */
[----:B------:R-:W-:-:S04]  /*0e10*/  IMAD.WIDE.U32 R10, R11, R15, c[0x0][0x190] ;  /* 0x000064000b0a7625 */ /* 0x000fc800078e000f */
[----:B------:R-:W-:Y:S01]  /*0e20*/  IMAD.WIDE R14, R14, R15, c[0x0][0x198] ;  /* 0x000066000e0e7625 */ /* 0x000fe200078e020f */
[----:B------:R-:W-:Y:S05]  /*0e30*/  @P2 BRA `(.L_x_3106) ;  /* 0x0000011000002947 */ /* 0x000fea0003800000 */
[C---:B------:R-:W-:Y:S02]  /*0e40*/  LEA R12, P0, R21.reuse, R14, 0x3 ;  /* 0x0000000e150c7211 */ /* 0x040fe400078018ff */
[----:B------:R-:W-:Y:S02]  /*0e50*/  MOV R29, 0x1 ;  /* 0x00000001001d7802 */ /* 0x000fe40000000f00 */
[----:B------:R-:W-:Y:S02]  /*0e60*/  LEA.HI.X R13, R21, R15, RZ, 0x3, P0 ;  /* 0x0000000f150d7211 */ /* 0x000fe400000f1cff */
[----:B------:R-:W-:-:S03]  /*0e70*/  LOP3.LUT P0, RZ, R18, 0x2, RZ, 0xc0, !PT ;  /* 0x0000000212ff7812 */ /* 0x000fc6000780c0ff */
[----:B------:R1:W-:Y:S01]  /*0e80*/  STG.E.64 [R12.64], R8 ;  /* 0x000000080c007986 */ /* 0x0003e2000c101b06 */
[----:B------:R-:W-:Y:S01]  /*0e90*/  SEL R29, R29, 0xffffffff, !P0 ;  /* 0xffffffff1d1d7807 */ /* 0x000fe20004000000 */
[----:B------:R-:W-:Y:S06]  /*0ea0*/  MEMBAR.ALL.GPU ;  /* 0x0000000000007992 */ /* 0x000fec000000a000 */
[----:B------:R-:W-:-:S00]  /*0eb0*/  ERRBAR ;  /* 0x00000000000079ab */ /* 0x000fc00000000000 */
[----:B-1----:R-:W-:Y:S01]  /*0ec0*/  SEL R13, RZ, c[0x0][0xc], P0 ;  /* 0x00000300ff0d7a07 */ /* 0x002fe20000000000 */
[----:B------:R1:W-:Y:S03]  /*0ed0*/  RED.E.ADD.S32.STRONG.GPU [R10.64], R29 ;  /* 0x0000001d0a00798e */ /* 0x0003e6000c10e386 */
[----:B------:R-:W-:-:S13]  /*0ee0*/  ISETP.NE.AND P0, PT, R13, -0x1, PT ;  /* 0xffffffff0d00780c */ /* 0x000fda0003f05270 */
[----:B-1----:R-:W-:Y:S05]  /*0ef0*/  @!P0 BRA `(.L_x_3106) ;  /* 0x0000005000008947 */ /* 0x002fea0003800000 */
.L_x_3107:
[----:B------:R-:W2:Y:S01]  /*0f00*/  LDG.E.STRONG.GPU R12, [R10.64] ;  /* 0x000000060a0c7981 */ /* 0x000ea2000c1ef900 */
[----:B------:R-:W-:Y:S01]  /*0f10*/  YIELD ;  /* 0x0000000000007946 */ /* 0x000fe20003800000 */
[----:B--2---:R-:W-:Y:S01]  /*0f20*/  ISETP.NE.AND P0, PT, R12, R13, PT ;  /* 0x0000000d0c00720c */ /* 0x004fe20003f05270 */
[----:B------:R-:W-:-:S12]  /*0f30*/  CCTL.IVALL ;  /* 0x00000000ff00798f */ /* 0x000fd80002000000 */
[----:B------:R-:W-:Y:S05]  /*0f40*/  @P0 BRA `(.L_x_3107) ;  /* 0xffffffb000000947 */ /* 0x000fea000383ffff */
.L_x_3106:
        /* <DEDUP_REMOVED lines=8> */
[----:B------:R-:W-:Y:S01]  /*0fd0*/  IADD3 R12, -R19, c[0x0][0xc], RZ ;  /* 0x00000300130c7a10 */ /* 0x000fe20007ffe1ff */
[----:B------:R-:W-:-:S03]  /*0fe0*/  HFMA2.MMA R13, -RZ, RZ, 0, 0 ;  /* 0x00000000ff0d7435 */ /* 0x000fc600000001ff */
[----:B------:R-:W-:-:S13]  /*0ff0*/  ISETP.GT.AND P0, PT, R12, RZ, PT ;  /* 0x000000ff0c00720c */ /* 0x000fda0003f04270 */
[----:B------:R-:W-:Y:S05]  /*1000*/  @!P0 BRA `(.L_x_3109) ;  /* 0x00000b6000008947 */ /* 0x000fea0003800000 */
[----:B------:R-:W-:Y:S02]  /*1010*/  ISETP.GT.AND P3, PT, R12, 0xc, PT ;  /* 0x0000000c0c00780c */ /* 0x000fe40003f64270 */
[----:B------:R-:W-:-:S11]  /*1020*/  PLOP3.LUT P0, PT, PT, PT, PT, 0x80, 0x0 ;  /* 0x000000000000781c */ /* 0x000fd60003f0f070 */
[----:B------:R-:W-:Y:S05]  /*1030*/  @!P3 BRA `(.L_x_3110) ;  /* 0x000007400000b947 */ /* 0x000fea0003800000 */
[----:B------:R-:W-:Y:S02]  /*1040*/  PLOP3.LUT P0, PT, PT, PT, PT, 0x8, 0x0 ;  /* 0x000000000000781c */ /* 0x000fe40003f0e170 */
.L_x_3111:
[----:B------:R-:W-:-:S13]  /*1050*/  ISETP.EQ.OR P3, PT, R13, R3, P2 ;  /* 0x000000030d00720c */ /* 0x000fda0001762670 */
[----:B------:R-:W-:-:S04]  /*1060*/  @!P3 IMAD R29, R13, c[0x0][0x10], R0 ;  /* 0x000004000d1dba24 */ /* 0x000fc800078e0200 */
[----:B------:R-:W-:-:S05]  /*1070*/  @!P3 IMAD.WIDE.U32 R28, R29, 0x8, R14 ;  /* 0x000000081d1cb825 */ /* 0x000fca00078e000e */
[----:B------:R-:W2:Y:S02]  /*1080*/  @!P3 LDG.E.64 R10, [R28.64] ;  /* 0x000000061c0ab981 */ /* 0x000ea4000c1e1b00 */
[----:B0-2---:R-:W-:Y:S01]  /*1090*/  @!P3 FADD.FTZ R8, R8, R10 ;  /* 0x0000000a0808b221 */ /* 0x005fe20000010000 */
        /* <DEDUP_REMOVED lines=105> */
[----:B------:R-:W-:Y:S02]  /*1730*/  IADD3 R13, R13, 0x10, RZ ;  /* 0x000000100d0d7810 */ /* 0x000fe40007ffe0ff */
[----:B------:R-:W-:Y:S01]  /*1740*/  ISETP.GT.AND P3, PT, R12, 0xc, PT ;  /* 0x0000000c0c00780c */ /* 0x000fe20003f64270 */
[----:B--2---:R-:W-:Y:S02]  /*1750*/  @!P4 FADD.FTZ R8, R8, R10 ;  /* 0x0000000a0808c221 */ /* 0x004fe40000010000 */
[----:B------:R-:W-:-:S10]  /*1760*/  @!P4 FADD.FTZ R9, R9, R11 ;  /* 0x0000000b0909c221 */ /* 0x000fd40000010000 */
[----:B------:R-:W-:Y:S05]  /*1770*/  @P3 BRA `(.L_x_3111) ;  /* 0xfffff8d000003947 */ /* 0x000fea000383ffff */
.L_x_3110:
[----:B------:R-:W-:-:S13]  /*1780*/  ISETP.GT.AND P3, PT, R12, 0x4, PT ;  /* 0x000000040c00780c */ /* 0x000fda0003f64270 */
[----:B------:R-:W-:Y:S05]  /*1790*/  @!P3 BRA `(.L_x_3112) ;  /* 0x000003b00000b947 */ /* 0x000fea0003800000 */
        /* <DEDUP_REMOVED lines=25> */
[----:B------:R-:W-:-:S04]  /*1930*/  IADD3 R13, R13, 0x4, RZ ;  /* 0x000000040d0d7810 */ /* 0x000fc80007ffe0ff */
[----:B------:R-:W-:Y:S01]  /*1940*/  ISETP.EQ.OR P0, PT, R13, R3, P2 ;  /* 0x000000030d00720c */ /* 0x000fe20001702670 */
[----:B--2---:R-:W-:-:S12]  /*1950*/  @!P3 FADD.FTZ R9, R9, R11 ;  /* 0x0000000b0909b221 */ /* 0x004fd80000010000 */
[----:B------:R-:W-:Y:S02]  /*1960*/  @!P0 IMAD R11, R13, c[0x0][0x10], R0 ;  /* 0x000004000d0b8a24 */ /* 0x000fe400078e0200 */
[----:B------:R-:W-:Y:S02]  /*1970*/  @!P3 FADD.FTZ R8, R8, R10 ;  /* 0x0000000a0808b221 */ /* 0x000fe40000010000 */
        /* <DEDUP_REMOVED lines=24> */
[----:B------:R-:W-:Y:S02]  /*1b00*/  PLOP3.LUT P0, PT, PT, PT, PT, 0x8, 0x0 ;  /* 0x000000000000781c */ /* 0x000fe40003f0e170 */
[----:B------:R-:W-:Y:S02]  /*1b10*/  IADD3 R12, R12, -0x4, RZ ;  /* 0xfffffffc0c0c7810 */ /* 0x000fe40007ffe0ff */
[----:B------:R-:W-:Y:S01]  /*1b20*/  IADD3 R13, R13, 0x4, RZ ;  /* 0x000000040d0d7810 */ /* 0x000fe20007ffe0ff */
[----:B--2---:R-:W-:Y:S02]  /*1b30*/  @!P3 FADD.FTZ R8, R8, R10 ;  /* 0x0000000a0808b221 */ /* 0x004fe40000010000 */
[----:B------:R-:W-:-:S02]  /*1b40*/  @!P3 FADD.FTZ R9, R9, R11 ;  /* 0x0000000b0909b221 */ /* 0x000fc40000010000 */
.L_x_3112:
[----:B------:R-:W-:-:S13]  /*1b50*/  ISETP.NE.OR P0, PT, R12, RZ, P0 ;  /* 0x000000ff0c00720c */ /* 0x000fda0000705670 */
[----:B------:R-:W-:Y:S05]  /*1b60*/  @!P0 BRA `(.L_x_3108) ;  /* 0x000001f000008947 */ /* 0x000fea0003800000 */
.L_x_3109:
        /* <DEDUP_REMOVED lines=27> */
[----:B------:R-:W-:Y:S01]  /*1d20*/  ISETP.NE.AND P0, PT, R12, RZ, PT ;  /* 0x000000ff0c00720c */ /* 0x000fe20003f05270 */
[----:B--2---:R-:W-:Y:S02]  /*1d30*/  @!P3 FADD.FTZ R8, R8, R10 ;  /* 0x0000000a0808b221 */ /* 0x004fe40000010000 */
[----:B------:R-:W-:-:S10]  /*1d40*/  @!P3 FADD.FTZ R9, R9, R11 ;  /* 0x0000000b0909b221 */ /* 0x000fd40000010000 */
[----:B------:R-:W-:Y:S05]  /*1d50*/  @P0 BRA `(.L_x_3109) ;  /* 0xfffffe1000000947 */ /* 0x000fea000383ffff */
.L_x_3108:
[----:B------:R-:W-:-:S13]  /*1d60*/  ISETP.NE.AND P0, PT, R19, RZ, PT ;  /* 0x000000ff1300720c */ /* 0x000fda0003f05270 */
        /* <DEDUP_REMOVED lines=10> */
.L_x_3114:
[----:B------:R-:W-:Y:S05]  /*1e10*/  BSYNC B0 ;  /* 0x0000000000007941 */ /* 0x000fea0003800000 */
.L_x_3113:
        /* <DEDUP_REMOVED lines=15> */
[----:B------:R-:W-:-:S04]  /*1f10*/  @!P0 FADD.FTZ R9, R9, R13 ;  /* 0x0000000d09098221 */ /* 0x000fc80000010000 */
.L_x_3105:
[----:B------:R-:W-:Y:S01]  /*1f20*/  @P1 MOV R14, 0x8 ;  /* 0x00000008000e1802 */ /* 0x000fe20000000f00 */
[----:B------:R1:W-:Y:S01]  /*1f30*/  @!P2 STS.64 [0x98], R8 ;  /* 0x00009808ff00a388 */ /* 0x0003e20000000a00 */
[C---:B------:R-:W-:Y:S01]  /*1f40*/  SHF.L.U64.HI R13, R22.reuse, 0x2, R23 ;  /* 0x00000002160d7819 */ /* 0x040fe20000010217 */
[----:B------:R-:W-:Y:S01]  /*1f50*/  @P1 FMUL.FTZ R23, R9, c[0x0][0x1f4] ;  /* 0x00007d0009171a20 */ /* 0x000fe20000410000 */
[----:B------:R-:W-:Y:S01]  /*1f60*/  SHF.L.U32 R12, R22, 0x2, RZ ;  /* 0x00000002160c7819 */ /* 0x000fe200000006ff */
[----:B------:R-:W-:Y:S02]  /*1f70*/  @P1 FMUL.FTZ R22, R8, c[0x0][0x1f4] ;  /* 0x00007d0008161a20 */ /* 0x000fe40000410000 */
[----:B------:R-:W-:Y:S01]  /*1f80*/  @P1 IMAD.WIDE R14, R17, R14, c[0x0][0x168] ;  /* 0x00005a00110e1625 */ /* 0x000fe200078e020e */
[C---:B------:R-:W-:Y:S02]  /*1f90*/  IADD3 R10, P0, R12.reuse, c[0x0][0x178], RZ ;  /* 0x00005e000c0a7a10 */ /* 0x040fe40007f1e0ff */
[----:B------:R-:W-:-:S02]  /*1fa0*/  IADD3 R12, P3, R12, c[0x0][0x180], RZ ;  /* 0x000060000c0c7a10 */ /* 0x000fc40007f7e0ff */
[----:B------:R2:W-:Y:S01]  /*1fb0*/  @P1 STG.E.64 [R14.64], R22 ;  /* 0x000000160e001986 */ /* 0x0005e2000c101b06 */
[C---:B------:R-:W-:Y:S02]  /*1fc0*/  IADD3.X R11, R13.reuse, c[0x0][0x17c], RZ, P0, !PT ;  /* 0x00005f000d0b7a10 */ /* 0x040fe400007fe4ff */
[----:B------:R-:W-:Y:S01]  /*1fd0*/  IADD3.X R13, R13, c[0x0][0x184], RZ, P3, !PT ;  /* 0x000061000d0d7a10 */ /* 0x000fe20001ffe4ff */
[----:B------:R-:W-:Y:S06]  /*1fe0*/  BAR.SYNC.DEFER_BLOCKING 0x0 ;  /* 0x0000000000007b1d */ /* 0x000fec0000010000 */
[----:B------:R-:W3:Y:S04]  /*1ff0*/  LDG.E.64 R10, [R10.64] ;  /* 0x000000060a0a7981 */ /* 0x000ee8000c1e1b00 */
[----:B------:R-:W3:Y:S01]  /*2000*/  LDG.E.64 R12, [R12.64] ;  /* 0x000000060c0c7981 */ /* 0x000ee2000c1e1b00 */
[----:B01----:R-:W-:-:S02]  /*2010*/  SHF.R.U32.HI R8, RZ, 0x5, R2 ;  /* 0x00000005ff087819 */ /* 0x003fc40000011602 */
[----:B------:R-:W-:Y:S01]  /*2020*/  ISETP.NE.AND P2, PT, RZ, UR5, PT ;  /* 0x00000005ff007c0c */ /* 0x000fe2000bf45270 */
[----:B------:R-:W0:Y:S01]  /*2030*/  LDS.64 R14, [0x98] ;  /* 0x00009800ff0e7984 */ /* 0x000e220000000a00 */
[----:B------:R-:W-:Y:S01]  /*2040*/  PRMT R9, RZ, 0x5410, R16 ;  /* 0x00005410ff097816 */ /* 0x000fe20000000010 */
[----:B--2---:R-:W-:-:S05]  /*2050*/  IMAD R22, R3, c[0x0][0x1e4], R8 ;  /* 0x0000790003167a24 */ /* 0x004fca00078e0208 */
[----:B------:R-:W-:Y:S01]  /*2060*/  SHF.R.S32.HI R8, RZ, 0x1f, R22 ;  /* 0x0000001fff087819 */ /* 0x000fe20000011416 */
[----:B0-----:R-:W-:-:S04]  /*2070*/  FMUL.FTZ R28, R14, c[0x0][0x1f4] ;  /* 0x00007d000e1c7a20 */ /* 0x001fc80000410000 */
[----:B------:R-:W-:Y:S02]  /*2080*/  FMUL.FTZ R29, R28, R28 ;  /* 0x0000001c1c1d7220 */ /* 0x000fe40000410000 */
[----:B------:R-:W-:Y:S02]  /*2090*/  FADD.FTZ R14, R9, -R28 ;  /* 0x8000001c090e7221 */ /* 0x000fe40000010000 */
[----:B------:R-:W-:Y:S01]  /*20a0*/  FFMA.FTZ R15, R15, c[0x0][0x1f4], -R29 ;  /* 0x00007d000f0f7a23 */ /* 0x000fe2000001081d */
[----:B------:R-:W-:-:S04]  /*20b0*/  HFMA2.MMA R29, -RZ, RZ, 1.875, 0 ;  /* 0x3f800000ff1d7435 */ /* 0x000fc800000001ff */
[----:B------:R-:W-:-:S13]  /*20c0*/  FSETP.GTU.FTZ.AND P0, PT, R15, RZ, PT ;  /* 0x000000ff0f00720b */ /* 0x000fda0003f1c000 */
[----:B------:R-:W-:-:S04]  /*20d0*/  @P0 FADD.FTZ R15, R15, c[0x0][0x188] ;  /* 0x000062000f0f0621 */ /* 0x000fc80000010000 */
[----:B------:R0:W1:Y:S01]  /*20e0*/  @P0 MUFU.RSQ R29, R15 ;  /* 0x0000000f001d0308 */ /* 0x0000620000001400 */
[----:B------:R-:W-:-:S04]  /*20f0*/  ISETP.GE.U32.AND P0, PT, R22, c[0x0][0x1c8], PT ;  /* 0x0000720016007a0c */ /* 0x000fc80003f06070 */
[----:B------:R-:W-:Y:S02]  /*2100*/  ISETP.GE.AND.EX P0, PT, R8, c[0x0][0x1cc], PT, P0 ;  /* 0x0000730008007a0c */ /* 0x000fe40003f06300 */
[----:B0-----:R-:W-:Y:S02]  /*2110*/  PRMT R15, RZ, 0x7610, R16 ;  /* 0x00007610ff0f7816 */ /* 0x001fe40000000010 */
[----:B------:R-:W-:-:S03]  /*2120*/  ISETP.LT.U32.AND P0, PT, R2, 0x200, !P0 ;  /* 0x000002000200780c */ /* 0x000fc60004701070 */
[----:B------:R-:W-:Y:S02]  /*2130*/  FADD.FTZ R16, R15, -R28 ;  /* 0x8000001c0f107221 */ /* 0x000fe40000010000 */
[-C--:B-1----:R-:W-:Y:S02]  /*2140*/  FMUL.FTZ R23, R14, R29.reuse ;  /* 0x0000001d0e177220 */ /* 0x082fe40000410000 */
[----:B------:R-:W-:Y:S02]  /*2150*/  FMUL.FTZ R16, R16, R29 ;  /* 0x0000001d10107220 */ /* 0x000fe40000410000 */
[----:B---3--:R-:W-:Y:S02]  /*2160*/  FFMA.FTZ R23, R10, R23, R12 ;  /* 0x000000170a177223 */ /* 0x008fe4000001000c */
[----:B------:R-:W-:Y:S01]  /*2170*/  FFMA.FTZ R14, R11, R16, R13 ;  /* 0x000000100b0e7223 */ /* 0x000fe2000001000d */
[----:B------:R-:W-:Y:S05]  /*2180*/  @!P2 BRA `(.L_x_3115) ;  /* 0x000000a00000a947 */ /* 0x000fea0003800000 */
[----:B------:R-:W-:-:S06]  /*2190*/  FMUL.FTZ R9, R23, -1.4426950216293334961 ;  /* 0xbfb8aa3b17097820 */ /* 0x000fcc0000410000 */
[----:B------:R-:W0:Y:S02]  /*21a0*/  MUFU.EX2 R9, R9 ;  /* 0x0000000900097308 */ /* 0x000e240000000800 */
[----:B0-----:R-:W-:-:S06]  /*21b0*/  FADD.FTZ R15, R9, 1 ;  /* 0x3f800000090f7421 */ /* 0x001fcc0000010000 */
[----:B------:R-:W0:Y:S02]  /*21c0*/  MUFU.RCP R16, R15 ;  /* 0x0000000f00107308 */ /* 0x000e240000001000 */
[----:B0-----:R-:W-:Y:S02]  /*21d0*/  FMUL.FTZ R23, R23, R16 ;  /* 0x0000001017177220 */ /* 0x001fe40000410000 */
[----:B------:R-:W-:-:S06]  /*21e0*/  FMUL.FTZ R16, R14, -1.4426950216293334961 ;  /* 0xbfb8aa3b0e107820 */ /* 0x000fcc0000410000 */
[----:B------:R-:W0:Y:S02]  /*21f0*/  MUFU.EX2 R16, R16 ;  /* 0x0000001000107308 */ /* 0x000e240000000800 */
[----:B0-----:R-:W-:-:S06]  /*2200*/  FADD.FTZ R16, R16, 1 ;  /* 0x3f80000010107421 */ /* 0x001fcc0000010000 */
[----:B------:R-:W0:Y:S02]  /*2210*/  MUFU.RCP R9, R16 ;  /* 0x0000001000097308 */ /* 0x000e240000001000 */
[----:B0-----:R-:W-:-:S06]  /*2220*/  FMUL.FTZ R14, R14, R9 ;  /* 0x000000090e0e7220 */ /* 0x001fcc0000410000 */
.L_x_3115:
[----:B------:R-:W-:Y:S01]  /*2230*/  BSSY B0, `(.L_x_3116) ;  /* 0x000000c000007945 */ /* 0x000fe20003800000 */
[----:B------:R-:W-:Y:S05]  /*2240*/  @!P0 BRA `(.L_x_3117) ;  /* 0x000000a000008947 */ /* 0x000fea0003800000 */
[----:B------:R-:W-:Y:S01]  /*2250*/  IMAD R9, R8, c[0x0][0x1c0], RZ ;  /* 0x0000700008097a24 */ /* 0x000fe200078e02ff */
[----:B------:R-:W-:Y:S02]  /*2260*/  MOV R8, R24 ;  /* 0x0000001800087202 */ /* 0x000fe40000000f00 */
[----:B------:R-:W-:Y:S01]  /*2270*/  F2FP.BF16.PACK_AB R23, R14, R23 ;  /* 0x000000170e17723e */ /* 0x000fe200000010ff */
[----:B------:R-:W-:Y:S01]  /*2280*/  IMAD R15, R22, c[0x0][0x1c4], R9 ;  /* 0x00007100160f7a24 */ /* 0x000fe200078e0209 */
[----:B------:R-:W-:-:S05]  /*2290*/  MOV R9, R27 ;  /* 0x0000001b00097202 */ /* 0x000fca0000000f00 */
[----:B------:R-:W-:-:S05]  /*22a0*/  IMAD.WIDE.U32 R8, R22, c[0x0][0x1c0], R8 ;  /* 0x0000700016087a25 */ /* 0x000fca00078e0008 */
[----:B------:R-:W-:Y:S02]  /*22b0*/  IADD3 R15, R9, R15, RZ ;  /* 0x0000000f090f7210 */ /* 0x000fe40007ffe0ff */
[----:B------:R-:W-:-:S04]  /*22c0*/  LEA R14, P0, R8, c[0x0][0x160], 0x1 ;  /* 0x00005800080e7a11 */ /* 0x000fc800078008ff */
[----:B------:R-:W-:-:S05]  /*22d0*/  LEA.HI.X R15, R8, c[0x0][0x164], R15, 0x1, P0 ;  /* 0x00005900080f7a11 */ /* 0x000fca00000f0c0f */
[----:B------:R0:W-:Y:S04]  /*22e0*/  STG.E [R14.64], R23 ;  /* 0x000000170e007986 */ /* 0x0001e8000c101906 */
.L_x_3117:
[----:B------:R-:W-:Y:S05]  /*22f0*/  BSYNC B0 ;  /* 0x0000000000007941 */ /* 0x000fea0003800000 */
.L_x_3116:
[--C-:B------:R-:W-:Y:S02]  /*2300*/  PRMT R9, RZ, 0x5410, R6.reuse ;  /* 0x00005410ff097816 */ /* 0x100fe40000000006 */
[----:B0-----:R-:W-:Y:S02]  /*2310*/  PRMT R15, RZ, 0x7610, R6 ;  /* 0x00007610ff0f7816 */ /* 0x001fe40000000006 */
[----:B------:R-:W-:Y:S01]  /*2320*/  IADD3 R14, R22, 0x10, RZ ;  /* 0x00000010160e7810 */ /* 0x000fe20007ffe0ff */
[--C-:B------:R-:W-:Y:S02]  /*2330*/  FADD.FTZ R6, R9, -R28.reuse ;  /* 0x8000001c09067221 */ /* 0x100fe40000010000 */
[----:B------:R-:W-:Y:S01]  /*2340*/  FADD.FTZ R16, R15, -R28 ;  /* 0x8000001c0f107221 */ /* 0x000fe20000010000 */
[----:B------:R-:W-:Y:S01]  /*2350*/  ISETP.GE.U32.AND P0, PT, R14, c[0x0][0x1c8], PT ;  /* 0x000072000e007a0c */ /* 0x000fe20003f06070 */
[-C--:B------:R-:W-:Y:S01]  /*2360*/  FMUL.FTZ R9, R6, R29.reuse ;  /* 0x0000001d06097220 */ /* 0x080fe20000410000 */
[----:B------:R-:W-:Y:S01]  /*2370*/  SHF.R.S32.HI R8, RZ, 0x1f, R14 ;  /* 0x0000001fff087819 */ /* 0x000fe2000001140e */
[----:B------:R-:W-:-:S02]  /*2380*/  FMUL.FTZ R16, R16, R29 ;  /* 0x0000001d10107220 */ /* 0x000fc40000410000 */
[----:B------:R-:W-:Y:S01]  /*2390*/  FFMA.FTZ R6, R10, R9, R12 ;  /* 0x000000090a067223 */ /* 0x000fe2000001000c */
[----:B------:R-:W-:Y:S01]  /*23a0*/  ISETP.GE.AND.EX P0, PT, R8, c[0x0][0x1cc], PT, P0 ;  /* 0x0000730008007a0c */ /* 0x000fe20003f06300 */
[----:B------:R-:W-:-:S03]  /*23b0*/  FFMA.FTZ R23, R11, R16, R13 ;  /* 0x000000100b177223 */ /* 0x000fc6000001000d */
[----:B------:R-:W-:Y:S01]  /*23c0*/  ISETP.LT.U32.AND P0, PT, R2, 0x200, !P0 ;  /* 0x000002000200780c */ /* 0x000fe20004701070 */
[----:B------:R-:W-:Y:S11]  /*23d0*/  @!P2 BRA `(.L_x_3118) ;  /* 0x000000a00000a947 */ /* 0x000ff60003800000 */
        /* <DEDUP_REMOVED lines=9> */
[----:B-1----:R-:W-:-:S05]  /*2470*/  FMUL.FTZ R23, R23, R16 ;  /* 0x0000001017177220 */ /* 0x002fca0000410000 */
.L_x_3118:
[----:B------:R-:W-:Y:S01]  /*2480*/  BSSY B0, `(.L_x_3119) ;  /* 0x000000c000007945 */ /* 0x000fe20003800000 */
[----:B------:R-:W-:Y:S05]  /*2490*/  @!P0 BRA `(.L_x_3120) ;  /* 0x000000a000008947 */ /* 0x000fea0003800000 */
[----:B------:R-:W-:Y:S01]  /*24a0*/  IMAD R15, R8, c[0x0][0x1c0], RZ ;  /* 0x00007000080f7a24 */ /* 0x000fe200078e02ff */
[----:B------:R-:W-:Y:S02]  /*24b0*/  MOV R8, R24 ;  /* 0x0000001800087202 */ /* 0x000fe40000000f00 */
[----:B------:R-:W-:Y:S01]  /*24c0*/  MOV R9, R27 ;  /* 0x0000001b00097202 */ /* 0x000fe20000000f00 */
[----:B------:R-:W-:Y:S01]  /*24d0*/  IMAD R15, R14, c[0x0][0x1c4], R15 ;  /* 0x000071000e0f7a24 */ /* 0x000fe200078e020f */
[----:B------:R-:W-:-:S03]  /*24e0*/  F2FP.BF16.PACK_AB R23, R23, R6 ;  /* 0x000000061717723e */ /* 0x000fc600000010ff */
[----:B------:R-:W-:-:S05]  /*24f0*/  IMAD.WIDE.U32 R8, R14, c[0x0][0x1c0], R8 ;  /* 0x000070000e087a25 */ /* 0x000fca00078e0008 */
[----:B------:R-:W-:Y:S02]  /*2500*/  IADD3 R15, R9, R15, RZ ;  /* 0x0000000f090f7210 */ /* 0x000fe40007ffe0ff */
[----:B------:R-:W-:-:S04]  /*2510*/  LEA R14, P0, R8, c[0x0][0x160], 0x1 ;  /* 0x00005800080e7a11 */ /* 0x000fc800078008ff */
[----:B------:R-:W-:-:S05]  /*2520*/  LEA.HI.X R15, R8, c[0x0][0x164], R15, 0x1, P0 ;  /* 0x00005900080f7a11 */ /* 0x000fca00000f0c0f */
[----:B------:R0:W-:Y:S04]  /*2530*/  STG.E [R14.64], R23 ;  /* 0x000000170e007986 */ /* 0x0001e8000c101906 */
.L_x_3120:
[----:B------:R-:W-:Y:S05]  /*2540*/  BSYNC B0 ;  /* 0x0000000000007941 */ /* 0x000fea0003800000 */
.L_x_3119:
[--C-:B0-----:R-:W-:Y:S02]  /*2550*/  PRMT R15, RZ, 0x5410, R7.reuse ;  /* 0x00005410ff0f7816 */ /* 0x101fe40000000007 */
[----:B------:R-:W-:Y:S02]  /*2560*/  PRMT R7, RZ, 0x7610, R7 ;  /* 0x00007610ff077816 */ /* 0x000fe40000000007 */
[--C-:B------:R-:W-:Y:S01]  /*2570*/  PRMT R23, RZ, 0x5410, R5.reuse ;  /* 0x00005410ff177816 */ /* 0x100fe20000000005 */
[--C-:B------:R-:W-:Y:S01]  /*2580*/  FADD.FTZ R14, R15, -R28.reuse ;  /* 0x8000001c0f0e7221 */ /* 0x100fe20000010000 */
[----:B------:R-:W-:Y:S01]  /*2590*/  PRMT R5, RZ, 0x7610, R5 ;  /* 0x00007610ff057816 */ /* 0x000fe20000000005 */
[--C-:B------:R-:W-:Y:S01]  /*25a0*/  FADD.FTZ R8, R7, -R28.reuse ;  /* 0x8000001c07087221 */ /* 0x100fe20000010000 */
[C---:B------:R-:W-:Y:S01]  /*25b0*/  IADD3 R9, R22.reuse, 0x20, RZ ;  /* 0x0000002016097810 */ /* 0x040fe20007ffe0ff */
[--C-:B------:R-:W-:Y:S01]  /*25c0*/  FADD.FTZ R16, R23, -R28.reuse ;  /* 0x8000001c17107221 */ /* 0x100fe20000010000 */
[----:B------:R-:W-:Y:S01]  /*25d0*/  IADD3 R22, R22, 0x30, RZ ;  /* 0x0000003016167810 */ /* 0x000fe20007ffe0ff */
[----:B------:R-:W-:Y:S01]  /*25e0*/  FADD.FTZ R28, R5, -R28 ;  /* 0x8000001c051c7221 */ /* 0x000fe20000010000 */
[----:B------:R-:W-:Y:S01]  /*25f0*/  ISETP.GE.U32.AND P0, PT, R9, c[0x0][0x1c8], PT ;  /* 0x0000720009007a0c */ /* 0x000fe20003f06070 */
[-C--:B------:R-:W-:Y:S01]  /*2600*/  FMUL.FTZ R7, R14, R29.reuse ;  /* 0x0000001d0e077220 */ /* 0x080fe20000410000 */
[----:B------:R-:W-:Y:S01]  /*2610*/  ISETP.GE.U32.AND P3, PT, R22, c[0x0][0x1c8], PT ;  /* 0x0000720016007a0c */ /* 0x000fe20003f66070 */
[-C--:B------:R-:W-:Y:S01]  /*2620*/  FMUL.FTZ R15, R16, R29.reuse ;  /* 0x0000001d100f7220 */ /* 0x080fe20000410000 */
[----:B------:R-:W-:Y:S01]  /*2630*/  SHF.R.S32.HI R6, RZ, 0x1f, R9 ;  /* 0x0000001fff067819 */ /* 0x000fe20000011409 */
[-C--:B------:R-:W-:Y:S01]  /*2640*/  FMUL.FTZ R28, R28, R29.reuse ;  /* 0x0000001d1c1c7220 */ /* 0x080fe20000410000 */
[----:B------:R-:W-:Y:S01]  /*2650*/  SHF.R.S32.HI R5, RZ, 0x1f, R22 ;  /* 0x0000001fff057819 */ /* 0x000fe20000011416 */
[----:B------:R-:W-:Y:S01]  /*2660*/  FMUL.FTZ R8, R8, R29 ;  /* 0x0000001d08087220 */ /* 0x000fe20000410000 */
[----:B------:R-:W-:Y:S01]  /*2670*/  ISETP.GE.AND.EX P0, PT, R6, c[0x0][0x1cc], PT, P0 ;  /* 0x0000730006007a0c */ /* 0x000fe20003f06300 */
[C-C-:B------:R-:W-:Y:S01]  /*2680*/  FFMA.FTZ R14, R10.reuse, R7, R12.reuse ;  /* 0x000000070a0e7223 */ /* 0x140fe2000001000c */
[----:B------:R-:W-:Y:S01]  /*2690*/  ISETP.GE.AND.EX P3, PT, R5, c[0x0][0x1cc], PT, P3 ;  /* 0x0000730005007a0c */ /* 0x000fe20003f66330 */
[----:B------:R-:W-:Y:S01]  /*26a0*/  FFMA.FTZ R10, R10, R15, R12 ;  /* 0x0000000f0a0a7223 */ /* 0x000fe2000001000c */
[C---:B------:R-:W-:Y:S01]  /*26b0*/  ISETP.LT.U32.AND P0, PT, R2.reuse, 0x200, !P0 ;  /* 0x000002000200780c */ /* 0x040fe20004701070 */
[C-C-:B------:R-:W-:Y:S01]  /*26c0*/  FFMA.FTZ R15, R11.reuse, R28, R13.reuse ;  /* 0x0000001c0b0f7223 */ /* 0x140fe2000001000d */
[----:B------:R-:W-:Y:S01]  /*26d0*/  ISETP.LT.U32.AND P3, PT, R2, 0x200, !P3 ;  /* 0x000002000200780c */ /* 0x000fe20005f61070 */
[----:B------:R-:W-:Y:S01]  /*26e0*/  FFMA.FTZ R11, R11, R8, R13 ;  /* 0x000000080b0b7223 */ /* 0x000fe2000001000d */
[----:B------:R-:W-:Y:S08]  /*26f0*/  @!P2 BRA `(.L_x_3121) ;  /* 0x000000a00000a947 */ /* 0x000ff00003800000 */
        /* <DEDUP_REMOVED lines=10> */
.L_x_3121:
        /* <DEDUP_REMOVED lines=12> */
.L_x_3123:
[----:B------:R-:W-:Y:S05]  /*2860*/  BSYNC B0 ;  /* 0x0000000000007941 */ /* 0x000fea0003800000 */
.L_x_3122:
[----:B------:R-:W-:Y:S05]  /*2870*/  @!P2 BRA `(.L_x_3124) ;  /* 0x000000a00000a947 */ /* 0x000fea0003800000 */
        /* <DEDUP_REMOVED lines=10> */
.L_x_3124:
[----:B------:R-:W-:Y:S01]  /*2920*/  BSSY B0, `(.L_x_3125) ;  /* 0x000000c000007945 */ /* 0x000fe20003800000 */
[----:B------:R-:W-:Y:S05]  /*2930*/  @!P3 BRA `(.L_x_3126) ;  /* 0x000000a00000b947 */ /* 0x000fea0003800000 */
[----:B------:R-:W-:Y:S01]  /*2940*/  MOV R6, R24 ;  /* 0x0000001800067202 */ /* 0x000fe20000000f00 */
[----:B------:R-:W-:Y:S01]  /*2950*/  IMAD R5, R5, c[0x0][0x1c0], RZ ;  /* 0x0000700005057a24 */ /* 0x000fe200078e02ff */
[----:B------:R-:W-:Y:S02]  /*2960*/  MOV R7, R27 ;  /* 0x0000001b00077202 */ /* 0x000fe40000000f00 */
[----:B------:R-:W-:Y:S01]  /*2970*/  F2FP.BF16.PACK_AB R15, R15, R10 ;  /* 0x0000000a0f0f723e */ /* 0x000fe200000010ff */
[C---:B------:R-:W-:Y:S02]  /*2980*/  IMAD R5, R22.reuse, c[0x0][0x1c4], R5 ;  /* 0x0000710016057a24 */ /* 0x040fe400078e0205 */
[----:B------:R-:W-:-:S05]  /*2990*/  IMAD.WIDE.U32 R6, R22, c[0x0][0x1c0], R6 ;  /* 0x0000700016067a25 */ /* 0x000fca00078e0006 */
[----:B------:R-:W-:Y:S02]  /*29a0*/  IADD3 R5, R7, R5, RZ ;  /* 0x0000000507057210 */ /* 0x000fe40007ffe0ff */
[----:B0-----:R-:W-:-:S04]  /*29b0*/  LEA R8, P0, R6, c[0x0][0x160], 0x1 ;  /* 0x0000580006087a11 */ /* 0x001fc800078008ff */
[----:B------:R-:W-:-:S05]  /*29c0*/  LEA.HI.X R9, R6, c[0x0][0x164], R5, 0x1, P0 ;  /* 0x0000590006097a11 */ /* 0x000fca00000f0c05 */
[----:B------:R0:W-:Y:S04]  /*29d0*/  STG.E [R8.64], R15 ;  /* 0x0000000f08007986 */ /* 0x0001e8000c101906 */
.L_x_3126:
[----:B------:R-:W-:Y:S05]  /*29e0*/  BSYNC B0 ;  /* 0x0000000000007941 */ /* 0x000fea0003800000 */
.L_x_3125:
[----:B------:R-:W-:Y:S02]  /*29f0*/  IADD3 R17, R17, c[0x0][0x10], RZ ;  /* 0x0000040011117a10 */ /* 0x000fe40007ffe0ff */
[----:B------:R-:W-:Y:S02]  /*2a00*/  IADD3 R18, R18, 0x1, RZ ;  /* 0x0000000112127810 */ /* 0x000fe40007ffe0ff */
[----:B------:R-:W-:-:S13]  /*2a10*/  ISETP.GE.AND P0, PT, R17, UR4, PT ;  /* 0x0000000411007c0c */ /* 0x000fda000bf06270 */
[----:B------:R-:W-:Y:S01]  /*2a20*/  @P0 CALL.REL.NOINC `(.L_x_3127) ;  /* 0x0000001000000944 */ /* 0x000fe20003c00000 */
[----:B------:R-:W-:Y:S05]  /*2a30*/  BRA `(.L_x_3128) ;  /* 0xffffd73000007947 */ /* 0x000fea000383ffff */
.L_x_3127:
[----:B------:R-:W-:Y:S05]  /*2a40*/  EXIT ;  /* 0x000000000000794d */ /* 0x000fea0003800000 */
.L_x_3129:
        /* <DEDUP_REMOVED lines=11> */
.L_x_5288:


//--------------------- .text._Z35group_norm_nhwc_fwd_one_pass_kernelI11Bf16IOFp32WLi128ELi64ELi512EEv26Group_norm_nhwc_fwd_params --------------------------
	.section	.text._Z35group_norm_nhwc_fwd_one_pass_kernelI11Bf16IOFp32WLi128ELi64ELi512EEv26Group_norm_nhwc_fwd_params,"ax",@progbits
	.sectioninfo	@"SHI_REGISTERS=63"
	.align	128
        .global         _Z35group_norm_nhwc_fwd_one_pass_kernelI11Bf16IOFp32WLi128ELi64ELi512EEv26Group_norm_nhwc_fwd_params
        .type           _Z35group_norm_nhwc_fwd_one_pass_kernelI11Bf16IOFp32WLi128ELi64ELi512EEv26Group_norm_nhwc_fwd_params,@function
        .size           _Z35group_norm_nhwc_fwd_one_pass_kernelI11Bf16IOFp32WLi128ELi64ELi512EEv26Group_norm_nhwc_fwd_params,(.L_x_5289 - _Z35group_norm_nhwc_fwd_one_pass_kernelI11Bf16IOFp32WLi128ELi64ELi512EEv26Group_norm_nhwc_fwd_params)
        .other          _Z35group_norm_nhwc_fwd_one_pass_kernelI11Bf16IOFp32WLi128ELi64ELi512EEv26Group_norm_nhwc_fwd_params,@"STO_CUDA_ENTRY STV_DEFAULT"
_Z35group_norm_nhwc_fwd_one_pass_kernelI11Bf16IOFp32WLi128ELi64ELi512EEv26Group_norm_nhwc_fwd_params:
.text._Z35group_norm_nhwc_fwd_one_pass_kernelI11Bf16IOFp32WLi128ELi64ELi512EEv26Group_norm_nhwc_fwd_params:
[----:B------:R-:W-:Y:S02]  /*0000*/  MOV R1, c[0x0][0x28] ;  /* 0x00000a0000017a02 */ /* 0x000fe40000000f00 */
[----:B------:R-:W0:Y:S01]  /*0010*/  S2UR UR6, SR_CTAID.Y ;  /* 0x00000000000679c3 */ /* 0x000e220000002600 */
[----:B------:R-:W-:Y:S02]  /*0020*/  ULDC UR4, c[0x0][0x1d8] ;  /* 0x0000760000047ab9 */ /* 0x000fe40000000800 */
[----:B------:R-:W-:Y:S02]  /*0030*/  ULDC UR5, c[0x0][0x1a8] ;  /* 0x00006a0000057ab9 */ /* 0x000fe40000000800 */
[----:B------:R-:W-:Y:S01]  /*0040*/  UIMAD UR4, UR4, UR5, URZ ;  /* 0x00000005040472a4 */ /* 0x000fe2000f8e023f */
[----:B0-----:R-:W-:-:S05]  /*0050*/  MOV R0, UR6 ;  /* 0x0000000600007c02 */ /* 0x001fca0008000f00 */
[----:B------:R-:W-:-:S13]  /*0060*/  ISETP.GE.AND P0, PT, R0, UR4, PT ;  /* 0x0000000400007c0c */ /* 0x000fda000bf06270 */
[----:B------:R-:W-:Y:S05]  /*0070*/  @P0 EXIT ;  /* 0x000000000000094d */ /* 0x000fea0003800000 */
[----:B------:R-:W0:Y:S01]  /*0080*/  S2R R2, SR_TID.X ;  /* 0x0000000000027919 */ /* 0x000e220000002100 */
[----:B------:R-:W-:Y:S02]  /*0090*/  ULDC.U8 UR5, c[0x0][0x1dc] ;  /* 0x0000770000057ab9 */ /* 0x000fe40000000000 */
[----:B------:R-:W-:Y:S01]  /*00a0*/  ULDC.64 UR6, c[0x0][0x118] ;  /* 0x0000460000067ab9 */ /* 0x000fe20000000a00 */
[----:B------:R-:W1:Y:S04]  /*00b0*/  S2R R3, SR_CTAID.X ;  /* 0x0000000000037919 */ /* 0x000e680000002500 */
[----:B------:R-:W2:Y:S01]  /*00c0*/  S2R R4, SR_LANEID ;  /* 0x0000000000047919 */ /* 0x000ea20000000000 */
[--C-:B0-----:R-:W-:Y:S02]  /*00d0*/  SHF.R.U32.HI R6, RZ, 0x5, R2.reuse ;  /* 0x00000005ff067819 */ /* 0x101fe40000011602 */
[----:B------:R-:W-:-:S02]  /*00e0*/  SHF.R.S32.HI R5, RZ, 0x1f, R2 ;  /* 0x0000001fff057819 */ /* 0x000fc40000011402 */
[----:B------:R-:W-:Y:S01]  /*00f0*/  ISETP.GE.U32.AND P3, PT, R2, 0x200, PT ;  /* 0x000002000200780c */ /* 0x000fe20003f66070 */
[----:B-1----:R-:W-:Y:S01]  /*0100*/  IMAD R51, R3, c[0x0][0x1e4], R6 ;  /* 0x0000790003337a24 */ /* 0x002fe200078e0206 */
[----:B------:R-:W-:Y:S01]  /*0110*/  LEA.HI R7, R5, R2, RZ, 0x5 ;  /* 0x0000000205077211 */ /* 0x000fe200078f28ff */
[----:B------:R-:W-:Y:S01]  /*0120*/  HFMA2.MMA R5, -RZ, RZ, 0, 0 ;  /* 0x00000000ff057435 */ /* 0x000fe200000001ff */
[----:B------:R-:W-:Y:S02]  /*0130*/  MOV R6, R0 ;  /* 0x0000000000067202 */ /* 0x000fe40000000f00 */
[C---:B------:R-:W-:Y:S02]  /*0140*/  IADD3 R50, R51.reuse, 0x10, RZ ;  /* 0x0000001033327810 */ /* 0x040fe40007ffe0ff */
[C---:B------:R-:W-:Y:S02]  /*0150*/  IADD3 R49, R51.reuse, 0x20, RZ ;  /* 0x0000002033317810 */ /* 0x040fe40007ffe0ff */
[----:B------:R-:W-:-:S02]  /*0160*/  IADD3 R48, R51, 0x30, RZ ;  /* 0x0000003033307810 */ /* 0x000fc40007ffe0ff */
[----:B------:R-:W-:Y:S02]  /*0170*/  ISETP.LT.U32.AND P1, PT, R50, c[0x0][0x1c8], PT ;  /* 0x0000720032007a0c */ /* 0x000fe40003f21070 */
[----:B------:R-:W-:Y:S02]  /*0180*/  ISETP.LT.U32.AND P2, PT, R49, c[0x0][0x1c8], PT ;  /* 0x0000720031007a0c */ /* 0x000fe40003f41070 */
[----:B------:R-:W-:Y:S02]  /*0190*/  SHF.R.S32.HI R9, RZ, 0x1f, R50 ;  /* 0x0000001fff097819 */ /* 0x000fe40000011432 */
[----:B------:R-:W-:Y:S02]  /*01a0*/  SHF.R.S32.HI R10, RZ, 0x1f, R49 ;  /* 0x0000001fff0a7819 */ /* 0x000fe40000011431 */
[----:B------:R-:W-:Y:S02]  /*01b0*/  IADD3 R8, R51, 0x40, RZ ;  /* 0x0000004033087810 */ /* 0x000fe40007ffe0ff */
[----:B------:R-:W-:-:S02]  /*01c0*/  ISETP.LT.U32.AND P0, PT, R48, c[0x0][0x1c8], PT ;  /* 0x0000720030007a0c */ /* 0x000fc40003f01070 */
[----:B------:R-:W-:Y:S02]  /*01d0*/  SHF.R.S32.HI R11, RZ, 0x1f, R48 ;  /* 0x0000001fff0b7819 */ /* 0x000fe40000011430 */
[C---:B------:R-:W-:Y:S02]  /*01e0*/  IADD3 R32, R51.reuse, 0x50, RZ ;  /* 0x0000005033207810 */ /* 0x040fe40007ffe0ff */
[C---:B------:R-:W-:Y:S02]  /*01f0*/  IADD3 R33, R51.reuse, 0x60, RZ ;  /* 0x0000006033217810 */ /* 0x040fe40007ffe0ff */
[----:B------:R-:W-:Y:S02]  /*0200*/  IADD3 R34, R51, 0x70, RZ ;  /* 0x0000007033227810 */ /* 0x000fe40007ffe0ff */
[----:B------:R-:W-:Y:S02]  /*0210*/  ISETP.LT.AND.EX P1, PT, R9, c[0x0][0x1cc], !P3, P1 ;  /* 0x0000730009007a0c */ /* 0x000fe40005f21310 */
[----:B------:R-:W-:-:S02]  /*0220*/  ISETP.LT.AND.EX P2, PT, R10, c[0x0][0x1cc], !P3, P2 ;  /* 0x000073000a007a0c */ /* 0x000fc40005f41320 */
[----:B------:R-:W-:Y:S02]  /*0230*/  SHF.R.S32.HI R7, RZ, 0x5, R7 ;  /* 0x00000005ff077819 */ /* 0x000fe40000011407 */
[----:B------:R-:W-:Y:S02]  /*0240*/  ISETP.LT.AND.EX P3, PT, R11, c[0x0][0x1cc], !P3, P0 ;  /* 0x000073000b007a0c */ /* 0x000fe40005f61300 */
[----:B------:R-:W-:Y:S02]  /*0250*/  SHF.R.S32.HI R35, RZ, 0x1f, R8 ;  /* 0x0000001fff237819 */ /* 0x000fe40000011408 */
[----:B------:R-:W-:Y:S02]  /*0260*/  SHF.R.S32.HI R36, RZ, 0x1f, R32 ;  /* 0x0000001fff247819 */ /* 0x000fe40000011420 */
[----:B------:R-:W-:Y:S02]  /*0270*/  SHF.R.S32.HI R37, RZ, 0x1f, R33 ;  /* 0x0000001fff257819 */ /* 0x000fe40000011421 */
[----:B--2---:R-:W-:-:S02]  /*0280*/  SHF.R.S32.HI R38, RZ, 0x1f, R34 ;  /* 0x0000001fff267819 */ /* 0x004fc40000011422 */
.L_x_3167:
[----:B0-----:R-:W-:Y:S01]  /*0290*/  IABS R15, c[0x0][0x1d8] ;  /* 0x00007600000f7a13 */ /* 0x001fe20000000000 */
[----:B------:R-:W-:Y:S01]  /*02a0*/  CS2R R40, SRZ ;  /* 0x0000000000287805 */ /* 0x000fe2000001ff00 */
[----:B------:R-:W-:-:S02]  /*02b0*/  SHF.R.S32.HI R39, RZ, 0x1f, R51 ;  /* 0x0000001fff277819 */ /* 0x000fc40000011433 */
[----:B------:R-:W0:Y:S08]  /*02c0*/  I2F.RP R14, R15 ;  /* 0x0000000f000e7306 */ /* 0x000e300000209400 */
        /* <DEDUP_REMOVED lines=10> */
[----:B------:R-:W-:Y:S01]  /*0370*/  IMAD.HI.U32 R13, R13, R16, RZ ;  /* 0x000000100d0d7227 */ /* 0x000fe200078e00ff */
[----:B------:R-:W-:-:S04]  /*0380*/  SHF.L.U32 R12, R2, 0x1, RZ ;  /* 0x00000001020c7819 */ /* 0x000fc800000006ff */
[----:B------:R-:W-:Y:S02]  /*0390*/  IADD3 R14, -R13, RZ, RZ ;  /* 0x000000ff0d0e7210 */ /* 0x000fe40007ffe1ff */
[----:B------:R-:W-:-:S03]  /*03a0*/  LOP3.LUT R57, R12, 0x3e, RZ, 0xc0, !PT ;  /* 0x0000003e0c397812 */ /* 0x000fc600078ec0ff */
[----:B------:R-:W-:-:S05]  /*03b0*/  IMAD R14, R15, R14, R16 ;  /* 0x0000000e0f0e7224 */ /* 0x000fca00078e0210 */
[----:B------:R-:W-:-:S13]  /*03c0*/  ISETP.GT.U32.AND P4, PT, R15, R14, PT ;  /* 0x0000000e0f00720c */ /* 0x000fda0003f84070 */
[-C--:B------:R-:W-:Y:S02]  /*03d0*/  @!P4 IADD3 R14, R14, -R15.reuse, RZ ;  /* 0x8000000f0e0ec210 */ /* 0x080fe40007ffe0ff */
[----:B------:R-:W-:Y:S02]  /*03e0*/  @!P4 IADD3 R13, R13, 0x1, RZ ;  /* 0x000000010d0dc810 */ /* 0x000fe40007ffe0ff */
[----:B------:R-:W-:Y:S02]  /*03f0*/  ISETP.GE.U32.AND P0, PT, R14, R15, PT ;  /* 0x0000000f0e00720c */ /* 0x000fe40003f06070 */
[----:B------:R-:W-:-:S11]  /*0400*/  ISETP.NE.AND P4, PT, RZ, c[0x0][0x1d8], PT ;  /* 0x00007600ff007a0c */ /* 0x000fd60003f85270 */
[----:B------:R-:W-:-:S04]  /*0410*/  @P0 IADD3 R13, R13, 0x1, RZ ;  /* 0x000000010d0d0810 */ /* 0x000fc80007ffe0ff */
[----:B------:R-:W-:Y:S02]  /*0420*/  @!P5 IADD3 R13, -R13, RZ, RZ ;  /* 0x000000ff0d0dd210 */ /* 0x000fe40007ffe1ff */
[----:B------:R-:W-:Y:S02]  /*0430*/  @!P4 LOP3.LUT R13, RZ, c[0x0][0x1d8], RZ, 0x33, !PT ;  /* 0x00007600ff0dca12 */ /* 0x000fe400078e33ff */
[----:B------:R-:W-:Y:S02]  /*0440*/  ISETP.GE.U32.AND P4, PT, R51, c[0x0][0x1c8], PT ;  /* 0x0000720033007a0c */ /* 0x000fe40003f86070 */
[----:B------:R-:W-:Y:S02]  /*0450*/  IADD3 R15, -R13, RZ, RZ ;  /* 0x000000ff0d0f7210 */ /* 0x000fe40007ffe1ff */
[----:B------:R-:W-:Y:S02]  /*0460*/  SHF.R.S32.HI R12, RZ, 0x1f, R13 ;  /* 0x0000001fff0c7819 */ /* 0x000fe4000001140d */
[----:B------:R-:W-:Y:S01]  /*0470*/  ISETP.GE.AND.EX P4, PT, R39, c[0x0][0x1cc], PT, P4 ;  /* 0x0000730027007a0c */ /* 0x000fe20003f86340 */
[----:B------:R-:W-:Y:S01]  /*0480*/  IMAD R56, R15, c[0x0][0x1d8], R6 ;  /* 0x000076000f387a24 */ /* 0x000fe200078e0206 */
[----:B------:R-:W-:Y:S01]  /*0490*/  ISETP.GE.U32.AND P5, PT, R8, c[0x0][0x1c8], PT ;  /* 0x0000720008007a0c */ /* 0x000fe20003fa6070 */
[----:B------:R-:W-:Y:S01]  /*04a0*/  IMAD R12, R12, c[0x0][0x1d0], RZ ;  /* 0x000074000c0c7a24 */ /* 0x000fe200078e02ff */
[----:B------:R-:W-:Y:S01]  /*04b0*/  ISETP.GT.U32.OR P4, PT, R2, 0x1ff, P4 ;  /* 0x000001ff0200780c */ /* 0x000fe20002784470 */
[----:B------:R-:W-:Y:S01]  /*04c0*/  @P3 IMAD R15, R11, c[0x0][0x1c0], RZ ;  /* 0x000070000b0f3a24 */ /* 0x000fe200078e02ff */
[----:B------:R-:W-:Y:S01]  /*04d0*/  LEA R56, R56, R57, 0x6 ;  /* 0x0000003938387211 */ /* 0x000fe200078e30ff */
[----:B------:R-:W-:Y:S01]  /*04e0*/  IMAD R53, R13, c[0x0][0x1d4], R12 ;  /* 0x000075000d357a24 */ /* 0x000fe200078e020c */
[----:B------:R-:W-:Y:S01]  /*04f0*/  ISETP.GE.AND.EX P5, PT, R35, c[0x0][0x1cc], PT, P5 ;  /* 0x0000730023007a0c */ /* 0x000fe20003fa6350 */
[----:B------:R-:W-:Y:S01]  /*0500*/  @P3 IMAD R23, R48, c[0x0][0x1c4], R15 ;  /* 0x0000710030173a24 */ /* 0x000fe200078e020f */
[----:B------:R-:W-:Y:S01]  /*0510*/  SHF.R.S32.HI R57, RZ, 0x1f, R56 ;  /* 0x0000001fff397819 */ /* 0x000fe20000011438 */
[----:B------:R-:W-:Y:S01]  /*0520*/  @P2 IMAD R12, R10, c[0x0][0x1c0], RZ ;  /* 0x000070000a0c2a24 */ /* 0x000fe200078e02ff */
[----:B------:R-:W-:-:S03]  /*0530*/  ISETP.LT.U32.AND P5, PT, R2, 0x200, !P5 ;  /* 0x000002000200780c */ /* 0x000fc60006fa1070 */
[----:B------:R-:W-:-:S04]  /*0540*/  IMAD.WIDE.U32 R54, R13, c[0x0][0x1d0], R56 ;  /* 0x000074000d367a25 */ /* 0x000fc800078e0038 */
[----:B------:R-:W-:Y:S01]  /*0550*/  @P1 IMAD R13, R9, c[0x0][0x1c0], RZ ;  /* 0x00007000090d1a24 */ /* 0x000fe200078e02ff */
[----:B------:R-:W-:Y:S01]  /*0560*/  IADD3 R53, R55, R53, RZ ;  /* 0x0000003537357210 */ /* 0x000fe20007ffe0ff */
[C---:B------:R-:W-:Y:S01]  /*0570*/  @P2 IMAD R21, R49.reuse, c[0x0][0x1c4], R12 ;  /* 0x0000710031152a24 */ /* 0x040fe200078e020c */
[-C--:B------:R-:W-:Y:S01]  /*0580*/  @P1 MOV R52, R54.reuse ;  /* 0x0000003600341202 */ /* 0x080fe20000000f00 */
[C---:B------:R-:W-:Y:S01]  /*0590*/  @P1 IMAD R17, R50.reuse, c[0x0][0x1c4], R13 ;  /* 0x0000710032111a24 */ /* 0x040fe200078e020d */
[-C--:B------:R-:W-:Y:S02]  /*05a0*/  @P2 MOV R14, R54.reuse ;  /* 0x00000036000e2202 */ /* 0x080fe40000000f00 */
[-C--:B------:R-:W-:Y:S01]  /*05b0*/  @P2 MOV R15, R53.reuse ;  /* 0x00000035000f2202 */ /* 0x080fe20000000f00 */
[----:B------:R-:W-:Y:S01]  /*05c0*/  @P1 IMAD.WIDE.U32 R18, R50, c[0x0][0x1c0], R52 ;  /* 0x0000700032121a25 */ /* 0x000fe200078e0034 */
[----:B------:R-:W-:Y:S02]  /*05d0*/  @P3 MOV R12, R54 ;  /* 0x00000036000c3202 */ /* 0x000fe40000000f00 */
[----:B------:R-:W-:Y:S01]  /*05e0*/  @P3 MOV R13, R53 ;  /* 0x00000035000d3202 */ /* 0x000fe20000000f00 */
[----:B------:R-:W-:Y:S01]  /*05f0*/  @P2 IMAD.WIDE.U32 R14, R49, c[0x0][0x1c0], R14 ;  /* 0x00007000310e2a25 */ /* 0x000fe200078e000e */
[----:B------:R-:W-:-:S02]  /*0600*/  @P1 IADD3 R17, R19, R17, RZ ;  /* 0x0000001113111210 */ /* 0x000fc40007ffe0ff */
[----:B------:R-:W-:Y:S01]  /*0610*/  @P1 LEA R24, P0, R18, c[0x0][0x170], 0x1 ;  /* 0x00005c0012181a11 */ /* 0x000fe200078008ff */
[----:B------:R-:W-:Y:S01]  /*0620*/  @P3 IMAD.WIDE.U32 R12, R48, c[0x0][0x1c0], R12 ;  /* 0x00007000300c3a25 */ /* 0x000fe200078e000c */
[----:B------:R-:W-:Y:S02]  /*0630*/  @P2 IADD3 R15, R15, R21, RZ ;  /* 0x000000150f0f2210 */ /* 0x000fe40007ffe0ff */
[----:B------:R-:W-:Y:S02]  /*0640*/  @P2 LEA R16, P6, R14, c[0x0][0x170], 0x1 ;  /* 0x00005c000e102a11 */ /* 0x000fe400078c08ff */
[----:B------:R-:W-:Y:S01]  /*0650*/  @P1 LEA.HI.X R25, R18, c[0x0][0x174], R17, 0x1, P0 ;  /* 0x00005d0012191a11 */ /* 0x000fe200000f0c11 */
[----:B------:R-:W-:Y:S01]  /*0660*/  @!P4 IMAD R18, R39, c[0x0][0x1c0], RZ ;  /* 0x000070002712ca24 */ /* 0x000fe200078e02ff */
[----:B------:R-:W-:Y:S02]  /*0670*/  @P2 LEA.HI.X R17, R14, c[0x0][0x174], R15, 0x1, P6 ;  /* 0x00005d000e112a11 */ /* 0x000fe400030f0c0f */
[----:B------:R-:W-:Y:S01]  /*0680*/  @P3 IADD3 R13, R13, R23, RZ ;  /* 0x000000170d0d3210 */ /* 0x000fe20007ffe0ff */
[----:B------:R-:W-:Y:S01]  /*0690*/  @!P4 IMAD R21, R51, c[0x0][0x1c4], R18 ;  /* 0x000071003315ca24 */ /* 0x000fe200078e0212 */
[----:B------:R-:W-:Y:S01]  /*06a0*/  @P3 LEA R14, P6, R12, c[0x0][0x170], 0x1 ;  /* 0x00005c000c0e3a11 */ /* 0x000fe200078c08ff */
[----:B------:R-:W-:Y:S01]  /*06b0*/  CS2R R42, SRZ ;  /* 0x00000000002a7805 */ /* 0x000fe2000001ff00 */
[----:B------:R-:W-:Y:S01]  /*06c0*/  ISETP.GE.U32.AND P0, PT, R32, c[0x0][0x1c8], PT ;  /* 0x0000720020007a0c */ /* 0x000fe20003f06070 */
[----:B------:R-:W2:Y:S01]  /*06d0*/  @P1 LDG.E R40, [R24.64] ;  /* 0x0000000618281981 */ /* 0x000ea2000c1e1900 */
[----:B------:R-:W-:Y:S01]  /*06e0*/  @P3 LEA.HI.X R15, R12, c[0x0][0x174], R13, 0x1, P6 ;  /* 0x00005d000c0f3a11 */ /* 0x000fe200030f0c0d */
[----:B------:R-:W-:Y:S01]  /*06f0*/  @P5 IMAD R13, R35, c[0x0][0x1c0], RZ ;  /* 0x00007000230d5a24 */ /* 0x000fe200078e02ff */
[----:B------:R-:W-:Y:S01]  /*0700*/  @!P4 MOV R18, R54 ;  /* 0x000000360012c202 */ /* 0x000fe20000000f00 */
[----:B------:R0:W3:Y:S01]  /*0710*/  @P2 LDG.E R43, [R16.64] ;  /* 0x00000006102b2981 */ /* 0x0000e2000c1e1900 */
[----:B------:R-:W-:Y:S01]  /*0720*/  @!P4 MOV R19, R53 ;  /* 0x000000350013c202 */ /* 0x000fe20000000f00 */
[----:B------:R-:W-:Y:S01]  /*0730*/  @P5 IMAD R27, R8, c[0x0][0x1c4], R13 ;  /* 0x00007100081b5a24 */ /* 0x000fe200078e020d */
[----:B------:R-:W-:-:S02]  /*0740*/  ISETP.GE.AND.EX P0, PT, R36, c[0x0][0x1cc], PT, P0 ;  /* 0x0000730024007a0c */ /* 0x000fc40003f06300 */
[----:B------:R-:W-:Y:S01]  /*0750*/  @P5 MOV R12, R54 ;  /* 0x00000036000c5202 */ /* 0x000fe20000000f00 */
[----:B------:R-:W-:Y:S01]  /*0760*/  @!P4 IMAD.WIDE.U32 R18, R51, c[0x0][0x1c0], R18 ;  /* 0x000070003312ca25 */ /* 0x000fe200078e0012 */
[----:B------:R-:W-:Y:S02]  /*0770*/  @P5 MOV R13, R53 ;  /* 0x00000035000d5202 */ /* 0x000fe40000000f00 */
[----:B------:R-:W-:Y:S02]  /*0780*/  ISETP.LT.U32.AND P0, PT, R2, 0x200, !P0 ;  /* 0x000002000200780c */ /* 0x000fe40004701070 */
[----:B------:R-:W-:Y:S01]  /*0790*/  @!P4 IADD3 R19, R19, R21, RZ ;  /* 0x000000151313c210 */ /* 0x000fe20007ffe0ff */
[----:B------:R-:W-:Y:S01]  /*07a0*/  @P5 IMAD.WIDE.U32 R12, R8, c[0x0][0x1c0], R12 ;  /* 0x00007000080c5a25 */ /* 0x000fe200078e000c */
[----:B------:R-:W-:-:S04]  /*07b0*/  @!P4 LEA R22, P6, R18, c[0x0][0x170], 0x1 ;  /* 0x00005c001216ca11 */ /* 0x000fc800078c08ff */
[----:B------:R-:W-:Y:S02]  /*07c0*/  @!P4 LEA.HI.X R23, R18, c[0x0][0x174], R19, 0x1, P6 ;  /* 0x00005d001217ca11 */ /* 0x000fe400030f0c13 */
[----:B------:R-:W-:Y:S02]  /*07d0*/  @P5 IADD3 R13, R13, R27, RZ ;  /* 0x0000001b0d0d5210 */ /* 0x000fe40007ffe0ff */
[----:B------:R-:W-:Y:S01]  /*07e0*/  @P5 LEA R20, P6, R12, c[0x0][0x170], 0x1 ;  /* 0x00005c000c145a11 */ /* 0x000fe200078c08ff */
[----:B------:R-:W-:Y:S01]  /*07f0*/  @P0 IMAD R19, R36, c[0x0][0x1c0], RZ ;  /* 0x0000700024130a24 */ /* 0x000fe200078e02ff */
[----:B------:R1:W4:Y:S02]  /*0800*/  @!P4 LDG.E R41, [R22.64] ;  /* 0x000000061629c981 */ /* 0x000324000c1e1900 */
[----:B------:R-:W-:Y:S01]  /*0810*/  @P5 LEA.HI.X R21, R12, c[0x0][0x174], R13, 0x1, P6 ;  /* 0x00005d000c155a11 */ /* 0x000fe200030f0c0d */
[----:B------:R-:W-:Y:S01]  /*0820*/  @P0 IMAD R19, R32, c[0x0][0x1c4], R19 ;  /* 0x0000710020130a24 */ /* 0x000fe200078e0213 */
[----:B------:R-:W-:-:S02]  /*0830*/  @P0 MOV R12, R54 ;  /* 0x00000036000c0202 */ /* 0x000fc40000000f00 */
[----:B------:R-:W-:Y:S01]  /*0840*/  @P0 MOV R13, R53 ;  /* 0x00000035000d0202 */ /* 0x000fe20000000f00 */
[----:B------:R5:W3:Y:S01]  /*0850*/  @P5 LDG.E R42, [R20.64] ;  /* 0x00000006142a5981 */ /* 0x000ae2000c1e1900 */
[----:B------:R-:W-:-:S03]  /*0860*/  ISETP.GE.U32.AND P5, PT, R33, c[0x0][0x1c8], PT ;  /* 0x0000720021007a0c */ /* 0x000fc60003fa6070 */
[----:B------:R-:W-:Y:S01]  /*0870*/  @P0 IMAD.WIDE.U32 R12, R32, c[0x0][0x1c0], R12 ;  /* 0x00007000200c0a25 */ /* 0x000fe200078e000c */
[----:B------:R-:W-:-:S04]  /*0880*/  ISETP.GE.AND.EX P5, PT, R37, c[0x0][0x1cc], PT, P5 ;  /* 0x0000730025007a0c */ /* 0x000fc80003fa6350 */
[----:B------:R-:W-:Y:S02]  /*0890*/  @P0 IADD3 R13, R13, R19, RZ ;  /* 0x000000130d0d0210 */ /* 0x000fe40007ffe0ff */
[----:B------:R-:W-:Y:S02]  /*08a0*/  @P0 LEA R18, P6, R12, c[0x0][0x170], 0x1 ;  /* 0x00005c000c120a11 */ /* 0x000fe400078c08ff */
[----:B------:R-:W-:Y:S02]  /*08b0*/  ISETP.LT.U32.AND P5, PT, R2, 0x200, !P5 ;  /* 0x000002000200780c */ /* 0x000fe40006fa1070 */
[----:B------:R-:W-:Y:S02]  /*08c0*/  @P0 LEA.HI.X R19, R12, c[0x0][0x174], R13, 0x1, P6 ;  /* 0x00005d000c130a11 */ /* 0x000fe400030f0c0d */
[----:B------:R-:W-:Y:S01]  /*08d0*/  ISETP.GE.U32.AND P6, PT, R34, c[0x0][0x1c8], PT ;  /* 0x0000720022007a0c */ /* 0x000fe20003fc6070 */
[----:B------:R-:W-:-:S03]  /*08e0*/  CS2R R44, SRZ ;  /* 0x00000000002c7805 */ /* 0x000fc6000001ff00 */
[----:B------:R-:W-:-:S03]  /*08f0*/  ISETP.GE.AND.EX P6, PT, R38, c[0x0][0x1cc], PT, P6 ;  /* 0x0000730026007a0c */ /* 0x000fc60003fc6360 */
[----:B------:R0:W3:Y:S01]  /*0900*/  @P3 LDG.E R44, [R14.64] ;  /* 0x000000060e2c3981 */ /* 0x0000e2000c1e1900 */
[----:B------:R-:W-:Y:S01]  /*0910*/  ISETP.LT.U32.AND P6, PT, R2, 0x200, !P6 ;  /* 0x000002000200780c */ /* 0x000fe200077c1070 */
[----:B------:R-:W-:Y:S01]  /*0920*/  @P5 IMAD R12, R37, c[0x0][0x1c0], RZ ;  /* 0x00007000250c5a24 */ /* 0x000fe200078e02ff */
[----:B------:R-:W-:Y:S01]  /*0930*/  @P5 MOV R13, R53 ;  /* 0x00000035000d5202 */ /* 0x000fe20000000f00 */
[----:B------:R0:W3:Y:S02]  /*0940*/  @P0 LDG.E R45, [R18.64] ;  /* 0x00000006122d0981 */ /* 0x0000e4000c1e1900 */
[----:B-----5:R-:W-:Y:S01]  /*0950*/  @P5 IMAD R21, R33, c[0x0][0x1c4], R12 ;  /* 0x0000710021155a24 */ /* 0x020fe200078e020c */
[----:B------:R-:W-:-:S05]  /*0960*/  @P5 MOV R12, R54 ;  /* 0x00000036000c5202 */ /* 0x000fca0000000f00 */
[----:B------:R-:W-:Y:S02]  /*0970*/  @P5 IMAD.WIDE.U32 R12, R33, c[0x0][0x1c0], R12 ;  /* 0x00007000210c5a25 */ /* 0x000fe400078e000c */
[----:B0-----:R-:W-:Y:S02]  /*0980*/  @P6 MOV R14, R54 ;  /* 0x00000036000e6202 */ /* 0x001fe40000000f00 */
[----:B------:R-:W-:Y:S01]  /*0990*/  @P6 MOV R15, R53 ;  /* 0x00000035000f6202 */ /* 0x000fe20000000f00 */
[----:B-1----:R-:W-:Y:S01]  /*09a0*/  @P6 IMAD R23, R38, c[0x0][0x1c0], RZ ;  /* 0x0000700026176a24 */ /* 0x002fe200078e02ff */
[----:B------:R-:W-:Y:S02]  /*09b0*/  @P5 IADD3 R13, R13, R21, RZ ;  /* 0x000000150d0d5210 */ /* 0x000fe40007ffe0ff */
[----:B------:R-:W-:Y:S01]  /*09c0*/  @P5 LEA R16, P0, R12, c[0x0][0x170], 0x1 ;  /* 0x00005c000c105a11 */ /* 0x000fe200078008ff */
[C---:B------:R-:W-:Y:S02]  /*09d0*/  @P6 IMAD R23, R34.reuse, c[0x0][0x1c4], R23 ;  /* 0x0000710022176a24 */ /* 0x040fe400078e0217 */
[----:B------:R-:W-:Y:S01]  /*09e0*/  @P6 IMAD.WIDE.U32 R14, R34, c[0x0][0x1c0], R14 ;  /* 0x00007000220e6a25 */ /* 0x000fe200078e000e */
[----:B------:R-:W-:Y:S01]  /*09f0*/  CS2R R46, SRZ ;  /* 0x00000000002e7805 */ /* 0x000fe2000001ff00 */
[----:B------:R-:W-:-:S03]  /*0a00*/  @P5 LEA.HI.X R17, R12, c[0x0][0x174], R13, 0x1, P0 ;  /* 0x00005d000c115a11 */ /* 0x000fc600000f0c0d */
[----:B------:R-:W-:Y:S02]  /*0a10*/  @P6 IADD3 R13, R15, R23, RZ ;  /* 0x000000170f0d6210 */ /* 0x000fe40007ffe0ff */
[C---:B------:R-:W-:Y:S01]  /*0a20*/  @P6 LEA R12, P0, R14.reuse, c[0x0][0x170], 0x1 ;  /* 0x00005c000e0c6a11 */ /* 0x040fe200078008ff */
[----:B------:R2:W5:Y:S03]  /*0a30*/  @P5 LDG.E R46, [R16.64] ;  /* 0x00000006102e5981 */ /* 0x000566000c1e1900 */
[----:B------:R-:W-:-:S05]  /*0a40*/  @P6 LEA.HI.X R13, R14, c[0x0][0x174], R13, 0x1, P0 ;  /* 0x00005d000e0d6a11 */ /* 0x000fca00000f0c0d */
[----:B------:R4:W5:Y:S01]  /*0a50*/  @P6 LDG.E R47, [R12.64] ;  /* 0x000000060c2f6981 */ /* 0x000962000c1e1900 */
[----:B------:R-:W-:Y:S02]  /*0a60*/  ISETP.GT.AND P0, PT, R4, 0x1e, PT ;  /* 0x0000001e0400780c */ /* 0x000fe40003f04270 */
[--C-:B--2---:R-:W-:Y:S02]  /*0a70*/  PRMT R16, RZ, 0x5410, R40.reuse ;  /* 0x00005410ff107816 */ /* 0x104fe40000000028 */
[----:B------:R-:W-:-:S05]  /*0a80*/  PRMT R15, RZ, 0x7610, R40 ;  /* 0x00007610ff0f7816 */ /* 0x000fca0000000028 */
[----:B------:R-:W-:Y:S02]  /*0a90*/  FADD.FTZ R19, R16, R15 ;  /* 0x0000000f10137221 */ /* 0x000fe40000010000 */
[----:B------:R-:W-:Y:S01]  /*0aa0*/  FMUL.FTZ R21, R15, R15 ;  /* 0x0000000f0f157220 */ /* 0x000fe20000410000 */
[--C-:B----4-:R-:W-:Y:S02]  /*0ab0*/  PRMT R13, RZ, 0x7610, R41.reuse ;  /* 0x00007610ff0d7816 */ /* 0x110fe40000000029 */
[----:B------:R-:W-:-:S03]  /*0ac0*/  PRMT R12, RZ, 0x5410, R41 ;  /* 0x00005410ff0c7816 */ /* 0x000fc60000000029 */
[----:B------:R-:W-:Y:S02]  /*0ad0*/  FMUL.FTZ R15, R13, R13 ;  /* 0x0000000d0d0f7220 */ /* 0x000fe40000410000 */
[C---:B------:R-:W-:Y:S01]  /*0ae0*/  FADD.FTZ R14, R12.reuse, R13 ;  /* 0x0000000d0c0e7221 */ /* 0x040fe20000010000 */
[----:B---3--:R-:W-:Y:S01]  /*0af0*/  PRMT R13, RZ, 0x7610, R43 ;  /* 0x00007610ff0d7816 */ /* 0x008fe2000000002b */
[----:B------:R-:W-:Y:S01]  /*0b00*/  FFMA.FTZ R15, R12, R12, R15 ;  /* 0x0000000c0c0f7223 */ /* 0x000fe2000001000f */
[----:B------:R-:W-:Y:S01]  /*0b10*/  PRMT R12, RZ, 0x5410, R43 ;  /* 0x00005410ff0c7816 */ /* 0x000fe2000000002b */
[----:B------:R-:W-:Y:S02]  /*0b20*/  FADD.FTZ R14, RZ, R14 ;  /* 0x0000000eff0e7221 */ /* 0x000fe40000010000 */
[----:B------:R-:W-:Y:S02]  /*0b30*/  FMUL.FTZ R17, R13, R13 ;  /* 0x0000000d0d117220 */ /* 0x000fe40000410000 */
[----:B------:R-:W-:-:S02]  /*0b40*/  FADD.FTZ R13, R12, R13 ;  /* 0x0000000d0c0d7221 */ /* 0x000fc40000010000 */
[----:B------:R-:W-:Y:S02]  /*0b50*/  FADD.FTZ R14, R14, R19 ;  /* 0x000000130e0e7221 */ /* 0x000fe40000010000 */
[----:B------:R-:W-:Y:S02]  /*0b60*/  FFMA.FTZ R12, R12, R12, R17 ;  /* 0x0000000c0c0c7223 */ /* 0x000fe40000010011 */
[----:B------:R-:W-:Y:S02]  /*0b70*/  FFMA.FTZ R16, R16, R16, R21 ;  /* 0x0000001010107223 */ /* 0x000fe40000010015 */
[----:B------:R-:W-:Y:S02]  /*0b80*/  FADD.FTZ R15, RZ, R15 ;  /* 0x0000000fff0f7221 */ /* 0x000fe40000010000 */
[----:B------:R-:W-:Y:S01]  /*0b90*/  FADD.FTZ R13, R14, R13 ;  /* 0x0000000d0e0d7221 */ /* 0x000fe20000010000 */
[----:B------:R-:W-:Y:S01]  /*0ba0*/  PRMT R17, RZ, 0x7610, R44 ;  /* 0x00007610ff117816 */ /* 0x000fe2000000002c */
[----:B------:R-:W-:Y:S01]  /*0bb0*/  FADD.FTZ R15, R15, R16 ;  /* 0x000000100f0f7221 */ /* 0x000fe20000010000 */
[----:B------:R-:W-:-:S03]  /*0bc0*/  PRMT R14, RZ, 0x5410, R44 ;  /* 0x00005410ff0e7816 */ /* 0x000fc6000000002c */
[----:B------:R-:W-:Y:S02]  /*0bd0*/  FMUL.FTZ R19, R17, R17 ;  /* 0x0000001111137220 */ /* 0x000fe40000410000 */
[C---:B------:R-:W-:Y:S02]  /*0be0*/  FADD.FTZ R16, R14.reuse, R17 ;  /* 0x000000110e107221 */ /* 0x040fe40000010000 */
[----:B------:R-:W-:Y:S01]  /*0bf0*/  FFMA.FTZ R19, R14, R14, R19 ;  /* 0x0000000e0e137223 */ /* 0x000fe20000010013 */
[----:B------:R-:W-:Y:S01]  /*0c00*/  PRMT R14, RZ, 0x5410, R42 ;  /* 0x00005410ff0e7816 */ /* 0x000fe2000000002a */
[----:B------:R-:W-:Y:S01]  /*0c10*/  FADD.FTZ R12, R15, R12 ;  /* 0x0000000c0f0c7221 */ /* 0x000fe20000010000 */
[----:B------:R-:W-:Y:S01]  /*0c20*/  PRMT R15, RZ, 0x7610, R42 ;  /* 0x00007610ff0f7816 */ /* 0x000fe2000000002a */
[----:B------:R-:W-:-:S04]  /*0c30*/  FADD.FTZ R13, R13, R16 ;  /* 0x000000100d0d7221 */ /* 0x000fc80000010000 */
[----:B------:R-:W-:Y:S02]  /*0c40*/  FMUL.FTZ R17, R15, R15 ;  /* 0x0000000f0f117220 */ /* 0x000fe40000410000 */
[C---:B------:R-:W-:Y:S01]  /*0c50*/  FADD.FTZ R16, R14.reuse, R15 ;  /* 0x0000000f0e107221 */ /* 0x040fe20000010000 */
[----:B------:R-:W-:Y:S01]  /*0c60*/  PRMT R15, RZ, 0x7610, R45 ;  /* 0x00007610ff0f7816 */ /* 0x000fe2000000002d */
[----:B------:R-:W-:Y:S01]  /*0c70*/  FFMA.FTZ R17, R14, R14, R17 ;  /* 0x0000000e0e117223 */ /* 0x000fe20000010011 */
[----:B------:R-:W-:Y:S01]  /*0c80*/  PRMT R14, RZ, 0x5410, R45 ;  /* 0x00005410ff0e7816 */ /* 0x000fe2000000002d */
[----:B------:R-:W-:Y:S02]  /*0c90*/  FADD.FTZ R12, R12, R19 ;  /* 0x000000130c0c7221 */ /* 0x000fe40000010000 */
[----:B------:R-:W-:Y:S02]  /*0ca0*/  FMUL.FTZ R19, R15, R15 ;  /* 0x0000000f0f137220 */ /* 0x000fe40000410000 */
[----:B------:R-:W-:-:S02]  /*0cb0*/  FADD.FTZ R13, R13, R16 ;  /* 0x000000100d0d7221 */ /* 0x000fc40000010000 */
[C---:B------:R-:W-:Y:S02]  /*0cc0*/  FADD.FTZ R16, R14.reuse, R15 ;  /* 0x0000000f0e107221 */ /* 0x040fe40000010000 */
[----:B------:R-:W-:Y:S01]  /*0cd0*/  FFMA.FTZ R19, R14, R14, R19 ;  /* 0x0000000e0e137223 */ /* 0x000fe20000010013 */
[--C-:B-----5:R-:W-:Y:S02]  /*0ce0*/  PRMT R14, RZ, 0x5410, R46.reuse ;  /* 0x00005410ff0e7816 */ /* 0x120fe4000000002e */
[----:B------:R-:W-:Y:S01]  /*0cf0*/  PRMT R15, RZ, 0x7610, R46 ;  /* 0x00007610ff0f7816 */ /* 0x000fe2000000002e */
[----:B------:R-:W-:Y:S02]  /*0d00*/  FADD.FTZ R12, R12, R17 ;  /* 0x000000110c0c7221 */ /* 0x000fe40000010000 */
[----:B------:R-:W-:Y:S02]  /*0d10*/  FADD.FTZ R13, R13, R16 ;  /* 0x000000100d0d7221 */ /* 0x000fe40000010000 */
[----:B------:R-:W-:-:S02]  /*0d20*/  FMUL.FTZ R17, R15, R15 ;  /* 0x0000000f0f117220 */ /* 0x000fc40000410000 */
[C---:B------:R-:W-:Y:S01]  /*0d30*/  FADD.FTZ R16, R14.reuse, R15 ;  /* 0x0000000f0e107221 */ /* 0x040fe20000010000 */
[----:B------:R-:W-:Y:S01]  /*0d40*/  PRMT R15, RZ, 0x7610, R47 ;  /* 0x00007610ff0f7816 */ /* 0x000fe2000000002f */
[----:B------:R-:W-:Y:S01]  /*0d50*/  FFMA.FTZ R17, R14, R14, R17 ;  /* 0x0000000e0e117223 */ /* 0x000fe20000010011 */
[----:B------:R-:W-:Y:S01]  /*0d60*/  PRMT R14, RZ, 0x5410, R47 ;  /* 0x00005410ff0e7816 */ /* 0x000fe2000000002f */
[----:B------:R-:W-:Y:S02]  /*0d70*/  FADD.FTZ R12, R12, R19 ;  /* 0x000000130c0c7221 */ /* 0x000fe40000010000 */
[----:B------:R-:W-:Y:S02]  /*0d80*/  FMUL.FTZ R19, R15, R15 ;  /* 0x0000000f0f137220 */ /* 0x000fe40000410000 */
[----:B------:R-:W-:Y:S02]  /*0d90*/  FADD.FTZ R13, R13, R16 ;  /* 0x000000100d0d7221 */ /* 0x000fe40000010000 */
[----:B------:R-:W-:-:S02]  /*0da0*/  FADD.FTZ R12, R12, R17 ;  /* 0x000000110c0c7221 */ /* 0x000fc40000010000 */
[C---:B------:R-:W-:Y:S02]  /*0db0*/  FADD.FTZ R16, R14.reuse, R15 ;  /* 0x0000000f0e107221 */ /* 0x040fe40000010000 */
[----:B------:R-:W-:Y:S02]  /*0dc0*/  FFMA.FTZ R19, R14, R14, R19 ;  /* 0x0000000e0e137223 */ /* 0x000fe40000010013 */
[----:B------:R-:W-:Y:S02]  /*0dd0*/  FADD.FTZ R13, R13, R16 ;  /* 0x000000100d0d7221 */ /* 0x000fe40000010000 */
        /* <DEDUP_REMOVED lines=22> */
[C---:B------:R-:W-:Y:S02]  /*0f40*/  ISETP.GT.AND P0, PT, R4.reuse, 0xf, PT ;  /* 0x0000000f0400780c */ /* 0x040fe40003f04270 */
[----:B------:R-:W-:-:S11]  /*0f50*/  ISETP.NE.AND P5, PT, R4, RZ, PT ;  /* 0x000000ff0400720c */ /* 0x000fd60003fa5270 */
[----:B0-----:R-:W-:Y:S02]  /*0f60*/  @!P0 FADD.FTZ R13, R13, R14 ;  /* 0x0000000e0d0d8221 */ /* 0x001fe40000010000 */
[----:B-1----:R-:W-:-:S03]  /*0f70*/  @!P0 FADD.FTZ R12, R12, R15 ;  /* 0x0000000f0c0c8221 */ /* 0x002fc60000010000 */
[----:B------:R-:W-:Y:S02]  /*0f80*/  MOV R20, R13 ;  /* 0x0000000d00147202 */ /* 0x000fe40000000f00 */
[----:B------:R-:W-:-:S05]  /*0f90*/  MOV R21, R12 ;  /* 0x0000000c00157202 */ /* 0x000fca0000000f00 */
[----:B------:R0:W-:Y:S04]  /*0fa0*/  @!P5 STS.64 [R7.X8+0x10], R20 ;  /* 0x000010140700d388 */ /* 0x0001e80000008a00 */
[----:B------:R-:W-:Y:S01]  /*0fb0*/  BAR.SYNC.DEFER_BLOCKING 0x0 ;  /* 0x0000000000007b1d */ /* 0x000fe20000010000 */
[----:B------:R-:W-:Y:S02]  /*0fc0*/  ISETP.NE.AND P5, PT, R2, RZ, PT ;  /* 0x000000ff0200720c */ /* 0x000fe40003fa5270 */
[----:B------:R-:W-:-:S03]  /*0fd0*/  MOV R58, c[0x0][0xc] ;  /* 0x00000300003a7a02 */ /* 0x000fc60000000f00 */
[----:B------:R-:W-:Y:S01]  /*0fe0*/  BSSY B0, `(.L_x_3130) ;  /* 0x0000029000007945 */ /* 0x000fe20003800000 */
[----:B------:R-:W-:-:S07]  /*0ff0*/  ISETP.GE.U32.AND P0, PT, R58, 0x2, PT ;  /* 0x000000023a00780c */ /* 0x000fce0003f06070 */
        /* <DEDUP_REMOVED lines=10> */
[----:B------:R-:W-:Y:S02]  /*10a0*/  FADD.FTZ R59, R59, R18 ;  /* 0x000000123b3b7221 */ /* 0x000fe40000010000 */
[----:B------:R-:W-:Y:S02]  /*10b0*/  FADD.FTZ R16, R20, R19 ;  /* 0x0000001314107221 */ /* 0x000fe40000010000 */
[----:B------:R-:W0:Y:S01]  /*10c0*/  LDS.128 R20, [0x60] ;  /* 0x00006000ff147984 */ /* 0x000e220000000c00 */
        /* <DEDUP_REMOVED lines=26> */
.L_x_3131:
[----:B0-----:R-:W-:Y:S05]  /*1270*/  BSYNC B0 ;  /* 0x0000000000007941 */ /* 0x001fea0003800000 */
.L_x_3130:
        /* <DEDUP_REMOVED lines=11> */
[----:B------:R-:W-:Y:S02]  /*1330*/  LOP3.LUT P0, RZ, R5, 0x2, RZ, 0xc0, !PT ;  /* 0x0000000205ff7812 */ /* 0x000fe4000780c0ff */
[----:B------:R-:W-:-:S04]  /*1340*/  MOV R16, 0x1 ;  /* 0x0000000100107802 */ /* 0x000fc80000000f00 */
[----:B------:R-:W-:Y:S02]  /*1350*/  SEL R17, R16, 0xffffffff, !P0 ;  /* 0xffffffff10117807 */ /* 0x000fe40004000000 */
[----:B0-----:R-:W-:-:S05]  /*1360*/  MOV R0, UR8 ;  /* 0x0000000800007c02 */ /* 0x001fca0008000f00 */
[----:B------:R-:W-:-:S04]  /*1370*/  IMAD R15, R3, c[0x0][0x10], R0 ;  /* 0x00000400030f7a24 */ /* 0x000fc800078e0200 */
[----:B------:R-:W-:-:S05]  /*1380*/  IMAD.WIDE.U32 R14, R15, 0x8, R18 ;  /* 0x000000080f0e7825 */ /* 0x000fca00078e0012 */
[----:B------:R0:W-:Y:S01]  /*1390*/  STG.E.64 [R14.64], R20 ;  /* 0x000000140e007986 */ /* 0x0001e2000c101b06 */
[----:B------:R-:W-:Y:S06]  /*13a0*/  MEMBAR.ALL.GPU ;  /* 0x0000000000007992 */ /* 0x000fec000000a000 */
[----:B0-----:R-:W-:Y:S01]  /*13b0*/  SEL R15, RZ, c[0x0][0xc], P0 ;  /* 0x00000300ff0f7a07 */ /* 0x001fe20000000000 */
[----:B------:R-:W-:-:S00]  /*13c0*/  ERRBAR ;  /* 0x00000000000079ab */ /* 0x000fc00000000000 */
[----:B------:R0:W-:Y:S02]  /*13d0*/  RED.E.ADD.S32.STRONG.GPU [R12.64], R17 ;  /* 0x000000110c00798e */ /* 0x0001e4000c10e386 */
[----:B------:R-:W-:-:S13]  /*13e0*/  ISETP.NE.AND P0, PT, R15, -0x1, PT ;  /* 0xffffffff0f00780c */ /* 0x000fda0003f05270 */
[----:B0-----:R-:W-:Y:S05]  /*13f0*/  @!P0 BRA `(.L_x_3133) ;  /* 0x0000005000008947 */ /* 0x001fea0003800000 */
.L_x_3134:
[----:B------:R-:W2:Y:S01]  /*1400*/  LDG.E.STRONG.GPU R14, [R12.64] ;  /* 0x000000060c0e7981 */ /* 0x000ea2000c1ef900 */
[----:B------:R-:W-:Y:S01]  /*1410*/  YIELD ;  /* 0x0000000000007946 */ /* 0x000fe20003800000 */
[----:B--2---:R-:W-:Y:S01]  /*1420*/  ISETP.NE.AND P0, PT, R14, R15, PT ;  /* 0x0000000f0e00720c */ /* 0x004fe20003f05270 */
[----:B------:R-:W-:-:S12]  /*1430*/  CCTL.IVALL ;  /* 0x00000000ff00798f */ /* 0x000fd80002000000 */
[----:B------:R-:W-:Y:S05]  /*1440*/  @P0 BRA `(.L_x_3134) ;  /* 0xffffffb000000947 */ /* 0x000fea000383ffff */
.L_x_3133:
        /* <DEDUP_REMOVED lines=13> */
[----:B------:R-:W-:Y:S02]  /*1520*/  ISETP.GT.AND P6, PT, R16, 0xc, PT ;  /* 0x0000000c1000780c */ /* 0x000fe40003fc4270 */
[----:B------:R-:W-:-:S11]  /*1530*/  PLOP3.LUT P0, PT, PT, PT, PT, 0x80, 0x0 ;  /* 0x000000000000781c */ /* 0x000fd60003f0f070 */
[----:B------:R-:W-:Y:S05]  /*1540*/  @!P6 BRA `(.L_x_3137) ;  /* 0x000007400000e947 */ /* 0x000fea0003800000 */
[----:B------:R-:W-:Y:S02]  /*1550*/  PLOP3.LUT P0, PT, PT, PT, PT, 0x8, 0x0 ;  /* 0x000000000000781c */ /* 0x000fe40003f0e170 */
.L_x_3138:
        /* <DEDUP_REMOVED lines=115> */
.L_x_3137:
[----:B------:R-:W-:-:S13]  /*1c90*/  ISETP.GT.AND P6, PT, R16, 0x4, PT ;  /* 0x000000041000780c */ /* 0x000fda0003fc4270 */
[----:B------:R-:W-:Y:S05]  /*1ca0*/  @!P6 BRA `(.L_x_3139) ;  /* 0x000003b00000e947 */ /* 0x000fea0003800000 */
[C---:B------:R-:W-:Y:S02]  /*1cb0*/  IADD3 R15, R17.reuse, 0x1, RZ ;  /* 0x00000001110f7810 */ /* 0x040fe40007ffe0ff */
[-C--:B------:R-:W-:Y:S02]  /*1cc0*/  ISETP.EQ.OR P0, PT, R17, R3.reuse, P5 ;  /* 0x000000031100720c */ /* 0x080fe40002f02670 */
[----:B------:R-:W-:-:S11]  /*1cd0*/  ISETP.EQ.OR P6, PT, R15, R3, P5 ;  /* 0x000000030f00720c */ /* 0x000fd60002fc2670 */
[--C-:B------:R-:W-:Y:S02]  /*1ce0*/  @!P0 IMAD R13, R17, c[0x0][0x10], R0.reuse ;  /* 0x00000400110d8a24 */ /* 0x100fe400078e0200 */
[----:B------:R-:W-:Y:S02]  /*1cf0*/  @!P6 IMAD R15, R15, c[0x0][0x10], R0 ;  /* 0x000004000f0fea24 */ /* 0x000fe400078e0200 */
[----:B------:R-:W-:-:S04]  /*1d00*/  @!P0 IMAD.WIDE.U32 R12, R13, 0x8, R18 ;  /* 0x000000080d0c8825 */ /* 0x000fc800078e0012 */
[----:B------:R-:W-:Y:S02]  /*1d10*/  @!P6 IMAD.WIDE.U32 R14, R15, 0x8, R18 ;  /* 0x000000080f0ee825 */ /* 0x000fe400078e0012 */
[----:B------:R-:W2:Y:S04]  /*1d20*/  @!P0 LDG.E.64 R12, [R12.64] ;  /* 0x000000060c0c8981 */ /* 0x000ea8000c1e1b00 */
[----:B------:R-:W3:Y:S01]  /*1d30*/  @!P6 LDG.E.64 R14, [R14.64] ;  /* 0x000000060e0ee981 */ /* 0x000ee2000c1e1b00 */
[C---:B------:R-:W-:Y:S02]  /*1d40*/  IADD3 R23, R17.reuse, 0x2, RZ ;  /* 0x0000000211177810 */ /* 0x040fe40007ffe0ff */
[----:B------:R-:W-:Y:S01]  /*1d50*/  IADD3 R25, R17, 0x3, RZ ;  /* 0x0000000311197810 */ /* 0x000fe20007ffe0ff */
[----:B--2---:R-:W-:-:S02]  /*1d60*/  @!P0 FADD.FTZ R20, R20, R12 ;  /* 0x0000000c14148221 */ /* 0x004fc40000010000 */
[----:B------:R-:W-:Y:S01]  /*1d70*/  @!P0 FADD.FTZ R21, R21, R13 ;  /* 0x0000000d15158221 */ /* 0x000fe20000010000 */
[-C--:B------:R-:W-:Y:S01]  /*1d80*/  ISETP.EQ.OR P0, PT, R23, R3.reuse, P5 ;  /* 0x000000031700720c */ /* 0x080fe20002f02670 */
[----:B---3--:R-:W-:Y:S02]  /*1d90*/  @!P6 FADD.FTZ R20, R20, R14 ;  /* 0x0000000e1414e221 */ /* 0x008fe40000010000 */
[----:B------:R-:W-:Y:S01]  /*1da0*/  @!P6 FADD.FTZ R21, R21, R15 ;  /* 0x0000000f1515e221 */ /* 0x000fe20000010000 */
[----:B------:R-:W-:-:S09]  /*1db0*/  ISETP.EQ.OR P6, PT, R25, R3, P5 ;  /* 0x000000031900720c */ /* 0x000fd20002fc2670 */
[----:B------:R-:W-:-:S04]  /*1dc0*/  @!P0 IMAD R23, R23, c[0x0][0x10], R0 ;  /* 0x0000040017178a24 */ /* 0x000fc800078e0200 */
[----:B------:R-:W-:Y:S02]  /*1dd0*/  @!P6 IMAD R25, R25, c[0x0][0x10], R0 ;  /* 0x000004001919ea24 */ /* 0x000fe400078e0200 */
[----:B------:R-:W-:-:S04]  /*1de0*/  @!P0 IMAD.WIDE.U32 R12, R23, 0x8, R18 ;  /* 0x00000008170c8825 */ /* 0x000fc800078e0012 */
[----:B------:R-:W-:Y:S02]  /*1df0*/  @!P6 IMAD.WIDE.U32 R14, R25, 0x8, R18 ;  /* 0x00000008190ee825 */ /* 0x000fe400078e0012 */
[----:B------:R-:W2:Y:S04]  /*1e00*/  @!P0 LDG.E.64 R12, [R12.64] ;  /* 0x000000060c0c8981 */ /* 0x000ea8000c1e1b00 */
[----:B------:R-:W3:Y:S01]  /*1e10*/  @!P6 LDG.E.64 R14, [R14.64] ;  /* 0x000000060e0ee981 */ /* 0x000ee2000c1e1b00 */
[----:B------:R-:W-:-:S04]  /*1e20*/  IADD3 R17, R17, 0x4, RZ ;  /* 0x0000000411117810 */ /* 0x000fc80007ffe0ff */
        /* <DEDUP_REMOVED lines=27> */
[----:B------:R-:W-:Y:S02]  /*1fe0*/  IADD3 R16, R16, -0x4, RZ ;  /* 0xfffffffc10107810 */ /* 0x000fe40007ffe0ff */
[----:B------:R-:W-:Y:S02]  /*1ff0*/  IADD3 R17, R17, 0x4, RZ ;  /* 0x0000000411117810 */ /* 0x000fe40007ffe0ff */
[----:B------:R-:W-:Y:S01]  /*2000*/  IADD3 R16, R16, -0x4, RZ ;  /* 0xfffffffc10107810 */ /* 0x000fe20007ffe0ff */
[----:B--2---:R-:W-:-:S02]  /*2010*/  @!P0 FADD.FTZ R20, R20, R12 ;  /* 0x0000000c14148221 */ /* 0x004fc40000010000 */
[----:B------:R-:W-:Y:S01]  /*2020*/  @!P0 FADD.FTZ R21, R21, R13 ;  /* 0x0000000d15158221 */ /* 0x000fe20000010000 */
[----:B------:R-:W-:Y:S01]  /*2030*/  PLOP3.LUT P0, PT, PT, PT, PT, 0x8, 0x0 ;  /* 0x000000000000781c */ /* 0x000fe20003f0e170 */
[----:B---3--:R-:W-:Y:S02]  /*2040*/  @!P6 FADD.FTZ R20, R20, R14 ;  /* 0x0000000e1414e221 */ /* 0x008fe40000010000 */
[----:B------:R-:W-:Y:S02]  /*2050*/  @!P6 FADD.FTZ R21, R21, R15 ;  /* 0x0000000f1515e221 */ /* 0x000fe40000010000 */
.L_x_3139:
[----:B------:R-:W-:-:S13]  /*2060*/  ISETP.NE.OR P0, PT, R16, RZ, P0 ;  /* 0x000000ff1000720c */ /* 0x000fda0000705670 */
[----:B------:R-:W-:Y:S05]  /*2070*/  @!P0 BRA `(.L_x_3135) ;  /* 0x000001f000008947 */ /* 0x000fea0003800000 */
.L_x_3136:
        /* <DEDUP_REMOVED lines=27> */
[----:B------:R-:W-:Y:S01]  /*2230*/  ISETP.NE.AND P0, PT, R16, RZ, PT ;  /* 0x000000ff1000720c */ /* 0x000fe20003f05270 */
[----:B---3--:R-:W-:Y:S02]  /*2240*/  @!P6 FADD.FTZ R20, R20, R14 ;  /* 0x0000000e1414e221 */ /* 0x008fe40000010000 */
[----:B------:R-:W-:-:S10]  /*2250*/  @!P6 FADD.FTZ R21, R21, R15 ;  /* 0x0000000f1515e221 */ /* 0x000fd40000010000 */
[----:B------:R-:W-:Y:S05]  /*2260*/  @P0 BRA `(.L_x_3136) ;  /* 0xfffffe1000000947 */ /* 0x000fea000383ffff */
.L_x_3135:
        /* <DEDUP_REMOVED lines=10> */
[----:B--2---:R-:W-:Y:S02]  /*2310*/  FADD.FTZ R20, R20, R12 ;  /* 0x0000000c14147221 */ /* 0x004fe40000010000 */
[----:B------:R-:W-:Y:S02]  /*2320*/  FADD.FTZ R21, R21, R13 ;  /* 0x0000000d15157221 */ /* 0x000fe40000010000 */
.L_x_3141:
[----:B------:R-:W-:Y:S05]  /*2330*/  BSYNC B0 ;  /* 0x0000000000007941 */ /* 0x000fea0003800000 */
.L_x_3140:
        /* <DEDUP_REMOVED lines=15> */
[----:B------:R-:W-:-:S04]  /*2430*/  @!P0 FADD.FTZ R21, R21, R15 ;  /* 0x0000000f15158221 */ /* 0x000fc80000010000 */
.L_x_3132:
[----:B------:R-:W-:Y:S01]  /*2440*/  LOP3.LUT P0, RZ, R3, R2, RZ, 0xfc, !PT ;  /* 0x0000000203ff7212 */ /* 0x000fe2000780fcff */
[----:B------:R0:W-:Y:S01]  /*2450*/  @!P5 STS.64 [0x98], R20 ;  /* 0x00009814ff00d388 */ /* 0x0001e20000000a00 */
[----:B------:R-:W-:Y:S02]  /*2460*/  ISETP.EQ.U32.AND P6, PT, RZ, c[0x0][0x168], PT ;  /* 0x00005a00ff007a0c */ /* 0x000fe40003fc2070 */
[C---:B------:R-:W-:Y:S02]  /*2470*/  SHF.L.U32 R14, R56.reuse, 0x2, RZ ;  /* 0x00000002380e7819 */ /* 0x040fe400000006ff */
[----:B------:R-:W-:Y:S02]  /*2480*/  ISETP.EQ.OR.EX P0, PT, RZ, c[0x0][0x16c], P0, P6 ;  /* 0x00005b00ff007a0c */ /* 0x000fe40000702760 */
[----:B------:R-:W-:Y:S02]  /*2490*/  SHF.L.U64.HI R56, R56, 0x2, R57 ;  /* 0x0000000238387819 */ /* 0x000fe40000010239 */
[----:B------:R-:W-:-:S04]  /*24a0*/  IADD3 R12, P6, R14, c[0x0][0x178], RZ ;  /* 0x00005e000e0c7a10 */ /* 0x000fc80007fde0ff */
[----:B------:R-:W-:Y:S02]  /*24b0*/  IADD3.X R13, R56, c[0x0][0x17c], RZ, P6, !PT ;  /* 0x00005f00380d7a10 */ /* 0x000fe400037fe4ff */
[----:B------:R-:W-:-:S03]  /*24c0*/  IADD3 R14, P6, R14, c[0x0][0x180], RZ ;  /* 0x000060000e0e7a10 */ /* 0x000fc60007fde0ff */
[----:B------:R-:W-:Y:S01]  /*24d0*/  @!P0 MOV R23, 0x8 ;  /* 0x0000000800178802 */ /* 0x000fe20000000f00 */
[----:B------:R-:W-:Y:S01]  /*24e0*/  @!P0 FMUL.FTZ R19, R21, c[0x0][0x1f4] ;  /* 0x00007d0015138a20 */ /* 0x000fe20000410000 */
[----:B------:R-:W-:Y:S01]  /*24f0*/  IADD3.X R15, R56, c[0x0][0x184], RZ, P6, !PT ;  /* 0x00006100380f7a10 */ /* 0x000fe200037fe4ff */
[----:B------:R-:W-:Y:S02]  /*2500*/  @!P0 FMUL.FTZ R18, R20, c[0x0][0x1f4] ;  /* 0x00007d0014128a20 */ /* 0x000fe40000410000 */
[----:B------:R-:W-:-:S05]  /*2510*/  @!P0 IMAD.WIDE R22, R6, R23, c[0x0][0x168] ;  /* 0x00005a0006168625 */ /* 0x000fca00078e0217 */
[----:B------:R1:W-:Y:S04]  /*2520*/  @!P0 STG.E.64 [R22.64], R18 ;  /* 0x0000001216008986 */ /* 0x0003e8000c101b06 */
[----:B------:R-:W-:Y:S06]  /*2530*/  BAR.SYNC.DEFER_BLOCKING 0x0 ;  /* 0x0000000000007b1d */ /* 0x000fec0000010000 */
[----:B------:R-:W2:Y:S04]  /*2540*/  LDG.E.64 R12, [R12.64] ;  /* 0x000000060c0c7981 */ /* 0x000ea8000c1e1b00 */
[----:B------:R-:W2:Y:S01]  /*2550*/  LDG.E.64 R14, [R14.64] ;  /* 0x000000060e0e7981 */ /* 0x000ea2000c1e1b00 */
[----:B------:R-:W-:Y:S01]  /*2560*/  HFMA2.MMA R25, -RZ, RZ, 1.875, 0 ;  /* 0x3f800000ff197435 */ /* 0x000fe200000001ff */
[----:B------:R-:W-:-:S02]  /*2570*/  ISETP.NE.AND P5, PT, RZ, UR5, PT ;  /* 0x00000005ff007c0c */ /* 0x000fc4000bfa5270 */
[----:B------:R-:W3:Y:S01]  /*2580*/  LDS.64 R16, [0x98] ;  /* 0x00009800ff107984 */ /* 0x000ee20000000a00 */
[--C-:B0-----:R-:W-:Y:S02]  /*2590*/  PRMT R21, RZ, 0x5410, R40.reuse ;  /* 0x00005410ff157816 */ /* 0x101fe40000000028 */
[----:B-1----:R-:W-:Y:S01]  /*25a0*/  PRMT R23, RZ, 0x7610, R40 ;  /* 0x00007610ff177816 */ /* 0x002fe20000000028 */
[----:B---3--:R-:W-:-:S04]  /*25b0*/  FMUL.FTZ R24, R16, c[0x0][0x1f4] ;  /* 0x00007d0010187a20 */ /* 0x008fc80000410000 */
[----:B------:R-:W-:-:S04]  /*25c0*/  FMUL.FTZ R16, R24, R24 ;  /* 0x0000001818107220 */ /* 0x000fc80000410000 */
[----:B------:R-:W-:Y:S01]  /*25d0*/  FFMA.FTZ R16, R17, c[0x0][0x1f4], -R16 ;  /* 0x00007d0011107a23 */ /* 0x000fe20000010810 */
[--C-:B------:R-:W-:Y:S02]  /*25e0*/  PRMT R17, RZ, 0x5410, R41.reuse ;  /* 0x00005410ff117816 */ /* 0x100fe40000000029 */
[----:B------:R-:W-:Y:S02]  /*25f0*/  PRMT R41, RZ, 0x7610, R41 ;  /* 0x00007610ff297816 */ /* 0x000fe40000000029 */
[----:B------:R-:W-:Y:S01]  /*2600*/  FSETP.GTU.FTZ.AND P0, PT, R16, RZ, PT ;  /* 0x000000ff1000720b */ /* 0x000fe20003f1c000 */
[--C-:B------:R-:W-:Y:S02]  /*2610*/  FADD.FTZ R18, R17, -R24.reuse ;  /* 0x8000001811127221 */ /* 0x100fe40000010000 */
[----:B------:R-:W-:-:S10]  /*2620*/  FADD.FTZ R20, R41, -R24 ;  /* 0x8000001829147221 */ /* 0x000fd40000010000 */
[----:B------:R-:W-:-:S04]  /*2630*/  @P0 FADD.FTZ R16, R16, c[0x0][0x188] ;  /* 0x0000620010100621 */ /* 0x000fc80000010000 */
[----:B------:R-:W0:Y:S02]  /*2640*/  @P0 MUFU.RSQ R25, R16 ;  /* 0x0000001000190308 */ /* 0x000e240000001400 */
[-C--:B0-----:R-:W-:Y:S02]  /*2650*/  FMUL.FTZ R17, R18, R25.reuse ;  /* 0x0000001912117220 */ /* 0x081fe40000410000 */
[----:B------:R-:W-:Y:S02]  /*2660*/  FMUL.FTZ R20, R20, R25 ;  /* 0x0000001914147220 */ /* 0x000fe40000410000 */
[----:B--2---:R-:W-:Y:S02]  /*2670*/  FFMA.FTZ R22, R12, R17, R14 ;  /* 0x000000110c167223 */ /* 0x004fe4000001000e */
[----:B------:R-:W-:Y:S01]  /*2680*/  FFMA.FTZ R27, R13, R20, R15 ;  /* 0x000000140d1b7223 */ /* 0x000fe2000001000f */
[----:B------:R-:W-:Y:S05]  /*2690*/  @!P5 BRA `(.L_x_3142) ;  /* 0x000000a00000d947 */ /* 0x000fea0003800000 */
        /* <DEDUP_REMOVED lines=10> */
.L_x_3142:
[----:B------:R-:W-:Y:S01]  /*2740*/  BSSY B0, `(.L_x_3143) ;  /* 0x000000c000007945 */ /* 0x000fe20003800000 */
[----:B------:R-:W-:Y:S05]  /*2750*/  @P4 BRA `(.L_x_3144) ;  /* 0x000000a000004947 */ /* 0x000fea0003800000 */
[----:B------:R-:W-:Y:S01]  /*2760*/  MOV R16, R54 ;  /* 0x0000003600107202 */ /* 0x000fe20000000f00 */
[----:B------:R-:W-:Y:S01]  /*2770*/  IMAD R18, R39, c[0x0][0x1c0], RZ ;  /* 0x0000700027127a24 */ /* 0x000fe200078e02ff */
[----:B------:R-:W-:Y:S02]  /*2780*/  MOV R17, R53 ;  /* 0x0000003500117202 */ /* 0x000fe40000000f00 */
[----:B------:R-:W-:Y:S01]  /*2790*/  F2FP.BF16.PACK_AB R27, R27, R22 ;  /* 0x000000161b1b723e */ /* 0x000fe200000010ff */
[C---:B------:R-:W-:Y:S02]  /*27a0*/  IMAD R19, R51.reuse, c[0x0][0x1c4], R18 ;  /* 0x0000710033137a24 */ /* 0x040fe400078e0212 */
[----:B------:R-:W-:-:S05]  /*27b0*/  IMAD.WIDE.U32 R16, R51, c[0x0][0x1c0], R16 ;  /* 0x0000700033107a25 */ /* 0x000fca00078e0010 */
[----:B------:R-:W-:Y:S02]  /*27c0*/  IADD3 R19, R17, R19, RZ ;  /* 0x0000001311137210 */ /* 0x000fe40007ffe0ff */
[----:B------:R-:W-:-:S04]  /*27d0*/  LEA R18, P0, R16, c[0x0][0x160], 0x1 ;  /* 0x0000580010127a11 */ /* 0x000fc800078008ff */
[----:B------:R-:W-:-:S05]  /*27e0*/  LEA.HI.X R19, R16, c[0x0][0x164], R19, 0x1, P0 ;  /* 0x0000590010137a11 */ /* 0x000fca00000f0c13 */
[----:B------:R0:W-:Y:S04]  /*27f0*/  STG.E [R18.64], R27 ;  /* 0x0000001b12007986 */ /* 0x0001e8000c101906 */
.L_x_3144:
[----:B------:R-:W-:Y:S05]  /*2800*/  BSYNC B0 ;  /* 0x0000000000007941 */ /* 0x000fea0003800000 */
.L_x_3143:
[--C-:B------:R-:W-:Y:S01]  /*2810*/  PRMT R17, RZ, 0x5410, R43.reuse ;  /* 0x00005410ff117816 */ /* 0x100fe2000000002b */
[--C-:B------:R-:W-:Y:S01]  /*2820*/  FADD.FTZ R16, R21, -R24.reuse ;  /* 0x8000001815107221 */ /* 0x100fe20000010000 */
[----:B------:R-:W-:Y:S01]  /*2830*/  PRMT R43, RZ, 0x7610, R43 ;  /* 0x00007610ff2b7816 */ /* 0x000fe2000000002b */
[--C-:B0-----:R-:W-:Y:S01]  /*2840*/  FADD.FTZ R18, R23, -R24.reuse ;  /* 0x8000001817127221 */ /* 0x101fe20000010000 */
[----:B------:R-:W-:Y:S01]  /*2850*/  ISETP.GE.U32.AND P0, PT, R8, c[0x0][0x1c8], PT ;  /* 0x0000720008007a0c */ /* 0x000fe20003f06070 */
[--C-:B------:R-:W-:Y:S02]  /*2860*/  FADD.FTZ R20, R17, -R24.reuse ;  /* 0x8000001811147221 */ /* 0x100fe40000010000 */
[----:B------:R-:W-:Y:S02]  /*2870*/  FADD.FTZ R22, R43, -R24 ;  /* 0x800000182b167221 */ /* 0x000fe40000010000 */
[-C--:B------:R-:W-:Y:S02]  /*2880*/  FMUL.FTZ R17, R16, R25.reuse ;  /* 0x0000001910117220 */ /* 0x080fe40000410000 */
[----:B------:R-:W-:-:S02]  /*2890*/  FMUL.FTZ R18, R18, R25 ;  /* 0x0000001912127220 */ /* 0x000fc40000410000 */
[-C--:B------:R-:W-:Y:S02]  /*28a0*/  FMUL.FTZ R21, R20, R25.reuse ;  /* 0x0000001914157220 */ /* 0x080fe40000410000 */
[----:B------:R-:W-:Y:S02]  /*28b0*/  FMUL.FTZ R20, R22, R25 ;  /* 0x0000001916147220 */ /* 0x000fe40000410000 */
[----:B------:R-:W-:Y:S02]  /*28c0*/  FFMA.FTZ R22, R12, R17, R14 ;  /* 0x000000110c167223 */ /* 0x000fe4000001000e */
        /* <DEDUP_REMOVED lines=12> */
.L_x_3145:
        /* <DEDUP_REMOVED lines=12> */
.L_x_3147:
[----:B------:R-:W-:Y:S05]  /*2a50*/  BSYNC B0 ;  /* 0x0000000000007941 */ /* 0x000fea0003800000 */
.L_x_3146:
[----:B0-----:R-:W-:Y:S01]  /*2a60*/  PRMT R23, RZ, 0x5410, R44 ;  /* 0x00005410ff177816 */ /* 0x001fe2000000002c */
        /* <DEDUP_REMOVED lines=13> */
.L_x_3148:
        /* <DEDUP_REMOVED lines=12> */
.L_x_3150:
[----:B------:R-:W-:Y:S05]  /*2c00*/  BSYNC B0 ;  /* 0x0000000000007941 */ /* 0x000fea0003800000 */
.L_x_3149:
[----:B------:R-:W-:Y:S01]  /*2c10*/  PRMT R17, RZ, 0x7610, R44 ;  /* 0x00007610ff117816 */ /* 0x000fe2000000002c */
[----:B------:R-:W-:Y:S01]  /*2c20*/  FADD.FTZ R16, R23, -R24 ;  /* 0x8000001817107221 */ /* 0x000fe20000010000 */
[--C-:B0-----:R-:W-:Y:S02]  /*2c30*/  PRMT R21, RZ, 0x7610, R42.reuse ;  /* 0x00007610ff157816 */ /* 0x101fe4000000002a */
[----:B------:R-:W-:Y:S01]  /*2c40*/  PRMT R19, RZ, 0x5410, R42 ;  /* 0x00005410ff137816 */ /* 0x000fe2000000002a */
[--C-:B------:R-:W-:Y:S01]  /*2c50*/  FADD.FTZ R18, R17, -R24.reuse ;  /* 0x8000001811127221 */ /* 0x100fe20000010000 */
[----:B------:R-:W-:Y:S01]  /*2c60*/  ISETP.GE.AND.EX P0, PT, R35, c[0x0][0x1cc], PT, P0 ;  /* 0x0000730023007a0c */ /* 0x000fe20003f06300 */
[-C--:B------:R-:W-:Y:S02]  /*2c70*/  FMUL.FTZ R17, R16, R25.reuse ;  /* 0x0000001910117220 */ /* 0x080fe40000410000 */
[----:B------:R-:W-:Y:S01]  /*2c80*/  FMUL.FTZ R18, R18, R25 ;  /* 0x0000001912127220 */ /* 0x000fe20000410000 */
[----:B------:R-:W-:Y:S01]  /*2c90*/  ISETP.LT.U32.AND P0, PT, R2, 0x200, !P0 ;  /* 0x000002000200780c */ /* 0x000fe20004701070 */
[----:B------:R-:W-:-:S02]  /*2ca0*/  FADD.FTZ R28, R21, -R24 ;  /* 0x80000018151c7221 */ /* 0x000fc40000010000 */
[----:B------:R-:W-:Y:S02]  /*2cb0*/  FADD.FTZ R26, R19, -R24 ;  /* 0x80000018131a7221 */ /* 0x000fe40000010000 */
        /* <DEDUP_REMOVED lines=13> */
.L_x_3151:
        /* <DEDUP_REMOVED lines=12> */
.L_x_3153:
[----:B------:R-:W-:Y:S05]  /*2e50*/  BSYNC B0 ;  /* 0x0000000000007941 */ /* 0x000fea0003800000 */
.L_x_3152:
[-C--:B------:R-:W-:Y:S01]  /*2e60*/  FMUL.FTZ R17, R26, R25.reuse ;  /* 0x000000191a117220 */ /* 0x080fe20000410000 */
[--C-:B0-----:R-:W-:Y:S01]  /*2e70*/  PRMT R21, RZ, 0x5410, R45.reuse ;  /* 0x00005410ff157816 */ /* 0x101fe2000000002d */
[----:B------:R-:W-:Y:S01]  /*2e80*/  FMUL.FTZ R28, R28, R25 ;  /* 0x000000191c1c7220 */ /* 0x000fe20000410000 */
[----:B------:R-:W-:Y:S01]  /*2e90*/  PRMT R45, RZ, 0x7610, R45 ;  /* 0x00007610ff2d7816 */ /* 0x000fe2000000002d */
        /* <DEDUP_REMOVED lines=13> */
.L_x_3154:
        /* <DEDUP_REMOVED lines=12> */
.L_x_3156:
[----:B------:R-:W-:Y:S05]  /*3030*/  BSYNC B0 ;  /* 0x0000000000007941 */ /* 0x000fea0003800000 */
.L_x_3155:
[----:B------:R-:W-:Y:S01]  /*3040*/  PRMT R17, RZ, 0x5410, R46 ;  /* 0x00005410ff117816 */ /* 0x000fe2000000002e */
[----:B------:R-:W-:Y:S01]  /*3050*/  FADD.FTZ R16, R21, -R24 ;  /* 0x8000001815107221 */ /* 0x000fe20000010000 */
[----:B0-----:R-:W-:Y:S01]  /*3060*/  PRMT R19, RZ, 0x7610, R46 ;  /* 0x00007610ff137816 */ /* 0x001fe2000000002e */
[--C-:B------:R-:W-:Y:S01]  /*3070*/  FADD.FTZ R18, R45, -R24.reuse ;  /* 0x800000182d127221 */ /* 0x100fe20000010000 */
[--C-:B------:R-:W-:Y:S01]  /*3080*/  PRMT R23, RZ, 0x5410, R47.reuse ;  /* 0x00005410ff177816 */ /* 0x100fe2000000002f */
[--C-:B------:R-:W-:Y:S01]  /*3090*/  FADD.FTZ R22, R17, -R24.reuse ;  /* 0x8000001811167221 */ /* 0x100fe20000010000 */
[----:B------:R-:W-:Y:S01]  /*30a0*/  PRMT R47, RZ, 0x7610, R47 ;  /* 0x00007610ff2f7816 */ /* 0x000fe2000000002f */
[--C-:B------:R-:W-:Y:S01]  /*30b0*/  FADD.FTZ R26, R19, -R24.reuse ;  /* 0x80000018131a7221 */ /* 0x100fe20000010000 */
[----:B------:R-:W-:Y:S01]  /*30c0*/  ISETP.GE.U32.AND P6, PT, R32, c[0x0][0x1c8], PT ;  /* 0x0000720020007a0c */ /* 0x000fe20003fc6070 */
[--C-:B------:R-:W-:Y:S01]  /*30d0*/  FADD.FTZ R28, R23, -R24.reuse ;  /* 0x80000018171c7221 */ /* 0x100fe20000010000 */
[----:B------:R-:W-:Y:S01]  /*30e0*/  ISETP.GE.U32.AND P0, PT, R33, c[0x0][0x1c8], PT ;  /* 0x0000720021007a0c */ /* 0x000fe20003f06070 */
[----:B------:R-:W-:Y:S01]  /*30f0*/  FADD.FTZ R24, R47, -R24 ;  /* 0x800000182f187221 */ /* 0x000fe20000010000 */
[----:B------:R-:W-:Y:S01]  /*3100*/  ISETP.GE.U32.AND P4, PT, R34, c[0x0][0x1c8], PT ;  /* 0x0000720022007a0c */ /* 0x000fe20003f86070 */
[-C--:B------:R-:W-:Y:S01]  /*3110*/  FMUL.FTZ R17, R16, R25.reuse ;  /* 0x0000001910117220 */ /* 0x080fe20000410000 */
[----:B------:R-:W-:Y:S01]  /*3120*/  ISETP.GE.AND.EX P6, PT, R36, c[0x0][0x1cc], PT, P6 ;  /* 0x0000730024007a0c */ /* 0x000fe20003fc6360 */
[-C--:B------:R-:W-:Y:S01]  /*3130*/  FMUL.FTZ R19, R22, R25.reuse ;  /* 0x0000001916137220 */ /* 0x080fe20000410000 */
[----:B------:R-:W-:Y:S01]  /*3140*/  ISETP.GE.AND.EX P0, PT, R37, c[0x0][0x1cc], PT, P0 ;  /* 0x0000730025007a0c */ /* 0x000fe20003f06300 */
[-C--:B------:R-:W-:Y:S01]  /*3150*/  FMUL.FTZ R20, R18, R25.reuse ;  /* 0x0000001912147220 */ /* 0x080fe20000410000 */
[----:B------:R-:W-:Y:S01]  /*3160*/  ISETP.GE.AND.EX P4, PT, R38, c[0x0][0x1cc], PT, P4 ;  /* 0x0000730026007a0c */ /* 0x000fe20003f86340 */
[-C--:B------:R-:W-:Y:S01]  /*3170*/  FMUL.FTZ R26, R26, R25.reuse ;  /* 0x000000191a1a7220 */ /* 0x080fe20000410000 */
[----:B------:R-:W-:Y:S01]  /*3180*/  ISETP.LT.U32.AND P6, PT, R2, 0x200, !P6 ;  /* 0x000002000200780c */ /* 0x000fe200077c1070 */
[-C--:B------:R-:W-:Y:S01]  /*3190*/  FMUL.FTZ R23, R28, R25.reuse ;  /* 0x000000191c177220 */ /* 0x080fe20000410000 */
[----:B------:R-:W-:Y:S01]  /*31a0*/  ISETP.LT.U32.AND P0, PT, R2, 0x200, !P0 ;  /* 0x000002000200780c */ /* 0x000fe20004701070 */
[----:B------:R-:W-:Y:S01]  /*31b0*/  FMUL.FTZ R24, R24, R25 ;  /* 0x0000001918187220 */ /* 0x000fe20000410000 */
[----:B------:R-:W-:Y:S01]  /*31c0*/  ISETP.LT.U32.AND P4, PT, R2, 0x200, !P4 ;  /* 0x000002000200780c */ /* 0x000fe20006781070 */
[----:B------:R-:W-:-:S02]  /*31d0*/  FFMA.FTZ R21, R12, R17, R14 ;  /* 0x000000110c157223 */ /* 0x000fc4000001000e */
[C-C-:B------:R-:W-:Y:S02]  /*31e0*/  FFMA.FTZ R18, R12.reuse, R19, R14.reuse ;  /* 0x000000130c127223 */ /* 0x140fe4000001000e */
[----:B------:R-:W-:Y:S02]  /*31f0*/  FFMA.FTZ R16, R12, R23, R14 ;  /* 0x000000170c107223 */ /* 0x000fe4000001000e */
[C-C-:B------:R-:W-:Y:S02]  /*3200*/  FFMA.FTZ R19, R13.reuse, R26, R15.reuse ;  /* 0x0000001a0d137223 */ /* 0x140fe4000001000f */
[C-C-:B------:R-:W-:Y:S02]  /*3210*/  FFMA.FTZ R17, R13.reuse, R24, R15.reuse ;  /* 0x000000180d117223 */ /* 0x140fe4000001000f */
        /* <DEDUP_REMOVED lines=12> */
.L_x_3157:
        /* <DEDUP_REMOVED lines=12> */
.L_x_3159:
[----:B------:R-:W-:Y:S05]  /*33a0*/  BSYNC B0 ;  /* 0x0000000000007941 */ /* 0x000fea0003800000 */
.L_x_3158:
        /* <DEDUP_REMOVED lines=11> */
.L_x_3160:
[----:B------:R-:W-:Y:S01]  /*3460*/  BSSY B0, `(.L_x_3161) ;  /* 0x000000c000007945 */ /* 0x000fe20003800000 */
[----:B------:R-:W-:Y:S05]  /*3470*/  @!P0 BRA `(.L_x_3162) ;  /* 0x000000a000008947 */ /* 0x000fea0003800000 */
[----:B0-----:R-:W-:Y:S01]  /*3480*/  MOV R14, R54 ;  /* 0x00000036000e7202 */ /* 0x001fe20000000f00 */
        /* <DEDUP_REMOVED lines=9> */
.L_x_3162:
[----:B------:R-:W-:Y:S05]  /*3520*/  BSYNC B0 ;  /* 0x0000000000007941 */ /* 0x000fea0003800000 */
.L_x_3161:
[----:B------:R-:W-:Y:S05]  /*3530*/  @!P5 BRA `(.L_x_3163) ;  /* 0x000000a00000d947 */ /* 0x000fea0003800000 */
        /* <DEDUP_REMOVED lines=10> */
.L_x_3163:
[----:B------:R-:W-:Y:S01]  /*35e0*/  BSSY B0, `(.L_x_3164) ;  /* 0x000000b000007945 */ /* 0x000fe20003800000 */
[----:B------:R-:W-:Y:S05]  /*35f0*/  @!P4 BRA `(.L_x_3165) ;  /* 0x000000900000c947 */ /* 0x000fea0003800000 */
[----:B------:R-:W-:Y:S01]  /*3600*/  MOV R52, R54 ;  /* 0x0000003600347202 */ /* 0x000fe20000000f00 */
[----:B0-----:R-:W-:Y:S01]  /*3610*/  IMAD R13, R38, c[0x0][0x1c0], RZ ;  /* 0x00007000260d7a24 */ /* 0x001fe200078e02ff */
[----:B------:R-:W-:-:S03]  /*3620*/  F2FP.BF16.PACK_AB R17, R17, R16 ;  /* 0x000000101111723e */ /* 0x000fc600000010ff */
[----:B------:R-:W-:-:S04]  /*3630*/  IMAD.WIDE.U32 R52, R34, c[0x0][0x1c0], R52 ;  /* 0x0000700022347a25 */ /* 0x000fc800078e0034 */
[----:B------:R-:W-:Y:S01]  /*3640*/  IMAD R13, R34, c[0x0][0x1c4], R13 ;  /* 0x00007100220d7a24 */ /* 0x000fe200078e020d */
[----:B------:R-:W-:-:S04]  /*3650*/  LEA R12, P0, R52, c[0x0][0x160], 0x1 ;  /* 0x00005800340c7a11 */ /* 0x000fc800078008ff */
[----:B------:R-:W-:-:S04]  /*3660*/  IADD3 R13, R53, R13, RZ ;  /* 0x0000000d350d7210 */ /* 0x000fc80007ffe0ff */
[----:B------:R-:W-:-:S05]  /*3670*/  LEA.HI.X R13, R52, c[0x0][0x164], R13, 0x1, P0 ;  /* 0x00005900340d7a11 */ /* 0x000fca00000f0c0d */
[----:B------:R0:W-:Y:S02]  /*3680*/  STG.E [R12.64], R17 ;  /* 0x000000110c007986 */ /* 0x0001e4000c101906 */
.L_x_3165:
[----:B------:R-:W-:Y:S05]  /*3690*/  BSYNC B0 ;  /* 0x0000000000007941 */ /* 0x000fea0003800000 */
.L_x_3164:
[----:B------:R-:W-:Y:S02]  /*36a0*/  IADD3 R6, R6, c[0x0][0x10], RZ ;  /* 0x0000040006067a10 */ /* 0x000fe40007ffe0ff */
[----:B------:R-:W-:Y:S02]  /*36b0*/  IADD3 R5, R5, 0x1, RZ ;  /* 0x0000000105057810 */ /* 0x000fe40007ffe0ff */
[----:B------:R-:W-:-:S13]  /*36c0*/  ISETP.GE.AND P0, PT, R6, UR4, PT ;  /* 0x0000000406007c0c */ /* 0x000fda000bf06270 */
[----:B------:R-:W-:Y:S01]  /*36d0*/  @P0 CALL.REL.NOINC `(.L_x_3166) ;  /* 0x0000001000000944 */ /* 0x000fe20003c00000 */
[----:B------:R-:W-:Y:S05]  /*36e0*/  BRA `(.L_x_3167) ;  /* 0xffffcba000007947 */ /* 0x000fea000383ffff */
.L_x_3166:
[----:B------:R-:W-:Y:S05]  /*36f0*/  EXIT ;  /* 0x000000000000794d */ /* 0x000fea0003800000 */
.L_x_3168:
        /* <DEDUP_REMOVED lines=16> */
.L_x_5289:


//--------------------- .text._Z35group_norm_nhwc_fwd_one_pass_kernelI11Bf16IOFp32WLi256ELi64ELi512EEv26Group_norm_nhwc_fwd_params --------------------------
	.section	.text._Z35group_norm_nhwc_fwd_one_pass_kernelI11Bf16IOFp32WLi256ELi64ELi512EEv26Group_norm_nhwc_fwd_params,"ax",@progbits
	.sectioninfo	@"SHI_REGISTERS=82"
	.align	128
        .global         _Z35group_norm_nhwc_fwd_one_pass_kernelI11Bf16IOFp32WLi256ELi64ELi512EEv26Group_norm_nhwc_fwd_params
        .type           _Z35group_norm_nhwc_fwd_one_pass_kernelI11Bf16IOFp32WLi256ELi64ELi512EEv26Group_norm_nhwc_fwd_params,@function
        .size           _Z35group_norm_nhwc_fwd_one_pass_kernelI11Bf16IOFp32WLi256ELi64ELi512EEv26Group_norm_nhwc_fwd_params,(.L_x_5290 - _Z35group_norm_nhwc_fwd_one_pass_kernelI11Bf16IOFp32WLi256ELi64ELi512EEv26Group_norm_nhwc_fwd_params)
        .other          _Z35group_norm_nhwc_fwd_one_pass_kernelI11Bf16IOFp32WLi256ELi64ELi512EEv26Group_norm_nhwc_fwd_params,@"STO_CUDA_ENTRY STV_DEFAULT"
_Z35group_norm_nhwc_fwd_one_pass_kernelI11Bf16IOFp32WLi256ELi64ELi512EEv26Group_norm_nhwc_fwd_params:
.text._Z35group_norm_nhwc_fwd_one_pass_kernelI11Bf16IOFp32WLi256ELi64ELi512EEv26Group_norm_nhwc_fwd_params:
        /* <DEDUP_REMOVED lines=8> */
[----:B------:R-:W-:Y:S01]  /*0080*/  HFMA2.MMA R73, -RZ, RZ, 0, 0 ;  /* 0x00000000ff497435 */ /* 0x000fe200000001ff */
[----:B------:R-:W-:Y:S02]  /*0090*/  ULDC.U8 UR5, c[0x0][0x1dc] ;  /* 0x0000770000057ab9 */ /* 0x000fe40000000000 */
[----:B------:R-:W1:Y:S01]  /*00a0*/  S2R R74, SR_LANEID ;  /* 0x00000000004a7919 */ /* 0x000e620000000000 */
[----:B------:R-:W-:Y:S01]  /*00b0*/  ULDC.64 UR6, c[0x0][0x118] ;  /* 0x0000460000067ab9 */ /* 0x000fe20000000a00 */
[----:B0-----:R-:W-:-:S04]  /*00c0*/  SHF.R.S32.HI R0, RZ, 0x1f, R27 ;  /* 0x0000001fff007819 */ /* 0x001fc8000001141b */
[----:B------:R-:W-:-:S04]  /*00d0*/  LEA.HI R0, R0, R27, RZ, 0x5 ;  /* 0x0000001b00007211 */ /* 0x000fc800078f28ff */
[----:B-1----:R-:W-:Y:S02]  /*00e0*/  SHF.R.S32.HI R25, RZ, 0x5, R0 ;  /* 0x00000005ff197819 */ /* 0x002fe40000011400 */
.L_x_3231:
[----:B------:R-:W-:Y:S01]  /*00f0*/  IABS R5, c[0x0][0x1d8] ;  /* 0x0000760000057a13 */ /* 0x000fe20000000000 */
[----:B0-----:R-:W0:Y:S01]  /*0100*/  S2R R54, SR_CTAID.X ;  /* 0x0000000000367919 */ /* 0x001e220000002500 */
[----:B------:R-:W-:Y:S02]  /*0110*/  SHF.R.U32.HI R29, RZ, 0x5, R27 ;  /* 0x00000005ff1d7819 */ /* 0x000fe4000001161b */
[----:B------:R-:W1:Y:S01]  /*0120*/  I2F.RP R0, R5 ;  /* 0x0000000500007306 */ /* 0x000e620000209400 */
[----:B------:R-:W-:Y:S02]  /*0130*/  ISETP.GT.U32.AND P4, PT, R27, 0x1ff, PT ;  /* 0x000001ff1b00780c */ /* 0x000fe40003f84070 */
[----:B------:R-:W-:-:S05]  /*0140*/  LOP3.LUT R72, R72, 0xfffffffb, RZ, 0xc0, !PT ;  /* 0xfffffffb48487812 */ /* 0x000fca00078ec0ff */
[----:B-1----:R-:W1:Y:S01]  /*0150*/  MUFU.RCP R0, R0 ;  /* 0x0000000000007308 */ /* 0x002e620000001000 */
[----:B0-----:R-:W-:-:S05]  /*0160*/  IMAD R29, R54, c[0x0][0x1e4], R29 ;  /* 0x00007900361d7a24 */ /* 0x001fca00078e021d */
[C---:B------:R-:W-:Y:S02]  /*0170*/  IADD3 R30, R29.reuse, 0x10, RZ ;  /* 0x000000101d1e7810 */ /* 0x040fe40007ffe0ff */
[C---:B------:R-:W-:Y:S02]  /*0180*/  IADD3 R31, R29.reuse, 0x20, RZ ;  /* 0x000000201d1f7810 */ /* 0x040fe40007ffe0ff */
[----:B------:R-:W-:Y:S02]  /*0190*/  SHF.R.S32.HI R34, RZ, 0x1f, R30 ;  /* 0x0000001fff227819 */ /* 0x000fe4000001141e */
[----:B-1----:R-:W-:Y:S02]  /*01a0*/  IADD3 R2, R0, 0xffffffe, RZ ;  /* 0x0ffffffe00027810 */ /* 0x002fe40007ffe0ff */
[----:B------:R-:W-:Y:S02]  /*01b0*/  SHF.R.S32.HI R35, RZ, 0x1f, R31 ;  /* 0x0000001fff237819 */ /* 0x000fe4000001141f */
[----:B------:R0:W1:Y:S01]  /*01c0*/  F2I.FTZ.U32.TRUNC.NTZ R3, R2 ;  /* 0x0000000200037305 */ /* 0x000062000021f000 */
[----:B------:R-:W-:-:S02]  /*01d0*/  IADD3 R32, R29, 0x30, RZ ;  /* 0x000000301d207810 */ /* 0x000fc40007ffe0ff */
[----:B------:R-:W-:Y:S02]  /*01e0*/  SHF.R.S32.HI R28, RZ, 0x1f, R29 ;  /* 0x0000001fff1c7819 */ /* 0x000fe4000001141d */
[----:B------:R-:W-:Y:S02]  /*01f0*/  SHF.R.S32.HI R36, RZ, 0x1f, R32 ;  /* 0x0000001fff247819 */ /* 0x000fe40000011420 */
[C---:B------:R-:W-:Y:S02]  /*0200*/  IADD3 R33, R29.reuse, 0x40, RZ ;  /* 0x000000401d217810 */ /* 0x040fe40007ffe0ff */
[----:B0-----:R-:W-:Y:S02]  /*0210*/  MOV R2, RZ ;  /* 0x000000ff00027202 */ /* 0x001fe40000000f00 */
[----:B------:R-:W-:Y:S02]  /*0220*/  SHF.R.S32.HI R37, RZ, 0x1f, R33 ;  /* 0x0000001fff257819 */ /* 0x000fe40000011421 */
[----:B------:R-:W-:-:S02]  /*0230*/  IADD3 R38, R29, 0x50, RZ ;  /* 0x000000501d267810 */ /* 0x000fc40007ffe0ff */
[C---:B------:R-:W-:Y:S02]  /*0240*/  IADD3 R40, R29.reuse, 0x60, RZ ;  /* 0x000000601d287810 */ /* 0x040fe40007ffe0ff */
[----:B-1----:R-:W-:Y:S02]  /*0250*/  IADD3 R4, RZ, -R3, RZ ;  /* 0x80000003ff047210 */ /* 0x002fe40007ffe0ff */
[----:B------:R-:W-:Y:S02]  /*0260*/  SHF.R.S32.HI R39, RZ, 0x1f, R38 ;  /* 0x0000001fff277819 */ /* 0x000fe40000011426 */
[----:B------:R-:W-:Y:S01]  /*0270*/  SHF.R.S32.HI R41, RZ, 0x1f, R40 ;  /* 0x0000001fff297819 */ /* 0x000fe20000011428 */
[----:B------:R-:W-:Y:S01]  /*0280*/  IMAD R7, R4, R5, RZ ;  /* 0x0000000504077224 */ /* 0x000fe200078e02ff */
[----:B------:R-:W-:Y:S02]  /*0290*/  IABS R4, R26 ;  /* 0x0000001a00047213 */ /* 0x000fe40000000000 */
[----:B------:R-:W-:Y:S01]  /*02a0*/  IADD3 R42, R29, 0x70, RZ ;  /* 0x000000701d2a7810 */ /* 0x000fe20007ffe0ff */
[----:B------:R-:W-:Y:S01]  /*02b0*/  IMAD.HI.U32 R3, R3, R7, R2 ;  /* 0x0000000703037227 */ /* 0x000fe200078e0002 */
[----:B------:R-:W-:-:S02]  /*02c0*/  IADD3 R44, R29, 0x80, RZ ;  /* 0x000000801d2c7810 */ /* 0x000fc40007ffe0ff */
[----:B------:R-:W-:Y:S02]  /*02d0*/  SHF.R.S32.HI R43, RZ, 0x1f, R42 ;  /* 0x0000001fff2b7819 */ /* 0x000fe4000001142a */
[----:B------:R-:W-:Y:S01]  /*02e0*/  SHF.R.S32.HI R45, RZ, 0x1f, R44 ;  /* 0x0000001fff2d7819 */ /* 0x000fe2000001142c */
[----:B------:R-:W-:Y:S01]  /*02f0*/  IMAD.HI.U32 R3, R3, R4, RZ ;  /* 0x0000000403037227 */ /* 0x000fe200078e00ff */
[C---:B------:R-:W-:Y:S02]  /*0300*/  IADD3 R46, R29.reuse, 0x90, RZ ;  /* 0x000000901d2e7810 */ /* 0x040fe40007ffe0ff */
[----:B------:R-:W-:Y:S02]  /*0310*/  IADD3 R24, R29, 0xa0, RZ ;  /* 0x000000a01d187810 */ /* 0x000fe40007ffe0ff */
[----:B------:R-:W-:Y:S02]  /*0320*/  IADD3 R0, -R3, RZ, RZ ;  /* 0x000000ff03007210 */ /* 0x000fe40007ffe1ff */
[----:B------:R-:W-:-:S02]  /*0330*/  SHF.R.S32.HI R47, RZ, 0x1f, R46 ;  /* 0x0000001fff2f7819 */ /* 0x000fc4000001142e */
[----:B------:R-:W-:Y:S01]  /*0340*/  SHF.R.S32.HI R23, RZ, 0x1f, R24 ;  /* 0x0000001fff177819 */ /* 0x000fe20000011418 */
[----:B------:R-:W-:Y:S01]  /*0350*/  IMAD R0, R5, R0, R4 ;  /* 0x0000000005007224 */ /* 0x000fe200078e0204 */
[C---:B------:R-:W-:Y:S02]  /*0360*/  IADD3 R22, R29.reuse, 0xb0, RZ ;  /* 0x000000b01d167810 */ /* 0x040fe40007ffe0ff */
[----:B------:R-:W-:Y:S02]  /*0370*/  IADD3 R20, R29, 0xc0, RZ ;  /* 0x000000c01d147810 */ /* 0x000fe40007ffe0ff */
[----:B------:R-:W-:Y:S02]  /*0380*/  ISETP.GT.U32.AND P1, PT, R5, R0, PT ;  /* 0x000000000500720c */ /* 0x000fe40003f24070 */
[----:B------:R-:W-:Y:S02]  /*0390*/  SHF.R.S32.HI R21, RZ, 0x1f, R22 ;  /* 0x0000001fff157819 */ /* 0x000fe40000011416 */
[----:B------:R-:W-:-:S09]  /*03a0*/  IADD3 R53, R29, 0xd0, RZ ;  /* 0x000000d01d357810 */ /* 0x000fd20007ffe0ff */
[-C--:B------:R-:W-:Y:S02]  /*03b0*/  @!P1 IADD3 R0, R0, -R5.reuse, RZ ;  /* 0x8000000500009210 */ /* 0x080fe40007ffe0ff */
[----:B------:R-:W-:Y:S02]  /*03c0*/  @!P1 IADD3 R3, R3, 0x1, RZ ;  /* 0x0000000103039810 */ /* 0x000fe40007ffe0ff */
[----:B------:R-:W-:Y:S02]  /*03d0*/  ISETP.GE.U32.AND P0, PT, R0, R5, PT ;  /* 0x000000050000720c */ /* 0x000fe40003f06070 */
[----:B------:R-:W-:Y:S02]  /*03e0*/  LOP3.LUT R0, R26, c[0x0][0x1d8], RZ, 0x3c, !PT ;  /* 0x000076001a007a12 */ /* 0x000fe400078e3cff */
[----:B------:R-:W-:Y:S02]  /*03f0*/  ISETP.NE.AND P1, PT, RZ, c[0x0][0x1d8], PT ;  /* 0x00007600ff007a0c */ /* 0x000fe40003f25270 */
[----:B------:R-:W-:-:S02]  /*0400*/  ISETP.GE.AND P2, PT, R0, RZ, PT ;  /* 0x000000ff0000720c */ /* 0x000fc40003f46270 */
[----:B------:R-:W-:-:S04]  /*0410*/  SHF.L.U32 R0, R27, 0x1, RZ ;  /* 0x000000011b007819 */ /* 0x000fc800000006ff */
[----:B------:R-:W-:Y:S02]  /*0420*/  LOP3.LUT R19, R0, 0x3e, RZ, 0xc0, !PT ;  /* 0x0000003e00137812 */ /* 0x000fe400078ec0ff */
[----:B------:R-:W-:Y:S02]  /*0430*/  @P0 IADD3 R3, R3, 0x1, RZ ;  /* 0x0000000103030810 */ /* 0x000fe40007ffe0ff */
[----:B------:R-:W-:-:S03]  /*0440*/  ISETP.GE.U32.AND P0, PT, R29, c[0x0][0x1c8], PT ;  /* 0x000072001d007a0c */ /* 0x000fc60003f06070 */
[----:B------:R-:W-:Y:S02]  /*0450*/  @!P2 IADD3 R3, -R3, RZ, RZ ;  /* 0x000000ff0303a210 */ /* 0x000fe40007ffe1ff */
[----:B------:R-:W-:Y:S02]  /*0460*/  @!P1 LOP3.LUT R3, RZ, c[0x0][0x1d8], RZ, 0x33, !PT ;  /* 0x00007600ff039a12 */ /* 0x000fe400078e33ff */
[----:B------:R-:W-:Y:S02]  /*0470*/  ISETP.GE.U32.AND P1, PT, R30, c[0x0][0x1c8], PT ;  /* 0x000072001e007a0c */ /* 0x000fe40003f26070 */
[----:B------:R-:W-:Y:S02]  /*0480*/  ISETP.GE.U32.AND P2, PT, R31, c[0x0][0x1c8], PT ;  /* 0x000072001f007a0c */ /* 0x000fe40003f46070 */
[----:B------:R-:W-:Y:S02]  /*0490*/  ISETP.GE.OR.EX P3, PT, R34, c[0x0][0x1cc], P4, P1 ;  /* 0x0000730022007a0c */ /* 0x000fe40002766710 */
[----:B------:R-:W-:-:S02]  /*04a0*/  ISETP.GE.OR.EX P6, PT, R35, c[0x0][0x1cc], P4, P2 ;  /* 0x0000730023007a0c */ /* 0x000fc400027c6720 */
[----:B------:R-:W-:Y:S02]  /*04b0*/  ISETP.GE.U32.AND P1, PT, R32, c[0x0][0x1c8], PT ;  /* 0x0000720020007a0c */ /* 0x000fe40003f26070 */
[----:B------:R-:W-:Y:S02]  /*04c0*/  IADD3 R5, -R3, RZ, RZ ;  /* 0x000000ff03057210 */ /* 0x000fe40007ffe1ff */
[----:B------:R-:W-:Y:S02]  /*04d0*/  ISETP.GE.OR.EX P5, PT, R36, c[0x0][0x1cc], P4, P1 ;  /* 0x0000730024007a0c */ /* 0x000fe400027a6710 */
[----:B------:R-:W-:Y:S01]  /*04e0*/  SHF.R.S32.HI R0, RZ, 0x1f, R3 ;  /* 0x0000001fff007819 */ /* 0x000fe20000011403 */
[----:B------:R-:W-:Y:S01]  /*04f0*/  IMAD R18, R5, c[0x0][0x1d8], R26 ;  /* 0x0000760005127a24 */ /* 0x000fe200078e021a */
[----:B------:R-:W-:Y:S01]  /*0500*/  ISETP.GE.OR.EX P0, PT, R28, c[0x0][0x1cc], P4, P0 ;  /* 0x000073001c007a0c */ /* 0x000fe20002706700 */
[----:B------:R-:W-:Y:S01]  /*0510*/  @!P3 IMAD R7, R34, c[0x0][0x1c0], RZ ;  /* 0x000070002207ba24 */ /* 0x000fe200078e02ff */
[----:B------:R-:W-:Y:S01]  /*0520*/  @P3 LOP3.LUT R72, R72, 0x4, RZ, 0xfc, !PT ;  /* 0x0000000448483812 */ /* 0x000fe200078efcff */
[----:B------:R-:W-:Y:S01]  /*0530*/  IMAD R0, R0, c[0x0][0x1d0], RZ ;  /* 0x0000740000007a24 */ /* 0x000fe200078e02ff */
[----:B------:R-:W-:-:S02]  /*0540*/  LEA R18, R18, R19, 0x6 ;  /* 0x0000001312127211 */ /* 0x000fc400078e30ff */
[----:B------:R-:W-:Y:S01]  /*0550*/  LOP3.LUT R72, R72, 0xfffffff7, RZ, 0xc0, !PT ;  /* 0xfffffff748487812 */ /* 0x000fe200078ec0ff */
[----:B------:R-:W-:Y:S01]  /*0560*/  IMAD R5, R3, c[0x0][0x1d4], R0 ;  /* 0x0000750003057a24 */ /* 0x000fe200078e0200 */
[----:B------:R-:W-:Y:S02]  /*0570*/  ISETP.GE.U32.AND P2, PT, R33, c[0x0][0x1c8], PT ;  /* 0x0000720021007a0c */ /* 0x000fe40003f46070 */
[----:B------:R-:W-:Y:S02]  /*0580*/  @P6 LOP3.LUT R72, R72, 0x8, RZ, 0xfc, !PT ;  /* 0x0000000848486812 */ /* 0x000fe400078efcff */
[--C-:B------:R-:W-:Y:S01]  /*0590*/  SHF.R.S32.HI R19, RZ, 0x1f, R18.reuse ;  /* 0x0000001fff137819 */ /* 0x100fe20000011412 */
[----:B------:R-:W-:Y:S01]  /*05a0*/  @!P0 IMAD R0, R28, c[0x0][0x1c0], RZ ;  /* 0x000070001c008a24 */ /* 0x000fe200078e02ff */
[----:B------:R-:W-:Y:S02]  /*05b0*/  LOP3.LUT R72, R72, 0xffffffef, RZ, 0xc0, !PT ;  /* 0xffffffef48487812 */ /* 0x000fe400078ec0ff */
[----:B------:R-:W-:Y:S01]  /*05c0*/  ISETP.GE.OR.EX P3, PT, R37, c[0x0][0x1cc], P4, P2 ;  /* 0x0000730025007a0c */ /* 0x000fe20002766720 */
[----:B------:R-:W-:Y:S01]  /*05d0*/  IMAD.WIDE.U32 R16, R3, c[0x0][0x1d0], R18 ;  /* 0x0000740003107a25 */ /* 0x000fe200078e0012 */
[----:B------:R-:W-:-:S03]  /*05e0*/  @P5 LOP3.LUT R72, R72, 0x10, RZ, 0xfc, !PT ;  /* 0x0000001048485812 */ /* 0x000fc600078efcff */
[----:B------:R-:W-:Y:S01]  /*05f0*/  @!P0 IMAD R9, R29, c[0x0][0x1c4], R0 ;  /* 0x000071001d098a24 */ /* 0x000fe200078e0200 */
[C---:B------:R-:W-:Y:S01]  /*0600*/  LOP3.LUT P2, RZ, R72.reuse, 0x4, RZ, 0xc0, !PT ;  /* 0x0000000448ff7812 */ /* 0x040fe2000784c0ff */
[----:B------:R-:W-:Y:S01]  /*0610*/  @!P6 IMAD R0, R35, c[0x0][0x1c0], RZ ;  /* 0x000070002300ea24 */ /* 0x000fe200078e02ff */
[----:B------:R-:W-:Y:S02]  /*0620*/  IADD3 R3, R17, R5, RZ ;  /* 0x0000000511037210 */ /* 0x000fe40007ffe0ff */
[----:B------:R-:W-:Y:S02]  /*0630*/  @!P0 MOV R2, R16 ;  /* 0x0000001000028202 */ /* 0x000fe40000000f00 */
[----:B------:R-:W-:-:S03]  /*0640*/  LOP3.LUT R72, R72, 0xffffffdf, RZ, 0xc0, !PT ;  /* 0xffffffdf48487812 */ /* 0x000fc600078ec0ff */
[----:B------:R-:W-:Y:S01]  /*0650*/  @!P0 IMAD.WIDE.U32 R4, R29, c[0x0][0x1c0], R2 ;  /* 0x000070001d048a25 */ /* 0x000fe200078e0002 */
[----:B------:R-:W-:-:S03]  /*0660*/  @P3 LOP3.LUT R72, R72, 0x20, RZ, 0xfc, !PT ;  /* 0x0000002048483812 */ /* 0x000fc600078efcff */
[----:B------:R-:W-:Y:S01]  /*0670*/  @!P2 IMAD R11, R30, c[0x0][0x1c4], R7 ;  /* 0x000071001e0baa24 */ /* 0x000fe200078e0207 */
[-C--:B------:R-:W-:Y:S02]  /*0680*/  @!P2 MOV R6, R16.reuse ;  /* 0x000000100006a202 */ /* 0x080fe40000000f00 */
[----:B------:R-:W-:Y:S02]  /*0690*/  @!P2 MOV R7, R3 ;  /* 0x000000030007a202 */ /* 0x000fe40000000f00 */
[----:B------:R-:W-:Y:S01]  /*06a0*/  @!P0 IADD3 R5, R5, R9, RZ ;  /* 0x0000000905058210 */ /* 0x000fe20007ffe0ff */
[----:B------:R-:W-:Y:S01]  /*06b0*/  @!P6 IMAD R9, R31, c[0x0][0x1c4], R0 ;  /* 0x000071001f09ea24 */ /* 0x000fe200078e0200 */
[----:B------:R-:W-:Y:S01]  /*06c0*/  @!P0 LEA R50, P1, R4, c[0x0][0x170], 0x1 ;  /* 0x00005c0004328a11 */ /* 0x000fe200078208ff */
[----:B------:R-:W-:Y:S01]  /*06d0*/  @!P2 IMAD.WIDE.U32 R6, R30, c[0x0][0x1c0], R6 ;  /* 0x000070001e06aa25 */ /* 0x000fe200078e0006 */
[----:B------:R-:W-:Y:S02]  /*06e0*/  LOP3.LUT R72, R72, 0xffffffbf, RZ, 0xc0, !PT ;  /* 0xffffffbf48487812 */ /* 0x000fe400078ec0ff */
[----:B------:R-:W-:Y:S01]  /*06f0*/  @!P0 LEA.HI.X R51, R4, c[0x0][0x174], R5, 0x1, P1 ;  /* 0x00005d0004338a11 */ /* 0x000fe200008f0c05 */
[----:B------:R-:W-:Y:S01]  /*0700*/  @!P3 IMAD R0, R37, c[0x0][0x1c0], RZ ;  /* 0x000070002500ba24 */ /* 0x000fe200078e02ff */
[----:B------:R-:W-:-:S02]  /*0710*/  @!P6 MOV R4, R16 ;  /* 0x000000100004e202 */ /* 0x000fc40000000f00 */
[----:B------:R-:W-:Y:S02]  /*0720*/  @!P6 MOV R5, R3 ;  /* 0x000000030005e202 */ /* 0x000fe40000000f00 */
[----:B------:R-:W-:Y:S01]  /*0730*/  @!P2 IADD3 R7, R7, R11, RZ ;  /* 0x0000000b0707a210 */ /* 0x000fe20007ffe0ff */
[----:B------:R-:W-:Y:S01]  /*0740*/  @!P3 IMAD R11, R33, c[0x0][0x1c4], R0 ;  /* 0x00007100210bba24 */ /* 0x000fe200078e0200 */
[C---:B------:R-:W-:Y:S01]  /*0750*/  @!P2 LEA R56, P1, R6.reuse, c[0x0][0x170], 0x1 ;  /* 0x00005c000638aa11 */ /* 0x040fe200078208ff */
[----:B------:R-:W-:Y:S01]  /*0760*/  @!P6 IMAD.WIDE.U32 R4, R31, c[0x0][0x1c0], R4 ;  /* 0x000070001f04ea25 */ /* 0x000fe200078e0004 */
[----:B------:R-:W-:Y:S02]  /*0770*/  SHF.R.S32.HI R0, RZ, 0x1f, R20 ;  /* 0x0000001fff007819 */ /* 0x000fe40000011414 */
[----:B------:R-:W-:Y:S01]  /*0780*/  @!P2 LEA.HI.X R57, R6, c[0x0][0x174], R7, 0x1, P1 ;  /* 0x00005d000639aa11 */ /* 0x000fe200008f0c07 */
[----:B------:R-:W-:Y:S01]  /*0790*/  @!P5 IMAD R7, R36, c[0x0][0x1c0], RZ ;  /* 0x000070002407da24 */ /* 0x000fe200078e02ff */
[----:B------:R-:W-:-:S02]  /*07a0*/  @!P6 IADD3 R5, R5, R9, RZ ;  /* 0x000000090505e210 */ /* 0x000fc40007ffe0ff */
[----:B------:R-:W-:Y:S01]  /*07b0*/  @!P6 LEA R14, P1, R4, c[0x0][0x170], 0x1 ;  /* 0x00005c00040eea11 */ /* 0x000fe200078208ff */
[----:B------:R-:W-:Y:S01]  /*07c0*/  @!P5 IMAD R9, R32, c[0x0][0x1c4], R7 ;  /* 0x000071002009da24 */ /* 0x000fe200078e0207 */
[-C--:B------:R-:W-:Y:S02]  /*07d0*/  @!P5 MOV R6, R16.reuse ;  /* 0x000000100006d202 */ /* 0x080fe40000000f00 */
[-C--:B------:R-:W-:Y:S02]  /*07e0*/  @!P5 MOV R7, R3.reuse ;  /* 0x000000030007d202 */ /* 0x080fe40000000f00 */
[----:B------:R-:W-:Y:S02]  /*07f0*/  @!P6 LEA.HI.X R15, R4, c[0x0][0x174], R5, 0x1, P1 ;  /* 0x00005d00040fea11 */ /* 0x000fe400008f0c05 */
[----:B------:R-:W-:Y:S01]  /*0800*/  @!P3 MOV R4, R16 ;  /* 0x000000100004b202 */ /* 0x000fe20000000f00 */
[----:B------:R-:W-:Y:S01]  /*0810*/  @!P5 IMAD.WIDE.U32 R6, R32, c[0x0][0x1c0], R6 ;  /* 0x000070002006da25 */ /* 0x000fe200078e0006 */
[----:B------:R-:W-:-:S04]  /*0820*/  @!P3 MOV R5, R3 ;  /* 0x000000030005b202 */ /* 0x000fc80000000f00 */
[----:B------:R-:W-:Y:S01]  /*0830*/  @!P5 IADD3 R7, R7, R9, RZ ;  /* 0x000000090707d210 */ /* 0x000fe20007ffe0ff */
[----:B------:R-:W-:Y:S01]  /*0840*/  @!P3 IMAD.WIDE.U32 R4, R33, c[0x0][0x1c0], R4 ;  /* 0x000070002104ba25 */ /* 0x000fe200078e0004 */
[----:B------:R-:W-:-:S04]  /*0850*/  @!P5 LEA R62, P1, R6, c[0x0][0x170], 0x1 ;  /* 0x00005c00063eda11 */ /* 0x000fc800078208ff */
[----:B------:R-:W-:Y:S02]  /*0860*/  @!P5 LEA.HI.X R63, R6, c[0x0][0x174], R7, 0x1, P1 ;  /* 0x00005d00063fda11 */ /* 0x000fe400008f0c07 */
[----:B------:R-:W-:Y:S02]  /*0870*/  @!P3 IADD3 R5, R5, R11, RZ ;  /* 0x0000000b0505b210 */ /* 0x000fe40007ffe0ff */
[----:B------:R-:W-:Y:S02]  /*0880*/  @!P3 LEA R64, P1, R4, c[0x0][0x170], 0x1 ;  /* 0x00005c000440ba11 */ /* 0x000fe400078208ff */
[----:B------:R-:W-:Y:S02]  /*0890*/  ISETP.GE.U32.AND P5, PT, R20, c[0x0][0x1c8], PT ;  /* 0x0000720014007a0c */ /* 0x000fe40003fa6070 */
[----:B------:R-:W-:Y:S02]  /*08a0*/  @!P3 LEA.HI.X R65, R4, c[0x0][0x174], R5, 0x1, P1 ;  /* 0x00005d000441ba11 */ /* 0x000fe400008f0c05 */
[----:B------:R-:W-:-:S04]  /*08b0*/  ISETP.GE.U32.AND P1, PT, R38, c[0x0][0x1c8], PT ;  /* 0x0000720026007a0c */ /* 0x000fc80003f26070 */
[----:B------:R-:W-:-:S13]  /*08c0*/  ISETP.GE.OR.EX P2, PT, R39, c[0x0][0x1cc], P4, P1 ;  /* 0x0000730027007a0c */ /* 0x000fda0002746710 */
[----:B------:R-:W-:Y:S01]  /*08d0*/  @!P2 IMAD R5, R39, c[0x0][0x1c0], RZ ;  /* 0x000070002705aa24 */ /* 0x000fe200078e02ff */
[----:B------:R-:W-:Y:S02]  /*08e0*/  @!P2 MOV R4, R16 ;  /* 0x000000100004a202 */ /* 0x000fe40000000f00 */
[----:B------:R-:W-:Y:S01]  /*08f0*/  @P2 LOP3.LUT R72, R72, 0x40, RZ, 0xfc, !PT ;  /* 0x0000004048482812 */ /* 0x000fe200078efcff */
[----:B------:R-:W-:Y:S01]  /*0900*/  @!P2 IMAD R7, R38, c[0x0][0x1c4], R5 ;  /* 0x000071002607aa24 */ /* 0x000fe200078e0205 */
[----:B------:R-:W-:Y:S02]  /*0910*/  @!P2 MOV R5, R3 ;  /* 0x000000030005a202 */ /* 0x000fe40000000f00 */
[----:B------:R-:W-:-:S03]  /*0920*/  LOP3.LUT R72, R72, 0xfffffeff, RZ, 0xc0, !PT ;  /* 0xfffffeff48487812 */ /* 0x000fc600078ec0ff */
[----:B------:R-:W-:-:S05]  /*0930*/  @!P2 IMAD.WIDE.U32 R4, R38, c[0x0][0x1c0], R4 ;  /* 0x000070002604aa25 */ /* 0x000fca00078e0004 */
[----:B------:R-:W-:Y:S02]  /*0940*/  @!P2 IADD3 R5, R5, R7, RZ ;  /* 0x000000070505a210 */ /* 0x000fe40007ffe0ff */
[----:B------:R-:W-:-:S04]  /*0950*/  @!P2 LEA R66, P1, R4, c[0x0][0x170], 0x1 ;  /* 0x00005c000442aa11 */ /* 0x000fc800078208ff */
        /* <DEDUP_REMOVED lines=31> */
[----:B------:R-:W-:-:S05]  /*0b50*/  @!P2 MOV R5, R3 ;  /* 0x000000030005a202 */ /* 0x000fca0000000f00 */
[----:B------:R-:W-:-:S05]  /*0b60*/  @!P2 IMAD.WIDE.U32 R4, R44, c[0x0][0x1c0], R4 ;  /* 0x000070002c04aa25 */ /* 0x000fca00078e0004 */
[----:B------:R-:W-:Y:S02]  /*0b70*/  @!P2 IADD3 R5, R5, R7, RZ ;  /* 0x000000070505a210 */ /* 0x000fe40007ffe0ff */
[----:B------:R-:W-:-:S04]  /*0b80*/  @!P2 LEA R12, P1, R4, c[0x0][0x170], 0x1 ;  /* 0x00005c00040caa11 */ /* 0x000fc800078208ff */
[----:B------:R-:W-:Y:S02]  /*0b90*/  @!P2 LEA.HI.X R13, R4, c[0x0][0x174], R5, 0x1, P1 ;  /* 0x00005d00040daa11 */ /* 0x000fe400008f0c05 */
[----:B------:R-:W-:-:S04]  /*0ba0*/  ISETP.GE.U32.AND P1, PT, R46, c[0x0][0x1c8], PT ;  /* 0x000072002e007a0c */ /* 0x000fc80003f26070 */
[----:B------:R-:W-:-:S04]  /*0bb0*/  ISETP.GE.OR.EX P1, PT, R47, c[0x0][0x1cc], P4, P1 ;  /* 0x000073002f007a0c */ /* 0x000fc80002726710 */
[----:B------:R-:W-:-:S09]  /*0bc0*/  P2R R75, PR, RZ, 0x2 ;  /* 0x00000002ff4b7803 */ /* 0x000fd20000000000 */
[----:B------:R-:W-:Y:S01]  /*0bd0*/  @!P1 IMAD R5, R47, c[0x0][0x1c0], RZ ;  /* 0x000070002f059a24 */ /* 0x000fe200078e02ff */
[----:B------:R-:W-:-:S03]  /*0be0*/  @!P1 MOV R4, R16 ;  /* 0x0000001000049202 */ /* 0x000fc60000000f00 */
[----:B------:R-:W-:Y:S01]  /*0bf0*/  @!P1 IMAD R7, R46, c[0x0][0x1c4], R5 ;  /* 0x000071002e079a24 */ /* 0x000fe200078e0205 */
[----:B------:R-:W-:-:S05]  /*0c00*/  @!P1 MOV R5, R3 ;  /* 0x0000000300059202 */ /* 0x000fca0000000f00 */
[----:B------:R-:W-:-:S05]  /*0c10*/  @!P1 IMAD.WIDE.U32 R4, R46, c[0x0][0x1c0], R4 ;  /* 0x000070002e049a25 */ /* 0x000fca00078e0004 */
[----:B------:R-:W-:Y:S02]  /*0c20*/  @!P1 IADD3 R5, R5, R7, RZ ;  /* 0x0000000705059210 */ /* 0x000fe40007ffe0ff */
[----:B------:R-:W-:-:S04]  /*0c30*/  @!P1 LEA R70, P2, R4, c[0x0][0x170], 0x1 ;  /* 0x00005c0004469a11 */ /* 0x000fc800078408ff */
[----:B------:R-:W-:Y:S02]  /*0c40*/  @!P1 LEA.HI.X R71, R4, c[0x0][0x174], R5, 0x1, P2 ;  /* 0x00005d0004479a11 */ /* 0x000fe400010f0c05 */
[----:B------:R-:W-:Y:S02]  /*0c50*/  ISETP.GE.U32.AND P2, PT, R24, c[0x0][0x1c8], PT ;  /* 0x0000720018007a0c */ /* 0x000fe40003f46070 */
[C---:B------:R-:W-:Y:S02]  /*0c60*/  LOP3.LUT P1, RZ, R72.reuse, 0x100, RZ, 0xc0, !PT ;  /* 0x0000010048ff7812 */ /* 0x040fe4000782c0ff */
[----:B------:R-:W-:Y:S02]  /*0c70*/  ISETP.GE.OR.EX P2, PT, R23, c[0x0][0x1cc], P4, P2 ;  /* 0x0000730017007a0c */ /* 0x000fe40002746720 */
[----:B------:R-:W-:Y:S02]  /*0c80*/  P2R R76, PR, RZ, 0x2 ;  /* 0x00000002ff4c7803 */ /* 0x000fe40000000000 */
[----:B------:R-:W-:-:S04]  /*0c90*/  LOP3.LUT P1, RZ, R72, 0x40, RZ, 0xc0, !PT ;  /* 0x0000004048ff7812 */ /* 0x000fc8000782c0ff */
[----:B------:R-:W-:Y:S02]  /*0ca0*/  P2R R77, PR, RZ, 0x2 ;  /* 0x00000002ff4d7803 */ /* 0x000fe40000000000 */
[----:B------:R-:W-:-:S03]  /*0cb0*/  LOP3.LUT P1, RZ, R72, 0x20, RZ, 0xc0, !PT ;  /* 0x0000002048ff7812 */ /* 0x000fc6000782c0ff */
[----:B------:R-:W-:Y:S01]  /*0cc0*/  @!P2 IMAD R5, R23, c[0x0][0x1c0], RZ ;  /* 0x000070001705aa24 */ /* 0x000fe200078e02ff */
[----:B------:R-:W-:Y:S02]  /*0cd0*/  @!P2 MOV R4, R16 ;  /* 0x000000100004a202 */ /* 0x000fe40000000f00 */
[----:B------:R-:W-:Y:S01]  /*0ce0*/  P2R R78, PR, RZ, 0x2 ;  /* 0x00000002ff4e7803 */ /* 0x000fe20000000000 */
[----:B------:R-:W-:Y:S01]  /*0cf0*/  @!P2 IMAD R7, R24, c[0x0][0x1c4], R5 ;  /* 0x000071001807aa24 */ /* 0x000fe200078e0205 */
[----:B------:R-:W-:Y:S02]  /*0d00*/  @!P2 MOV R5, R3 ;  /* 0x000000030005a202 */ /* 0x000fe40000000f00 */
[----:B------:R-:W-:-:S03]  /*0d10*/  LOP3.LUT P1, RZ, R72, 0x10, RZ, 0xc0, !PT ;  /* 0x0000001048ff7812 */ /* 0x000fc6000782c0ff */
[----:B------:R-:W-:Y:S01]  /*0d20*/  @!P2 IMAD.WIDE.U32 R4, R24, c[0x0][0x1c0], R4 ;  /* 0x000070001804aa25 */ /* 0x000fe200078e0004 */
[----:B------:R-:W-:Y:S02]  /*0d30*/  P2R R79, PR, RZ, 0x2 ;  /* 0x00000002ff4f7803 */ /* 0x000fe40000000000 */
[----:B------:R-:W-:Y:S02]  /*0d40*/  LOP3.LUT P1, RZ, R72, 0x8, RZ, 0xc0, !PT ;  /* 0x0000000848ff7812 */ /* 0x000fe4000782c0ff */
[----:B------:R-:W-:Y:S02]  /*0d50*/  @!P2 IADD3 R5, R5, R7, RZ ;  /* 0x000000070505a210 */ /* 0x000fe40007ffe0ff */
[----:B------:R-:W-:-:S04]  /*0d60*/  @!P2 LEA R8, P3, R4, c[0x0][0x170], 0x1 ;  /* 0x00005c000408aa11 */ /* 0x000fc800078608ff */
[----:B------:R-:W-:Y:S02]  /*0d70*/  @!P2 LEA.HI.X R9, R4, c[0x0][0x174], R5, 0x1, P3 ;  /* 0x00005d000409aa11 */ /* 0x000fe400018f0c05 */
[----:B------:R-:W-:-:S04]  /*0d80*/  ISETP.GE.U32.AND P3, PT, R22, c[0x0][0x1c8], PT ;  /* 0x0000720016007a0c */ /* 0x000fc80003f66070 */
[----:B------:R-:W-:Y:S02]  /*0d90*/  ISETP.GE.OR.EX P3, PT, R21, c[0x0][0x1cc], P4, P3 ;  /* 0x0000730015007a0c */ /* 0x000fe40002766730 */
[----:B------:R-:W-:-:S11]  /*0da0*/  ISETP.GE.OR.EX P4, PT, R0, c[0x0][0x1cc], P4, P5 ;  /* 0x0000730000007a0c */ /* 0x000fd60002786750 */
[----:B------:R-:W-:Y:S01]  /*0db0*/  @!P3 IMAD R5, R21, c[0x0][0x1c0], RZ ;  /* 0x000070001505ba24 */ /* 0x000fe200078e02ff */
[-C--:B------:R-:W-:Y:S02]  /*0dc0*/  @!P3 MOV R4, R16.reuse ;  /* 0x000000100004b202 */ /* 0x080fe40000000f00 */
[----:B------:R-:W-:Y:S01]  /*0dd0*/  @!P4 MOV R48, R16 ;  /* 0x000000100030c202 */ /* 0x000fe20000000f00 */
[----:B------:R-:W-:Y:S01]  /*0de0*/  @!P3 IMAD R7, R22, c[0x0][0x1c4], R5 ;  /* 0x000071001607ba24 */ /* 0x000fe200078e0205 */
[-C--:B------:R-:W-:Y:S02]  /*0df0*/  @!P3 MOV R5, R3.reuse ;  /* 0x000000030005b202 */ /* 0x080fe40000000f00 */
[----:B------:R-:W-:-:S03]  /*0e00*/  @!P4 MOV R49, R3 ;  /* 0x000000030031c202 */ /* 0x000fc60000000f00 */
[----:B------:R-:W-:-:S04]  /*0e10*/  @!P3 IMAD.WIDE.U32 R4, R22, c[0x0][0x1c0], R4 ;  /* 0x000070001604ba25 */ /* 0x000fc800078e0004 */
[----:B------:R-:W-:Y:S01]  /*0e20*/  @!P4 IMAD.WIDE.U32 R48, R20, c[0x0][0x1c0], R48 ;  /* 0x000070001430ca25 */ /* 0x000fe200078e0030 */
[----:B------:R-:W-:Y:S02]  /*0e30*/  @!P3 IADD3 R5, R5, R7, RZ ;  /* 0x000000070505b210 */ /* 0x000fe40007ffe0ff */
[----:B------:R-:W-:-:S04]  /*0e40*/  @!P3 LEA R6, P5, R4, c[0x0][0x170], 0x1 ;  /* 0x00005c000406ba11 */ /* 0x000fc800078a08ff */
[----:B------:R-:W-:Y:S01]  /*0e50*/  @!P3 LEA.HI.X R7, R4, c[0x0][0x174], R5, 0x1, P5 ;  /* 0x00005d000407ba11 */ /* 0x000fe200028f0c05 */
[----:B------:R-:W-:Y:S01]  /*0e60*/  @!P4 IMAD R5, R0, c[0x0][0x1c0], RZ ;  /* 0x000070000005ca24 */ /* 0x000fe200078e02ff */
[----:B------:R-:W-:-:S03]  /*0e70*/  @!P4 LEA R4, P5, R48, c[0x0][0x170], 0x1 ;  /* 0x00005c003004ca11 */ /* 0x000fc600078a08ff */
[----:B------:R-:W-:-:S05]  /*0e80*/  @!P4 IMAD R5, R20, c[0x0][0x1c4], R5 ;  /* 0x000071001405ca24 */ /* 0x000fca00078e0205 */
[----:B------:R-:W-:-:S04]  /*0e90*/  @!P4 IADD3 R5, R49, R5, RZ ;  /* 0x000000053105c210 */ /* 0x000fc80007ffe0ff */
[----:B------:R-:W-:Y:S02]  /*0ea0*/  @!P4 LEA.HI.X R5, R48, c[0x0][0x174], R5, 0x1, P5 ;  /* 0x00005d003005ca11 */ /* 0x000fe400028f0c05 */
[----:B------:R-:W-:Y:S02]  /*0eb0*/  SHF.R.S32.HI R48, RZ, 0x1f, R53 ;  /* 0x0000001fff307819 */ /* 0x000fe40000011435 */
[----:B------:R-:W-:-:S04]  /*0ec0*/  ISETP.GE.U32.AND P5, PT, R53, c[0x0][0x1c8], PT ;  /* 0x0000720035007a0c */ /* 0x000fc80003fa6070 */
[----:B------:R-:W-:-:S04]  /*0ed0*/  ISETP.GE.AND.EX P5, PT, R48, c[0x0][0x1cc], PT, P5 ;  /* 0x0000730030007a0c */ /* 0x000fc80003fa6350 */
[----:B------:R-:W-:-:S13]  /*0ee0*/  ISETP.GT.U32.OR P5, PT, R27, 0x1ff, P5 ;  /* 0x000001ff1b00780c */ /* 0x000fda0002fa4470 */
        /* <DEDUP_REMOVED lines=8> */
[----:B------:R-:W-:Y:S01]  /*0f70*/  CS2R R48, SRZ ;  /* 0x0000000000307805 */ /* 0x000fe2000001ff00 */
[----:B------:R-:W-:-:S04]  /*0f80*/  IADD3 R55, R29, 0xe0, RZ ;  /* 0x000000e01d377810 */ /* 0x000fc80007ffe0ff */
[----:B------:R-:W-:Y:S01]  /*0f90*/  SHF.R.S32.HI R58, RZ, 0x1f, R55 ;  /* 0x0000001fff3a7819 */ /* 0x000fe20000011437 */
[----:B------:R0:W2:Y:S01]  /*0fa0*/  @!P5 LDG.E R48, [R52.64] ;  /* 0x000000063430d981 */ /* 0x0000a2000c1e1900 */
[----:B------:R-:W-:-:S03]  /*0fb0*/  ISETP.GE.U32.AND P5, PT, R55, c[0x0][0x1c8], PT ;  /* 0x0000720037007a0c */ /* 0x000fc60003fa6070 */
[----:B------:R1:W3:Y:S01]  /*0fc0*/  @!P0 LDG.E R49, [R50.64] ;  /* 0x0000000632318981 */ /* 0x0002e2000c1e1900 */
[----:B------:R-:W-:-:S04]  /*0fd0*/  ISETP.GE.AND.EX P5, PT, R58, c[0x0][0x1cc], PT, P5 ;  /* 0x000073003a007a0c */ /* 0x000fc80003fa6350 */
[----:B------:R-:W-:-:S13]  /*0fe0*/  ISETP.GT.U32.OR P5, PT, R27, 0x1ff, P5 ;  /* 0x000001ff1b00780c */ /* 0x000fda0002fa4470 */
[----:B0-----:R-:W-:Y:S01]  /*0ff0*/  @!P5 MOV R52, R16 ;  /* 0x000000100034d202 */ /* 0x001fe20000000f00 */
[----:B------:R-:W-:Y:S01]  /*1000*/  @!P5 IMAD R58, R58, c[0x0][0x1c0], RZ ;  /* 0x000070003a3ada24 */ /* 0x000fe200078e02ff */
[----:B------:R-:W-:-:S03]  /*1010*/  @!P5 MOV R53, R3 ;  /* 0x000000030035d202 */ /* 0x000fc60000000f00 */
[C---:B------:R-:W-:Y:S02]  /*1020*/  @!P5 IMAD R59, R55.reuse, c[0x0][0x1c4], R58 ;  /* 0x00007100373bda24 */ /* 0x040fe400078e023a */
[----:B------:R-:W-:-:S05]  /*1030*/  @!P5 IMAD.WIDE.U32 R52, R55, c[0x0][0x1c0], R52 ;  /* 0x000070003734da25 */ /* 0x000fca00078e0034 */
[----:B------:R-:W-:Y:S02]  /*1040*/  @!P5 IADD3 R53, R53, R59, RZ ;  /* 0x0000003b3535d210 */ /* 0x000fe40007ffe0ff */
[----:B------:R-:W-:-:S04]  /*1050*/  @!P5 LEA R58, P6, R52, c[0x0][0x170], 0x1 ;  /* 0x00005c00343ada11 */ /* 0x000fc800078c08ff */
[----:B------:R-:W-:Y:S02]  /*1060*/  @!P5 LEA.HI.X R59, R52, c[0x0][0x174], R53, 0x1, P6 ;  /* 0x00005d00343bda11 */ /* 0x000fe400030f0c35 */
[----:B------:R-:W-:Y:S02]  /*1070*/  MOV R52, RZ ;  /* 0x000000ff00347202 */ /* 0x000fe40000000f00 */
[----:B------:R-:W-:Y:S02]  /*1080*/  IADD3 R53, R29, 0xf0, RZ ;  /* 0x000000f01d357810 */ /* 0x000fe40007ffe0ff */
[----:B------:R-:W-:Y:S02]  /*1090*/  LOP3.LUT P6, RZ, R72, 0x4, RZ, 0xc0, !PT ;  /* 0x0000000448ff7812 */ /* 0x000fe400078cc0ff */
[----:B------:R0:W4:Y:S01]  /*10a0*/  @!P5 LDG.E R52, [R58.64] ;  /* 0x000000063a34d981 */ /* 0x000122000c1e1900 */
[----:B-1----:R-:W-:Y:S02]  /*10b0*/  SHF.R.S32.HI R50, RZ, 0x1f, R53 ;  /* 0x0000001fff327819 */ /* 0x002fe40000011435 */
[----:B------:R-:W-:-:S02]  /*10c0*/  ISETP.GE.U32.AND P5, PT, R53, c[0x0][0x1c8], PT ;  /* 0x0000720035007a0c */ /* 0x000fc40003fa6070 */
[----:B------:R-:W-:Y:S02]  /*10d0*/  MOV R51, RZ ;  /* 0x000000ff00337202 */ /* 0x000fe40000000f00 */
[----:B------:R-:W-:-:S04]  /*10e0*/  ISETP.GE.AND.EX P5, PT, R50, c[0x0][0x1cc], PT, P5 ;  /* 0x0000730032007a0c */ /* 0x000fc80003fa6350 */
[----:B------:R-:W-:Y:S01]  /*10f0*/  ISETP.GT.U32.OR P5, PT, R27, 0x1ff, P5 ;  /* 0x000001ff1b00780c */ /* 0x000fe20002fa4470 */
[----:B------:R1:W5:-:S12]  /*1100*/  @!P6 LDG.E R51, [R56.64] ;  /* 0x000000063833e981 */ /* 0x000358000c1e1900 */
[----:B0-----:R-:W-:Y:S01]  /*1110*/  @!P5 MOV R58, R16 ;  /* 0x00000010003ad202 */ /* 0x001fe20000000f00 */
[----:B------:R-:W-:Y:S01]  /*1120*/  @!P5 IMAD R50, R50, c[0x0][0x1c0], RZ ;  /* 0x000070003232da24 */ /* 0x000fe200078e02ff */
[----:B------:R-:W-:-:S03]  /*1130*/  @!P5 MOV R59, R3 ;  /* 0x00000003003bd202 */ /* 0x000fc60000000f00 */
[C---:B------:R-:W-:Y:S01]  /*1140*/  @!P5 IMAD R55, R53.reuse, c[0x0][0x1c4], R50 ;  /* 0x000071003537da24 */ /* 0x040fe200078e0232 */
[----:B-1----:R-:W-:Y:S01]  /*1150*/  CS2R R56, SRZ ;  /* 0x0000000000387805 */ /* 0x002fe2000001ff00 */
[----:B------:R-:W-:Y:S01]  /*1160*/  @!P5 IMAD.WIDE.U32 R58, R53, c[0x0][0x1c0], R58 ;  /* 0x00007000353ada25 */ /* 0x000fe200078e003a */
[----:B------:R-:W-:-:S04]  /*1170*/  MOV R50, RZ ;  /* 0x000000ff00327202 */ /* 0x000fc80000000f00 */
[----:B------:R-:W-:Y:S02]  /*1180*/  @!P5 IADD3 R53, R59, R55, RZ ;  /* 0x000000373b35d210 */ /* 0x000fe40007ffe0ff */
[----:B------:R-:W-:-:S04]  /*1190*/  @!P5 LEA R60, P6, R58, c[0x0][0x170], 0x1 ;  /* 0x00005c003a3cda11 */ /* 0x000fc800078c08ff */
[----:B------:R-:W-:Y:S02]  /*11a0*/  @!P5 LEA.HI.X R61, R58, c[0x0][0x174], R53, 0x1, P6 ;  /* 0x00005d003a3dda11 */ /* 0x000fe400030f0c35 */
[----:B------:R-:W-:Y:S02]  /*11b0*/  MOV R53, RZ ;  /* 0x000000ff00357202 */ /* 0x000fe40000000f00 */
[----:B------:R-:W-:Y:S01]  /*11c0*/  MOV R55, RZ ;  /* 0x000000ff00377202 */ /* 0x000fe20000000f00 */
[----:B------:R0:W2:Y:S01]  /*11d0*/  @!P5 LDG.E R50, [R60.64] ;  /* 0x000000063c32d981 */ /* 0x0000a2000c1e1900 */
[----:B------:R-:W-:Y:S01]  /*11e0*/  CS2R R58, SRZ ;  /* 0x00000000003a7805 */ /* 0x000fe2000001ff00 */
[----:B------:R-:W-:Y:S02]  /*11f0*/  LOP3.LUT P6, RZ, R72, 0x2, RZ, 0xc0, !PT ;  /* 0x0000000248ff7812 */ /* 0x000fe400078cc0ff */
[----:B------:R-:W2:Y:S01]  /*1200*/  @!P1 LDG.E R53, [R14.64] ;  /* 0x000000060e359981 */ /* 0x000ea2000c1e1900 */
[----:B------:R-:W-:-:S13]  /*1210*/  ISETP.NE.AND P1, PT, R79, RZ, PT ;  /* 0x000000ff4f00720c */ /* 0x000fda0003f25270 */
[----:B------:R1:W4:Y:S01]  /*1220*/  @!P1 LDG.E R55, [R62.64] ;  /* 0x000000063e379981 */ /* 0x000322000c1e1900 */
[----:B------:R-:W-:-:S13]  /*1230*/  ISETP.NE.AND P1, PT, R78, RZ, PT ;  /* 0x000000ff4e00720c */ /* 0x000fda0003f25270 */
[----:B------:R0:W4:Y:S01]  /*1240*/  @!P1 LDG.E R56, [R64.64] ;  /* 0x0000000640389981 */ /* 0x000122000c1e1900 */
[----:B------:R-:W-:Y:S02]  /*1250*/  ISETP.NE.AND P1, PT, R77, RZ, PT ;  /* 0x000000ff4d00720c */ /* 0x000fe40003f25270 */
[----:B------:R-:W-:-:S11]  /*1260*/  LOP3.LUT P5, RZ, R72, 0x80, RZ, 0xc0, !PT ;  /* 0x0000008048ff7812 */ /* 0x000fd600078ac0ff */
[----:B------:R-:W4:Y:S01]  /*1270*/  @!P1 LDG.E R57, [R66.64] ;  /* 0x0000000642399981 */ /* 0x000f22000c1e1900 */
[----:B------:R-:W-:-:S03]  /*1280*/  ISETP.NE.AND P1, PT, R76, RZ, PT ;  /* 0x000000ff4c00720c */ /* 0x000fc60003f25270 */
[----:B------:R0:W4:Y:S10]  /*1290*/  @!P5 LDG.E R59, [R10.64] ;  /* 0x000000060a3bd981 */ /* 0x000134000c1e1900 */
[----:B------:R-:W4:Y:S01]  /*12a0*/  @!P1 LDG.E R58, [R68.64] ;  /* 0x00000006443a9981 */ /* 0x000f22000c1e1900 */
[----:B------:R-:W-:Y:S01]  /*12b0*/  ISETP.NE.AND P1, PT, R75, RZ, PT ;  /* 0x000000ff4b00720c */ /* 0x000fe20003f25270 */
[----:B0-----:R-:W-:-:S06]  /*12c0*/  CS2R R60, SRZ ;  /* 0x00000000003c7805 */ /* 0x001fcc000001ff00 */
[----:B------:R0:W4:Y:S01]  /*12d0*/  @!P6 LDG.E R60, [R12.64] ;  /* 0x000000060c3ce981 */ /* 0x000122000c1e1900 */
[----:B-1----:R-:W-:-:S05]  /*12e0*/  CS2R R62, SRZ ;  /* 0x00000000003e7805 */ /* 0x002fca000001ff00 */
[----:B------:R-:W4:Y:S04]  /*12f0*/  @!P1 LDG.E R61, [R70.64] ;  /* 0x00000006463d9981 */ /* 0x000f28000c1e1900 */
[----:B------:R1:W4:Y:S04]  /*1300*/  @!P2 LDG.E R62, [R8.64] ;  /* 0x00000006083ea981 */ /* 0x000328000c1e1900 */
[----:B------:R5:W4:Y:S01]  /*1310*/  @!P3 LDG.E R63, [R6.64] ;  /* 0x00000006063fb981 */ /* 0x000b22000c1e1900 */
[----:B------:R-:W-:-:S06]  /*1320*/  MOV R64, RZ ;  /* 0x000000ff00407202 */ /* 0x000fcc0000000f00 */
[----:B------:R3:W4:Y:S02]  /*1330*/  @!P4 LDG.E R64, [R4.64] ;  /* 0x000000060440c981 */ /* 0x000724000c1e1900 */
[--C-:B---3--:R-:W-:Y:S02]  /*1340*/  PRMT R5, RZ, 0x7610, R49.reuse ;  /* 0x00007610ff057816 */ /* 0x108fe40000000031 */
[----:B------:R-:W-:-:S03]  /*1350*/  PRMT R4, RZ, 0x5410, R49 ;  /* 0x00005410ff047816 */ /* 0x000fc60000000031 */
[----:B------:R-:W-:Y:S02]  /*1360*/  FMUL.FTZ R11, R5, R5 ;  /* 0x00000005050b7220 */ /* 0x000fe40000410000 */
[C---:B------:R-:W-:Y:S02]  /*1370*/  FADD.FTZ R10, R4.reuse, R5 ;  /* 0x00000005040a7221 */ /* 0x040fe40000010000 */
[----:B------:R-:W-:Y:S02]  /*1380*/  FFMA.FTZ R11, R4, R4, R11 ;  /* 0x00000004040b7223 */ /* 0x000fe4000001000b */
[----:B------:R-:W-:Y:S02]  /*1390*/  FADD.FTZ R10, RZ, R10 ;  /* 0x0000000aff0a7221 */ /* 0x000fe40000010000 */
[----:B------:R-:W-:Y:S01]  /*13a0*/  FADD.FTZ R11, RZ, R11 ;  /* 0x0000000bff0b7221 */ /* 0x000fe20000010000 */
[--C-:B-----5:R-:W-:Y:S02]  /*13b0*/  PRMT R6, RZ, 0x5410, R51.reuse ;  /* 0x00005410ff067816 */ /* 0x120fe40000000033 */
[----:B------:R-:W-:-:S05]  /*13c0*/  PRMT R7, RZ, 0x7610, R51 ;  /* 0x00007610ff077816 */ /* 0x000fca0000000033 */
[----:B-1----:R-:W-:Y:S02]  /*13d0*/  FADD.FTZ R9, R6, R7 ;  /* 0x0000000706097221 */ /* 0x002fe40000010000 */
[----:B0-----:R-:W-:Y:S02]  /*13e0*/  FMUL.FTZ R13, R7, R7 ;  /* 0x00000007070d7220 */ /* 0x001fe40000410000 */
[----:B------:R-:W-:Y:S02]  /*13f0*/  FADD.FTZ R9, R10, R9 ;  /* 0x000000090a097221 */ /* 0x000fe40000010000 */
[----:B------:R-:W-:-:S04]  /*1400*/  FFMA.FTZ R6, R6, R6, R13 ;  /* 0x0000000606067223 */ /* 0x000fc8000001000d */
[----:B------:R-:W-:Y:S01]  /*1410*/  FADD.FTZ R6, R11, R6 ;  /* 0x000000060b067221 */ /* 0x000fe20000010000 */
[--C-:B--2---:R-:W-:Y:S02]  /*1420*/  PRMT R4, RZ, 0x5410, R53.reuse ;  /* 0x00005410ff047816 */ /* 0x104fe40000000035 */
[----:B------:R-:W-:-:S05]  /*1430*/  PRMT R5, RZ, 0x7610, R53 ;  /* 0x00007610ff057816 */ /* 0x000fca0000000035 */
[----:B------:R-:W-:Y:S02]  /*1440*/  FMUL.FTZ R7, R5, R5 ;  /* 0x0000000505077220 */ /* 0x000fe40000410000 */
[C---:B------:R-:W-:Y:S02]  /*1450*/  FADD.FTZ R8, R4.reuse, R5 ;  /* 0x0000000504087221 */ /* 0x040fe40000010000 */
[----:B------:R-:W-:Y:S01]  /*1460*/  FFMA.FTZ R7, R4, R4, R7 ;  /* 0x0000000404077223 */ /* 0x000fe20000010007 */
[--C-:B----4-:R-:W-:Y:S01]  /*1470*/  PRMT R5, RZ, 0x7610, R55.reuse ;  /* 0x00007610ff057816 */ /* 0x110fe20000000037 */
[----:B------:R-:W-:Y:S01]  /*1480*/  FADD.FTZ R8, R9, R8 ;  /* 0x0000000809087221 */ /* 0x000fe20000010000 */
[----:B------:R-:W-:-:S03]  /*1490*/  PRMT R4, RZ, 0x5410, R55 ;  /* 0x00005410ff047816 */ /* 0x000fc60000000037 */
[----:B------:R-:W-:Y:S02]  /*14a0*/  FMUL.FTZ R9, R5, R5 ;  /* 0x0000000505097220 */ /* 0x000fe40000410000 */
[----:B------:R-:W-:Y:S02]  /*14b0*/  FADD.FTZ R5, R4, R5 ;  /* 0x0000000504057221 */ /* 0x000fe40000010000 */
[----:B------:R-:W-:Y:S02]  /*14c0*/  FADD.FTZ R6, R6, R7 ;  /* 0x0000000706067221 */ /* 0x000fe40000010000 */
[----:B------:R-:W-:Y:S01]  /*14d0*/  FFMA.FTZ R9, R4, R4, R9 ;  /* 0x0000000404097223 */ /* 0x000fe20000010009 */
[--C-:B------:R-:W-:Y:S02]  /*14e0*/  PRMT R4, RZ, 0x5410, R56.reuse ;  /* 0x00005410ff047816 */ /* 0x100fe40000000038 */
[----:B------:R-:W-:Y:S01]  /*14f0*/  PRMT R7, RZ, 0x7610, R56 ;  /* 0x00007610ff077816 */ /* 0x000fe20000000038 */
[----:B------:R-:W-:-:S04]  /*1500*/  FADD.FTZ R5, R8, R5 ;  /* 0x0000000508057221 */ /* 0x000fc80000010000 */
[----:B------:R-:W-:Y:S02]  /*1510*/  FMUL.FTZ R11, R7, R7 ;  /* 0x00000007070b7220 */ /* 0x000fe40000410000 */
[C---:B------:R-:W-:Y:S02]  /*1520*/  FADD.FTZ R8, R4.reuse, R7 ;  /* 0x0000000704087221 */ /* 0x040fe40000010000 */
[----:B------:R-:W-:Y:S01]  /*1530*/  FFMA.FTZ R11, R4, R4, R11 ;  /* 0x00000004040b7223 */ /* 0x000fe2000001000b */
[----:B------:R-:W-:Y:S01]  /*1540*/  PRMT R7, RZ, 0x7610, R57 ;  /* 0x00007610ff077816 */ /* 0x000fe20000000039 */
[----:B------:R-:W-:Y:S01]  /*1550*/  FADD.FTZ R6, R6, R9 ;  /* 0x0000000906067221 */ /* 0x000fe20000010000 */
[----:B------:R-:W-:-:S03]  /*1560*/  PRMT R4, RZ, 0x5410, R57 ;  /* 0x00005410ff047816 */ /* 0x000fc60000000039 */
[----:B------:R-:W-:Y:S02]  /*1570*/  FMUL.FTZ R9, R7, R7 ;  /* 0x0000000707097220 */ /* 0x000fe40000410000 */
[----:B------:R-:W-:Y:S02]  /*1580*/  FADD.FTZ R5, R5, R8 ;  /* 0x0000000805057221 */ /* 0x000fe40000010000 */
[C---:B------:R-:W-:Y:S02]  /*1590*/  FADD.FTZ R8, R4.reuse, R7 ;  /* 0x0000000704087221 */ /* 0x040fe40000010000 */
[----:B------:R-:W-:Y:S01]  /*15a0*/  FFMA.FTZ R9, R4, R4, R9 ;  /* 0x0000000404097223 */ /* 0x000fe20000010009 */
[--C-:B------:R-:W-:Y:S02]  /*15b0*/  PRMT R4, RZ, 0x5410, R58.reuse ;  /* 0x00005410ff047816 */ /* 0x100fe4000000003a */
[----:B------:R-:W-:Y:S01]  /*15c0*/  PRMT R7, RZ, 0x7610, R58 ;  /* 0x00007610ff077816 */ /* 0x000fe2000000003a */
[----:B------:R-:W-:-:S02]  /*15d0*/  FADD.FTZ R6, R6, R11 ;  /* 0x0000000b06067221 */ /* 0x000fc40000010000 */
[----:B------:R-:W-:Y:S02]  /*15e0*/  FADD.FTZ R5, R5, R8 ;  /* 0x0000000805057221 */ /* 0x000fe40000010000 */
[----:B------:R-:W-:Y:S02]  /*15f0*/  FMUL.FTZ R11, R7, R7 ;  /* 0x00000007070b7220 */ /* 0x000fe40000410000 */
[C---:B------:R-:W-:Y:S01]  /*1600*/  FADD.FTZ R8, R4.reuse, R7 ;  /* 0x0000000704087221 */ /* 0x040fe20000010000 */
[----:B------:R-:W-:Y:S01]  /*1610*/  PRMT R7, RZ, 0x7610, R59 ;  /* 0x00007610ff077816 */ /* 0x000fe2000000003b */
[----:B------:R-:W-:Y:S01]  /*1620*/  FFMA.FTZ R11, R4, R4, R11 ;  /* 0x00000004040b7223 */ /* 0x000fe2000001000b */
[----:B------:R-:W-:Y:S01]  /*1630*/  PRMT R4, RZ, 0x5410, R59 ;  /* 0x00005410ff047816 */ /* 0x000fe2000000003b */
[----:B------:R-:W-:Y:S02]  /*1640*/  FADD.FTZ R6, R6, R9 ;  /* 0x0000000906067221 */ /* 0x000fe40000010000 */
[----:B------:R-:W-:-:S02]  /*1650*/  FMUL.FTZ R9, R7, R7 ;  /* 0x0000000707097220 */ /* 0x000fc40000410000 */
[----:B------:R-:W-:Y:S02]  /*1660*/  FADD.FTZ R5, R5, R8 ;  /* 0x0000000805057221 */ /* 0x000fe40000010000 */
[C---:B------:R-:W-:Y:S01]  /*1670*/  FADD.FTZ R8, R4.reuse, R7 ;  /* 0x0000000704087221 */ /* 0x040fe20000010000 */
[--C-:B------:R-:W-:Y:S01]  /*1680*/  PRMT R7, RZ, 0x7610, R60.reuse ;  /* 0x00007610ff077816 */ /* 0x100fe2000000003c */
[----:B------:R-:W-:Y:S01]  /*1690*/  FFMA.FTZ R9, R4, R4, R9 ;  /* 0x0000000404097223 */ /* 0x000fe20000010009 */
        /* <DEDUP_REMOVED lines=11> */
[C---:B------:R-:W-:Y:S01]  /*1750*/  FADD.FTZ R8, R4.reuse, R7 ;  /* 0x0000000704087221 */ /* 0x040fe20000010000 */
[--C-:B------:R-:W-:Y:S01]  /*1760*/  PRMT R7, RZ, 0x7610, R62.reuse ;  /* 0x00007610ff077816 */ /* 0x100fe2000000003e */
[----:B------:R-:W-:Y:S01]  /*1770*/  FFMA.FTZ R9, R4, R4, R9 ;  /* 0x0000000404097223 */ /* 0x000fe20000010009 */
        /* <DEDUP_REMOVED lines=19> */
[--C-:B------:R-:W-:Y:S01]  /*18b0*/  PRMT R7, RZ, 0x7610, R48.reuse ;  /* 0x00007610ff077816 */ /* 0x100fe20000000030 */
        /* <DEDUP_REMOVED lines=13> */
[--C-:B------:R-:W-:Y:S01]  /*1990*/  PRMT R7, RZ, 0x7610, R50.reuse ;  /* 0x00007610ff077816 */ /* 0x100fe20000000032 */
[----:B------:R-:W-:Y:S01]  /*19a0*/  FFMA.FTZ R11, R4, R4, R11 ;  /* 0x00000004040b7223 */ /* 0x000fe2000001000b */
[----:B------:R-:W-:Y:S01]  /*19b0*/  PRMT R4, RZ, 0x5410, R50 ;  /* 0x00005410ff047816 */ /* 0x000fe20000000032 */
[----:B------:R-:W-:Y:S02]  /*19c0*/  FADD.FTZ R6, R6, R9 ;  /* 0x0000000906067221 */ /* 0x000fe40000010000 */
[----:B------:R-:W-:-:S02]  /*19d0*/  FMUL.FTZ R9, R7, R7 ;  /* 0x0000000707097220 */ /* 0x000fc40000410000 */
[----:B------:R-:W-:Y:S02]  /*19e0*/  FADD.FTZ R5, R5, R8 ;  /* 0x0000000805057221 */ /* 0x000fe40000010000 */
[----:B------:R-:W-:Y:S02]  /*19f0*/  FADD.FTZ R6, R6, R11 ;  /* 0x0000000b06067221 */ /* 0x000fe40000010000 */
[C---:B------:R-:W-:Y:S02]  /*1a00*/  FADD.FTZ R8, R4.reuse, R7 ;  /* 0x0000000704087221 */ /* 0x040fe40000010000 */
[----:B------:R-:W-:Y:S02]  /*1a10*/  FFMA.FTZ R9, R4, R4, R9 ;  /* 0x0000000404097223 */ /* 0x000fe40000010009 */
[----:B------:R-:W-:Y:S02]  /*1a20*/  FADD.FTZ R8, R5, R8 ;  /* 0x0000000805087221 */ /* 0x000fe40000010000 */
[----:B------:R-:W-:-:S03]  /*1a30*/  FADD.FTZ R6, R6, R9 ;  /* 0x0000000906067221 */ /* 0x000fc60000010000 */
        /* <DEDUP_REMOVED lines=24> */
[----:B-1----:R-:W-:Y:S01]  /*1bc0*/  @!P5 FADD.FTZ R6, R6, R7 ;  /* 0x000000070606d221 */ /* 0x002fe20000010000 */
[----:B------:R-:W-:Y:S02]  /*1bd0*/  ISETP.NE.AND P5, PT, R74, RZ, PT ;  /* 0x000000ff4a00720c */ /* 0x000fe40003fa5270 */
[----:B------:R-:W-:Y:S02]  /*1be0*/  MOV R4, R8 ;  /* 0x0000000800047202 */ /* 0x000fe40000000f00 */
[----:B------:R-:W-:-:S09]  /*1bf0*/  MOV R5, R6 ;  /* 0x0000000600057202 */ /* 0x000fd20000000f00 */
[----:B------:R0:W-:Y:S04]  /*1c00*/  @!P5 STS.64 [R25.X8+0x10], R4 ;  /* 0x000010041900d388 */ /* 0x0001e80000008a00 */
[----:B------:R-:W-:Y:S01]  /*1c10*/  BAR.SYNC.DEFER_BLOCKING 0x0 ;  /* 0x0000000000007b1d */ /* 0x000fe20000010000 */
[----:B------:R-:W-:-:S05]  /*1c20*/  ISETP.NE.AND P5, PT, R27, RZ, PT ;  /* 0x000000ff1b00720c */ /* 0x000fca0003fa5270 */
[----:B------:R-:W-:Y:S08]  /*1c30*/  BSSY B0, `(.L_x_3169) ;  /* 0x0000028000007945 */ /* 0x000ff00003800000 */
[----:B------:R-:W-:Y:S05]  /*1c40*/  @P5 BRA `(.L_x_3170) ;  /* 0x0000026000005947 */ /* 0x000fea0003800000 */
[----:B0-----:R-:W0:Y:S04]  /*1c50*/  LDS.64 R6, [0x18] ;  /* 0x00001800ff067984 */ /* 0x001e280000000a00 */
[----:B------:R-:W1:Y:S04]  /*1c60*/  LDS.128 R8, [0x20] ;  /* 0x00002000ff087984 */ /* 0x000e680000000c00 */
[----:B------:R-:W2:Y:S01]  /*1c70*/  LDS.128 R12, [0x30] ;  /* 0x00003000ff0c7984 */ /* 0x000ea20000000c00 */
        /* <DEDUP_REMOVED lines=9> */
[----:B------:R-:W-:Y:S02]  /*1d10*/  FADD.FTZ R65, R65, R14 ;  /* 0x0000000e41417221 */ /* 0x000fe40000010000 */
[----:B------:R-:W-:Y:S02]  /*1d20*/  FADD.FTZ R8, R8, R15 ;  /* 0x0000000f08087221 */ /* 0x000fe40000010000 */
[----:B------:R-:W1:Y:S01]  /*1d30*/  LDS.128 R12, [0x50] ;  /* 0x00005000ff0c7984 */ /* 0x000e620000000c00 */
[----:B0-----:R-:W-:Y:S02]  /*1d40*/  FADD.FTZ R65, R65, R4 ;  /* 0x0000000441417221 */ /* 0x001fe40000010000 */
[----:B------:R-:W-:Y:S02]  /*1d50*/  FADD.FTZ R4, R8, R5 ;  /* 0x0000000508047221 */ /* 0x000fe40000010000 */
[----:B------:R-:W0:Y:S01]  /*1d60*/  LDS.128 R8, [0x60] ;  /* 0x00006000ff087984 */ /* 0x000e220000000c00 */
[----:B------:R-:W-:-:S02]  /*1d70*/  FADD.FTZ R65, R65, R6 ;  /* 0x0000000641417221 */ /* 0x000fc40000010000 */
[----:B------:R-:W-:-:S04]  /*1d80*/  FADD.FTZ R4, R4, R7 ;  /* 0x0000000704047221 */ /* 0x000fc80000010000 */
[----:B-1----:R-:W-:Y:S02]  /*1d90*/  FADD.FTZ R4, R4, R13 ;  /* 0x0000000d04047221 */ /* 0x002fe40000010000 */
[----:B------:R-:W-:Y:S02]  /*1da0*/  FADD.FTZ R65, R65, R12 ;  /* 0x0000000c41417221 */ /* 0x000fe40000010000 */
[----:B------:R-:W-:Y:S02]  /*1db0*/  FADD.FTZ R12, R4, R15 ;  /* 0x0000000f040c7221 */ /* 0x000fe40000010000 */
[----:B------:R-:W1:Y:S01]  /*1dc0*/  LDS.128 R4, [0x70] ;  /* 0x00007000ff047984 */ /* 0x000e620000000c00 */
[----:B------:R-:W-:-:S04]  /*1dd0*/  FADD.FTZ R65, R65, R14 ;  /* 0x0000000e41417221 */ /* 0x000fc80000010000 */
[----:B0-----:R-:W-:Y:S02]  /*1de0*/  FADD.FTZ R65, R65, R8 ;  /* 0x0000000841417221 */ /* 0x001fe40000010000 */
[----:B------:R-:W-:Y:S02]  /*1df0*/  FADD.FTZ R8, R12, R9 ;  /* 0x000000090c087221 */ /* 0x000fe40000010000 */
[----:B------:R-:W0:Y:S01]  /*1e00*/  LDS.128 R12, [0x80] ;  /* 0x00008000ff0c7984 */ /* 0x000e220000000c00 */
[----:B------:R-:W-:Y:S02]  /*1e10*/  FADD.FTZ R65, R65, R10 ;  /* 0x0000000a41417221 */ /* 0x000fe40000010000 */
[----:B------:R-:W-:Y:S02]  /*1e20*/  FADD.FTZ R8, R8, R11 ;  /* 0x0000000b08087221 */ /* 0x000fe40000010000 */
[----:B-1----:R-:W-:Y:S02]  /*1e30*/  FADD.FTZ R65, R65, R4 ;  /* 0x0000000441417221 */ /* 0x002fe40000010000 */
[----:B------:R-:W-:-:S02]  /*1e40*/  FADD.FTZ R8, R8, R5 ;  /* 0x0000000508087221 */ /* 0x000fc40000010000 */
[----:B------:R-:W-:Y:S02]  /*1e50*/  FADD.FTZ R65, R65, R6 ;  /* 0x0000000641417221 */ /* 0x000fe40000010000 */
[----:B------:R-:W-:Y:S02]  /*1e60*/  FADD.FTZ R8, R8, R7 ;  /* 0x0000000708087221 */ /* 0x000fe40000010000 */
[----:B0-----:R-:W-:Y:S02]  /*1e70*/  FADD.FTZ R65, R65, R12 ;  /* 0x0000000c41417221 */ /* 0x001fe40000010000 */
[----:B------:R-:W-:Y:S02]  /*1e80*/  FADD.FTZ R8, R8, R13 ;  /* 0x0000000d08087221 */ /* 0x000fe40000010000 */
[----:B------:R-:W-:Y:S02]  /*1e90*/  FADD.FTZ R4, R65, R14 ;  /* 0x0000000e41047221 */ /* 0x000fe40000010000 */
[----:B------:R-:W-:-:S02]  /*1ea0*/  FADD.FTZ R5, R8, R15 ;  /* 0x0000000f08057221 */ /* 0x000fc40000010000 */
.L_x_3170:
[----:B0-----:R-:W-:Y:S05]  /*1eb0*/  BSYNC B0 ;  /* 0x0000000000007941 */ /* 0x001fea0003800000 */
.L_x_3169:
[----:B------:R-:W-:-:S04]  /*1ec0*/  MOV R14, c[0x0][0xc] ;  /* 0x00000300000e7a02 */ /* 0x000fc80000000f00 */
[----:B------:R-:W-:-:S13]  /*1ed0*/  ISETP.GE.U32.AND P6, PT, R14, 0x2, PT ;  /* 0x000000020e00780c */ /* 0x000fda0003fc6070 */
[----:B------:R-:W-:Y:S05]  /*1ee0*/  @!P6 BRA `(.L_x_3171) ;  /* 0x000012700000e947 */ /* 0x000fea0003800000 */
[----:B------:R-:W0:Y:S01]  /*1ef0*/  S2R R9, SR_CTAID.Y ;  /* 0x0000000000097919 */ /* 0x000e220000002600 */
[----:B------:R-:W-:Y:S01]  /*1f00*/  LOP3.LUT R6, R73, 0x1, RZ, 0xc0, !PT ;  /* 0x0000000149067812 */ /* 0x000fe200078ec0ff */
[----:B------:R-:W-:-:S04]  /*1f10*/  HFMA2.MMA R8, -RZ, RZ, 0, 2.384185791015625e-07 ;  /* 0x00000004ff087435 */ /* 0x000fc800000001ff */
[----:B------:R-:W-:-:S04]  /*1f20*/  IMAD R6, R6, c[0x0][0x10], RZ ;  /* 0x0000040006067a24 */ /* 0x000fc800078e02ff */
[----:B------:R-:W-:-:S05]  /*1f30*/  IMAD R7, R6, c[0x0][0xc], RZ ;  /* 0x0000030006077a24 */ /* 0x000fca00078e02ff */
[----:B------:R-:W-:Y:S02]  /*1f40*/  SHF.L.U32 R7, R7, 0x1, RZ ;  /* 0x0000000107077819 */ /* 0x000fe400000006ff */
[----:B0-----:R-:W-:-:S03]  /*1f50*/  IADD3 R10, R6, R9, RZ ;  /* 0x00000009060a7210 */ /* 0x001fc60007ffe0ff */
[----:B------:R-:W-:-:S04]  /*1f60*/  IMAD.WIDE R6, R7, R8, c[0x0][0x198] ;  /* 0x0000660007067625 */ /* 0x000fc800078e0208 */
[----:B------:R-:W-:Y:S01]  /*1f70*/  IMAD.WIDE.U32 R10, R10, R8, c[0x0][0x190] ;  /* 0x000064000a0a7625 */ /* 0x000fe200078e0008 */
[----:B------:R-:W-:Y:S05]  /*1f80*/  @P5 BRA `(.L_x_3172) ;  /* 0x0000011000005947 */ /* 0x000fea0003800000 */
[----:B------:R-:W-:Y:S01]  /*1f90*/  IMAD R13, R54, c[0x0][0x10], R9 ;  /* 0x00000400360d7a24 */ /* 0x000fe200078e0209 */
[----:B------:R-:W-:Y:S02]  /*1fa0*/  MOV R8, 0x1 ;  /* 0x0000000100087802 */ /* 0x000fe40000000f00 */
[----:B------:R-:W-:Y:S01]  /*1fb0*/  LOP3.LUT P6, RZ, R73, 0x2, RZ, 0xc0, !PT ;  /* 0x0000000249ff7812 */ /* 0x000fe200078cc0ff */
[----:B------:R-:W-:-:S03]  /*1fc0*/  IMAD.WIDE.U32 R12, R13, 0x8, R6 ;  /* 0x000000080d0c7825 */ /* 0x000fc600078e0006 */
[----:B------:R-:W-:Y:S02]  /*1fd0*/  SEL R15, R8, 0xffffffff, !P6 ;  /* 0xffffffff080f7807 */ /* 0x000fe40007000000 */
[----:B------:R0:W-:Y:S01]  /*1fe0*/  STG.E.64 [R12.64], R4 ;  /* 0x000000040c007986 */ /* 0x0001e2000c101b06 */
[----:B------:R-:W-:Y:S01]  /*1ff0*/  SEL R65, RZ, c[0x0][0xc], P6 ;  /* 0x00000300ff417a07 */ /* 0x000fe20003000000 */
[----:B------:R-:W-:Y:S06]  /*2000*/  MEMBAR.ALL.GPU ;  /* 0x0000000000007992 */ /* 0x000fec000000a000 */
[----:B------:R-:W-:Y:S01]  /*2010*/  ISETP.NE.AND P6, PT, R65, -0x1, PT ;  /* 0xffffffff4100780c */ /* 0x000fe20003fc5270 */
[----:B------:R-:W-:-:S00]  /*2020*/  ERRBAR ;  /* 0x00000000000079ab */ /* 0x000fc00000000000 */
[----:B------:R1:W-:Y:S11]  /*2030*/  RED.E.ADD.S32.STRONG.GPU [R10.64], R15 ;  /* 0x0000000f0a00798e */ /* 0x0003f6000c10e386 */
[----:B------:R-:W-:Y:S05]  /*2040*/  @!P6 BRA `(.L_x_3172) ;  /* 0x000000500000e947 */ /* 0x000fea0003800000 */
.L_x_3173:
[----:B------:R-:W2:Y:S01]  /*2050*/  LDG.E.STRONG.GPU R8, [R10.64] ;  /* 0x000000060a087981 */ /* 0x000ea2000c1ef900 */
[----:B------:R-:W-:Y:S01]  /*2060*/  YIELD ;  /* 0x0000000000007946 */ /* 0x000fe20003800000 */
[----:B--2---:R-:W-:Y:S01]  /*2070*/  ISETP.NE.AND P6, PT, R8, R65, PT ;  /* 0x000000410800720c */ /* 0x004fe20003fc5270 */
[----:B------:R-:W-:-:S12]  /*2080*/  CCTL.IVALL ;  /* 0x00000000ff00798f */ /* 0x000fd80002000000 */
[----:B------:R-:W-:Y:S05]  /*2090*/  @P6 BRA `(.L_x_3173) ;  /* 0xffffffb000006947 */ /* 0x000fea000383ffff */
.L_x_3172:
[----:B------:R-:W-:Y:S01]  /*20a0*/  ISETP.NE.AND P6, PT, RZ, c[0x0][0xc], PT ;  /* 0x00000300ff007a0c */ /* 0x000fe20003fc5270 */
[----:B------:R-:W-:Y:S01]  /*20b0*/  WARPSYNC 0xffffffff ;  /* 0xffffffff00007948 */ /* 0x000fe20003800000 */
[----:B------:R-:W-:Y:S11]  /*20c0*/  BAR.SYNC.DEFER_BLOCKING 0x0 ;  /* 0x0000000000007b1d */ /* 0x000ff60000010000 */
[----:B------:R-:W-:Y:S05]  /*20d0*/  @!P6 BRA `(.L_x_3171) ;  /* 0x000010800000e947 */ /* 0x000fea0003800000 */
[----:B------:R-:W-:Y:S02]  /*20e0*/  IADD3 R8, R14, -0x1, RZ ;  /* 0xffffffff0e087810 */ /* 0x000fe40007ffe0ff */
[----:B-1----:R-:W-:-:S02]  /*20f0*/  MOV R10, RZ ;  /* 0x000000ff000a7202 */ /* 0x002fc40000000f00 */
        /* <DEDUP_REMOVED lines=14> */
[----:B------:R-:W1:Y:S01]  /*21e0*/  S2R R11, SR_CTAID.X ;  /* 0x00000000000b7919 */ /* 0x000e620000002500 */
[----:B------:R-:W-:Y:S02]  /*21f0*/  PLOP3.LUT P6, PT, PT, PT, PT, 0x8, 0x0 ;  /* 0x000000000000781c */ /* 0x000fe40003fce170 */
[----:B------:R-:W-:-:S11]  /*2200*/  LOP3.LUT R72, R72, 0xfffffffe, RZ, 0xc0, !PT ;  /* 0xfffffffe48487812 */ /* 0x000fd600078ec0ff */
[----:B------:R-:W-:Y:S02]  /*2210*/  @P6 LOP3.LUT R72, R72, 0x1, RZ, 0xfc, !PT ;  /* 0x0000000148486812 */ /* 0x000fe400078efcff */
.L_x_3177:
[----:B------:R-:W-:-:S13]  /*2220*/  ISETP.EQ.OR P6, PT, R10, R54, P5 ;  /* 0x000000360a00720c */ /* 0x000fda0002fc2670 */
[----:B0-----:R-:W-:-:S04]  /*2230*/  @!P6 IMAD R13, R10, c[0x0][0x10], R9 ;  /* 0x000004000a0dea24 */ /* 0x001fc800078e0209 */
[----:B------:R-:W-:-:S06]  /*2240*/  @!P6 IMAD.WIDE.U32 R12, R13, 0x8, R6 ;  /* 0x000000080d0ce825 */ /* 0x000fcc00078e0006 */
[----:B------:R-:W2:Y:S01]  /*2250*/  @!P6 LDG.E.64 R12, [R12.64] ;  /* 0x000000060c0ce981 */ /* 0x000ea2000c1e1b00 */
[----:B------:R-:W-:Y:S02]  /*2260*/  IADD3 R15, R10, 0x1, RZ ;  /* 0x000000010a0f7810 */ /* 0x000fe40007ffe0ff */
[----:B-1----:R-:W-:Y:S01]  /*2270*/  MOV R54, R11 ;  /* 0x0000000b00367202 */ /* 0x002fe20000000f00 */
        /* <DEDUP_REMOVED lines=110> */
.L_x_3176:
[----:B------:R-:W-:-:S13]  /*2960*/  ISETP.GT.AND P6, PT, R8, 0x4, PT ;  /* 0x000000040800780c */ /* 0x000fda0003fc4270 */
[----:B------:R-:W-:Y:S05]  /*2970*/  @!P6 BRA `(.L_x_3178) ;  /* 0x000003d00000e947 */ /* 0x000fea0003800000 */
[----:B------:R-:W-:-:S13]  /*2980*/  ISETP.EQ.OR P6, PT, R10, R54, P5 ;  /* 0x000000360a00720c */ /* 0x000fda0002fc2670 */
[----:B0-----:R-:W-:-:S04]  /*2990*/  @!P6 IMAD R13, R10, c[0x0][0x10], R9 ;  /* 0x000004000a0dea24 */ /* 0x001fc800078e0209 */
        /* <DEDUP_REMOVED lines=59> */
.L_x_3178:
[----:B------:R-:W-:-:S04]  /*2d50*/  LOP3.LUT P6, RZ, R72, 0x1, RZ, 0xc0, !PT ;  /* 0x0000000148ff7812 */ /* 0x000fc800078cc0ff */
[----:B------:R-:W-:-:S13]  /*2d60*/  ISETP.NE.OR P6, PT, R8, RZ, P6 ;  /* 0x000000ff0800720c */ /* 0x000fda00037c5670 */
[----:B------:R-:W-:Y:S05]  /*2d70*/  @!P6 BRA `(.L_x_3174) ;  /* 0x000002100000e947 */ /* 0x000fea0003800000 */
.L_x_3175:
[----:B------:R-:W1:Y:S02]  /*2d80*/  S2R R65, SR_CTAID.X ;  /* 0x0000000000417919 */ /* 0x000e640000002500 */
.L_x_3179:
        /* <DEDUP_REMOVED lines=32> */
.L_x_3174:
[----:B------:R-:W-:-:S04]  /*2f90*/  MOV R8, c[0x0][0xc] ;  /* 0x0000030000087a02 */ /* 0x000fc80000000f00 */
[----:B------:R-:W-:-:S13]  /*2fa0*/  LOP3.LUT P6, R8, R8, 0x3, RZ, 0xc0, !PT ;  /* 0x0000000308087812 */ /* 0x000fda00078cc0ff */
[----:B------:R-:W-:Y:S05]  /*2fb0*/  @!P6 BRA `(.L_x_3171) ;  /* 0x000001a00000e947 */ /* 0x000fea0003800000 */
[----:B------:R-:W-:Y:S01]  /*2fc0*/  ISETP.EQ.OR P6, PT, R10, R54, P5 ;  /* 0x000000360a00720c */ /* 0x000fe20002fc2670 */
[----:B------:R-:W-:-:S12]  /*2fd0*/  BSSY B0, `(.L_x_3180) ;  /* 0x0000007000007945 */ /* 0x000fd80003800000 */
[----:B------:R-:W-:Y:S05]  /*2fe0*/  @P6 BRA `(.L_x_3181) ;  /* 0x0000005000006947 */ /* 0x000fea0003800000 */
[----:B0-----:R-:W-:-:S04]  /*2ff0*/  IMAD R13, R10, c[0x0][0x10], R9 ;  /* 0x000004000a0d7a24 */ /* 0x001fc800078e0209 */
[----:B------:R-:W-:-:S06]  /*3000*/  IMAD.WIDE.U32 R12, R13, 0x8, R6 ;  /* 0x000000080d0c7825 */ /* 0x000fcc00078e0006 */
[----:B------:R-:W2:Y:S02]  /*3010*/  LDG.E.64 R12, [R12.64] ;  /* 0x000000060c0c7981 */ /* 0x000ea4000c1e1b00 */
[----:B--2---:R-:W-:Y:S02]  /*3020*/  FADD.FTZ R4, R4, R12 ;  /* 0x0000000c04047221 */ /* 0x004fe40000010000 */
[----:B------:R-:W-:Y:S02]  /*3030*/  FADD.FTZ R5, R5, R13 ;  /* 0x0000000d05057221 */ /* 0x000fe40000010000 */
.L_x_3181:
[----:B------:R-:W-:Y:S05]  /*3040*/  BSYNC B0 ;  /* 0x0000000000007941 */ /* 0x000fea0003800000 */
.L_x_3180:
[----:B------:R-:W-:-:S13]  /*3050*/  ISETP.NE.AND P6, PT, R8, 0x1, PT ;  /* 0x000000010800780c */ /* 0x000fda0003fc5270 */
[----:B------:R-:W-:Y:S05]  /*3060*/  @!P6 BRA `(.L_x_3171) ;  /* 0x000000f00000e947 */ /* 0x000fea0003800000 */
[----:B0-----:R-:W-:-:S04]  /*3070*/  IADD3 R13, R10, 0x1, RZ ;  /* 0x000000010a0d7810 */ /* 0x001fc80007ffe0ff */
        /* <DEDUP_REMOVED lines=13> */
[----:B------:R-:W-:-:S04]  /*3150*/  @!P6 FADD.FTZ R5, R5, R7 ;  /* 0x000000070505e221 */ /* 0x000fc80000010000 */
.L_x_3171:
[----:B------:R-:W-:Y:S01]  /*3160*/  P2R R6, PR, RZ, 0x1 ;  /* 0x00000001ff067803 */ /* 0x000fe20000000000 */
[----:B------:R-:W-:Y:S01]  /*3170*/  @!P5 STS.64 [0x98], R4 ;  /* 0x00009804ff00d388 */ /* 0x000fe20000000a00 */
[----:B------:R-:W-:Y:S02]  /*3180*/  LOP3.LUT P6, RZ, R54, R27, RZ, 0xfc, !PT ;  /* 0x0000001b36ff7212 */ /* 0x000fe400078cfcff */
[----:B------:R-:W-:Y:S02]  /*3190*/  ISETP.EQ.U32.AND P0, PT, RZ, c[0x0][0x168], PT ;  /* 0x00005a00ff007a0c */ /* 0x000fe40003f02070 */
[----:B0-----:R-:W-:-:S02]  /*31a0*/  SHF.L.U32 R12, R18, 0x2, RZ ;  /* 0x00000002120c7819 */ /* 0x001fc400000006ff */
[----:B------:R-:W-:Y:S02]  /*31b0*/  ISETP.EQ.OR.EX P6, PT, RZ, c[0x0][0x16c], P6, P0 ;  /* 0x00005b00ff007a0c */ /* 0x000fe400037c2700 */
[----:B------:R-:W-:Y:S02]  /*31c0*/  ISETP.NE.AND P0, PT, R6, RZ, PT ;  /* 0x000000ff0600720c */ /* 0x000fe40003f05270 */
[----:B------:R-:W-:Y:S02]  /*31d0*/  SHF.L.U64.HI R18, R18, 0x2, R19 ;  /* 0x0000000212127819 */ /* 0x000fe40000010213 */
[----:B------:R-:W-:-:S04]  /*31e0*/  IADD3 R6, P5, R12, c[0x0][0x178], RZ ;  /* 0x00005e000c067a10 */ /* 0x000fc80007fbe0ff */
[----:B------:R-:W-:Y:S02]  /*31f0*/  IADD3.X R7, R18, c[0x0][0x17c], RZ, P5, !PT ;  /* 0x00005f0012077a10 */ /* 0x000fe40002ffe4ff */
[----:B------:R-:W-:Y:S01]  /*3200*/  IADD3 R12, P5, R12, c[0x0][0x180], RZ ;  /* 0x000060000c0c7a10 */ /* 0x000fe20007fbe0ff */
[----:B-1----:R-:W-:Y:S01]  /*3210*/  @!P6 FMUL.FTZ R15, R5, c[0x0][0x1f4] ;  /* 0x00007d00050fea20 */ /* 0x002fe20000410000 */
[----:B------:R-:W-:Y:S01]  /*3220*/  @!P6 MOV R11, 0x8 ;  /* 0x00000008000be802 */ /* 0x000fe20000000f00 */
[----:B------:R-:W-:Y:S01]  /*3230*/  @!P6 FMUL.FTZ R14, R4, c[0x0][0x1f4] ;  /* 0x00007d00040eea20 */ /* 0x000fe20000410000 */
[----:B------:R-:W-:-:S03]  /*3240*/  IADD3.X R13, R18, c[0x0][0x184], RZ, P5, !PT ;  /* 0x00006100120d7a10 */ /* 0x000fc60002ffe4ff */
[----:B------:R-:W-:-:S05]  /*3250*/  @!P6 IMAD.WIDE R10, R26, R11, c[0x0][0x168] ;  /* 0x00005a001a0ae625 */ /* 0x000fca00078e020b */
[----:B------:R-:W-:Y:S04]  /*3260*/  @!P6 STG.E.64 [R10.64], R14 ;  /* 0x0000000e0a00e986 */ /* 0x000fe8000c101b06 */
[----:B------:R-:W-:Y:S06]  /*3270*/  BAR.SYNC.DEFER_BLOCKING 0x0 ;  /* 0x0000000000007b1d */ /* 0x000fec0000010000 */
[----:B------:R-:W0:Y:S04]  /*3280*/  LDS.64 R8, [0x98] ;  /* 0x00009800ff087984 */ /* 0x000e280000000a00 */
[----:B------:R-:W2:Y:S01]  /*3290*/  LDG.E.64 R6, [R6.64] ;  /* 0x0000000606067981 */ /* 0x000ea2000c1e1b00 */
[----:B0-----:R-:W-:-:S04]  /*32a0*/  FMUL.FTZ R8, R8, c[0x0][0x1f4] ;  /* 0x00007d0008087a20 */ /* 0x001fc80000410000 */
[----:B------:R-:W-:-:S04]  /*32b0*/  FMUL.FTZ R4, R8, R8 ;  /* 0x0000000808047220 */ /* 0x000fc80000410000 */
[----:B------:R-:W-:Y:S01]  /*32c0*/  FFMA.FTZ R4, R9, c[0x0][0x1f4], -R4 ;  /* 0x00007d0009047a23 */ /* 0x000fe20000010804 */
[----:B------:R-:W-:-:S04]  /*32d0*/  HFMA2.MMA R9, -RZ, RZ, 1.875, 0 ;  /* 0x3f800000ff097435 */ /* 0x000fc800000001ff */
[----:B------:R-:W-:-:S13]  /*32e0*/  FSETP.GTU.FTZ.AND P5, PT, R4, RZ, PT ;  /* 0x000000ff0400720b */ /* 0x000fda0003fbc000 */
[----:B------:R-:W-:Y:S02]  /*32f0*/  @P5 FADD.FTZ R18, R4, c[0x0][0x188] ;  /* 0x0000620004125621 */ /* 0x000fe40000010000 */
[----:B------:R0:W2:Y:S01]  /*3300*/  LDG.E.64 R4, [R12.64] ;  /* 0x000000060c047981 */ /* 0x0000a2000c1e1b00 */
[----:B------:R-:W-:Y:S01]  /*3310*/  SHF.R.U32.HI R11, RZ, 0x5, R27 ;  /* 0x00000005ff0b7819 */ /* 0x000fe2000001161b */
[----:B------:R1:W3:Y:S01]  /*3320*/  @P5 MUFU.RSQ R9, R18 ;  /* 0x0000001200095308 */ /* 0x0002e20000001400 */
[----:B------:R-:W-:-:S03]  /*3330*/  ISETP.NE.AND P5, PT, RZ, UR5, PT ;  /* 0x00000005ff007c0c */ /* 0x000fc6000bfa5270 */
[----:B------:R-:W-:Y:S01]  /*3340*/  IMAD R54, R54, c[0x0][0x1e4], R11 ;  /* 0x0000790036367a24 */ /* 0x000fe200078e020b */
[--C-:B------:R-:W-:Y:S02]  /*3350*/  PRMT R11, RZ, 0x5410, R49.reuse ;  /* 0x00005410ff0b7816 */ /* 0x100fe40000000031 */
[----:B------:R-:W-:Y:S02]  /*3360*/  PRMT R49, RZ, 0x7610, R49 ;  /* 0x00007610ff317816 */ /* 0x000fe40000000031 */
[--C-:B0-----:R-:W-:Y:S01]  /*3370*/  PRMT R13, RZ, 0x5410, R51.reuse ;  /* 0x00005410ff0d7816 */ /* 0x101fe20000000033 */
[--C-:B------:R-:W-:Y:S01]  /*3380*/  FADD.FTZ R10, R11, -R8.reuse ;  /* 0x800000080b0a7221 */ /* 0x100fe20000010000 */
[----:B------:R-:W-:Y:S01]  /*3390*/  PRMT R51, RZ, 0x7610, R51 ;  /* 0x00007610ff337816 */ /* 0x000fe20000000033 */
[--C-:B------:R-:W-:Y:S02]  /*33a0*/  FADD.FTZ R14, R49, -R8.reuse ;  /* 0x80000008310e7221 */ /* 0x100fe40000010000 */
[----:B-1----:R-:W-:-:S02]  /*33b0*/  FADD.FTZ R18, R13, -R8 ;  /* 0x800000080d127221 */ /* 0x002fc40000010000 */
[----:B------:R-:W-:Y:S02]  /*33c0*/  FADD.FTZ R66, R51, -R8 ;  /* 0x8000000833427221 */ /* 0x000fe40000010000 */
[-C--:B---3--:R-:W-:Y:S02]  /*33d0*/  FMUL.FTZ R11, R10, R9.reuse ;  /* 0x000000090a0b7220 */ /* 0x088fe40000410000 */
[-C--:B------:R-:W-:Y:S02]  /*33e0*/  FMUL.FTZ R14, R14, R9.reuse ;  /* 0x000000090e0e7220 */ /* 0x080fe40000410000 */
[-C--:B------:R-:W-:Y:S02]  /*33f0*/  FMUL.FTZ R49, R18, R9.reuse ;  /* 0x0000000912317220 */ /* 0x080fe40000410000 */
[----:B------:R-:W-:Y:S02]  /*3400*/  FMUL.FTZ R66, R66, R9 ;  /* 0x0000000942427220 */ /* 0x000fe40000410000 */
[----:B--2---:R-:W-:-:S02]  /*3410*/  FFMA.FTZ R15, R6, R11, R4 ;  /* 0x0000000b060f7223 */ /* 0x004fc40000010004 */
        /* <DEDUP_REMOVED lines=12> */
.L_x_3182:
        /* <DEDUP_REMOVED lines=12> */
.L_x_3184:
[----:B------:R-:W-:Y:S05]  /*35a0*/  BSYNC B0 ;  /* 0x0000000000007941 */ /* 0x000fea0003800000 */
.L_x_3183:
[----:B------:R-:W-:Y:S01]  /*35b0*/  PRMT R19, RZ, 0x5410, R53 ;  /* 0x00005410ff137816 */ /* 0x000fe20000000035 */
[----:B------:R-:W-:Y:S02]  /*35c0*/  FFMA.FTZ R49, R6, R49, R4 ;  /* 0x0000003106317223 */ /* 0x000fe40000010004 */
[----:B------:R-:W-:Y:S01]  /*35d0*/  FFMA.FTZ R66, R7, R66, R5 ;  /* 0x0000004207427223 */ /* 0x000fe20000010005 */
        /* <DEDUP_REMOVED lines=11> */
.L_x_3185:
[----:B------:R-:W-:Y:S01]  /*3690*/  LOP3.LUT P0, RZ, R72, 0x4, RZ, 0xc0, !PT ;  /* 0x0000000448ff7812 */ /* 0x000fe2000780c0ff */
[----:B------:R-:W-:-:S12]  /*36a0*/  BSSY B0, `(.L_x_3186) ;  /* 0x000000c000007945 */ /* 0x000fd80003800000 */
[----:B------:R-:W-:Y:S05]  /*36b0*/  @P0 BRA `(.L_x_3187) ;  /* 0x000000a000000947 */ /* 0x000fea0003800000 */
[----:B------:R-:W-:Y:S01]  /*36c0*/  IMAD R13, R34, c[0x0][0x1c0], RZ ;  /* 0x00007000220d7a24 */ /* 0x000fe200078e02ff */
[----:B0-----:R-:W-:Y:S02]  /*36d0*/  MOV R10, R16 ;  /* 0x00000010000a7202 */ /* 0x001fe40000000f00 */
        /* <DEDUP_REMOVED lines=8> */
.L_x_3187:
[----:B------:R-:W-:Y:S05]  /*3760*/  BSYNC B0 ;  /* 0x0000000000007941 */ /* 0x000fea0003800000 */
.L_x_3186:
[----:B------:R-:W-:Y:S01]  /*3770*/  PRMT R53, RZ, 0x7610, R53 ;  /* 0x00007610ff357816 */ /* 0x000fe20000000035 */
[--C-:B0-----:R-:W-:Y:S01]  /*3780*/  FADD.FTZ R10, R19, -R8.reuse ;  /* 0x80000008130a7221 */ /* 0x101fe20000010000 */
[--C-:B------:R-:W-:Y:S02]  /*3790*/  PRMT R11, RZ, 0x5410, R55.reuse ;  /* 0x00005410ff0b7816 */ /* 0x100fe40000000037 */
[----:B------:R-:W-:Y:S01]  /*37a0*/  PRMT R55, RZ, 0x7610, R55 ;  /* 0x00007610ff377816 */ /* 0x000fe20000000037 */
[--C-:B------:R-:W-:Y:S02]  /*37b0*/  FADD.FTZ R12, R53, -R8.reuse ;  /* 0x80000008350c7221 */ /* 0x100fe40000010000 */
[--C-:B------:R-:W-:Y:S02]  /*37c0*/  FADD.FTZ R14, R11, -R8.reuse ;  /* 0x800000080b0e7221 */ /* 0x100fe40000010000 */
[----:B------:R-:W-:Y:S02]  /*37d0*/  FADD.FTZ R18, R55, -R8 ;  /* 0x8000000837127221 */ /* 0x000fe40000010000 */
[----:B------:R-:W-:-:S02]  /*37e0*/  FMUL.FTZ R11, R10, R9 ;  /* 0x000000090a0b7220 */ /* 0x000fc40000410000 */
[-C--:B------:R-:W-:Y:S02]  /*37f0*/  FMUL.FTZ R12, R12, R9.reuse ;  /* 0x000000090c0c7220 */ /* 0x080fe40000410000 */
        /* <DEDUP_REMOVED lines=15> */
.L_x_3188:
[----:B------:R-:W-:Y:S01]  /*38f0*/  LOP3.LUT P0, RZ, R72, 0x8, RZ, 0xc0, !PT ;  /* 0x0000000848ff7812 */ /* 0x000fe2000780c0ff */
[----:B------:R-:W-:-:S12]  /*3900*/  BSSY B0, `(.L_x_3189) ;  /* 0x000000c000007945 */ /* 0x000fd80003800000 */
[----:B------:R-:W-:Y:S05]  /*3910*/  @P0 BRA `(.L_x_3190) ;  /* 0x000000a000000947 */ /* 0x000fea0003800000 */
        /* <DEDUP_REMOVED lines=10> */
.L_x_3190:
[----:B------:R-:W-:Y:S05]  /*39c0*/  BSYNC B0 ;  /* 0x0000000000007941 */ /* 0x000fea0003800000 */
.L_x_3189:
        /* <DEDUP_REMOVED lines=14> */
.L_x_3191:
        /* <DEDUP_REMOVED lines=13> */
.L_x_3193:
[----:B------:R-:W-:Y:S05]  /*3b80*/  BSYNC B0 ;  /* 0x0000000000007941 */ /* 0x000fea0003800000 */
.L_x_3192:
[----:B0-----:R-:W-:Y:S01]  /*3b90*/  PRMT R11, RZ, 0x7610, R56 ;  /* 0x00007610ff0b7816 */ /* 0x001fe20000000038 */
[--C-:B------:R-:W-:Y:S01]  /*3ba0*/  FADD.FTZ R10, R29, -R8.reuse ;  /* 0x800000081d0a7221 */ /* 0x100fe20000010000 */
        /* <DEDUP_REMOVED lines=22> */
.L_x_3194:
        /* <DEDUP_REMOVED lines=13> */
.L_x_3196:
[----:B------:R-:W-:Y:S05]  /*3de0*/  BSYNC B0 ;  /* 0x0000000000007941 */ /* 0x000fea0003800000 */
.L_x_3195:
        /* <DEDUP_REMOVED lines=14> */
.L_x_3197:
        /* <DEDUP_REMOVED lines=13> */
.L_x_3199:
[----:B------:R-:W-:Y:S05]  /*3fa0*/  BSYNC B0 ;  /* 0x0000000000007941 */ /* 0x000fea0003800000 */
.L_x_3198:
        /* <DEDUP_REMOVED lines=24> */
.L_x_3200:
        /* <DEDUP_REMOVED lines=13> */
.L_x_3202:
[----:B------:R-:W-:Y:S05]  /*4200*/  BSYNC B0 ;  /* 0x0000000000007941 */ /* 0x000fea0003800000 */
.L_x_3201:
        /* <DEDUP_REMOVED lines=14> */
.L_x_3203:
        /* <DEDUP_REMOVED lines=13> */
.L_x_3205:
[----:B------:R-:W-:Y:S05]  /*43c0*/  BSYNC B0 ;  /* 0x0000000000007941 */ /* 0x000fea0003800000 */
.L_x_3204:
        /* <DEDUP_REMOVED lines=24> */
.L_x_3206:
        /* <DEDUP_REMOVED lines=13> */
.L_x_3208:
[----:B------:R-:W-:Y:S05]  /*4620*/  BSYNC B0 ;  /* 0x0000000000007941 */ /* 0x000fea0003800000 */
.L_x_3207:
        /* <DEDUP_REMOVED lines=14> */
.L_x_3209:
[----:B------:R-:W-:Y:S01]  /*4710*/  BSSY B0, `(.L_x_3210) ;  /* 0x000000c000007945 */ /* 0x000fe20003800000 */
        /* <DEDUP_REMOVED lines=11> */
.L_x_3211:
[----:B------:R-:W-:Y:S05]  /*47d0*/  BSYNC B0 ;  /* 0x0000000000007941 */ /* 0x000fea0003800000 */
.L_x_3210:
[--C-:B0-----:R-:W-:Y:S01]  /*47e0*/  PRMT R29, RZ, 0x5410, R63.reuse ;  /* 0x00005410ff1d7816 */ /* 0x101fe2000000003f */
[----:B------:R-:W-:Y:S01]  /*47f0*/  FADD.FTZ R18, R19, -R8 ;  /* 0x8000000813127221 */ /* 0x000fe20000010000 */
[----:B------:R-:W-:Y:S02]  /*4800*/  PRMT R15, RZ, 0x7610, R62 ;  /* 0x00007610ff0f7816 */ /* 0x000fe4000000003e */
[----:B------:R-:W-:Y:S01]  /*4810*/  PRMT R63, RZ, 0x7610, R63 ;  /* 0x00007610ff3f7816 */ /* 0x000fe2000000003f */
[----:B------:R-:W-:Y:S01]  /*4820*/  FADD.FTZ R30, R29, -R8 ;  /* 0x800000081d1e7221 */ /* 0x000fe20000010000 */
        /* <DEDUP_REMOVED lines=13> */
[--C-:B------:R-:W-:Y:S01]  /*4900*/  FADD.FTZ R42, R39, -R8.reuse ;  /* 0x80000008272a7221 */ /* 0x100fe20000010000 */
[C---:B------:R-:W-:Y:S01]  /*4910*/  IADD3 R13, R54.reuse, 0xd0, RZ ;  /* 0x000000d0360d7810 */ /* 0x040fe20007ffe0ff */
[--C-:B------:R-:W-:Y:S01]  /*4920*/  FADD.FTZ R44, R41, -R8.reuse ;  /* 0x80000008292c7221 */ /* 0x100fe20000010000 */
[----:B------:R-:W-:Y:S01]  /*4930*/  IADD3 R11, R54, 0xe0, RZ ;  /* 0x000000e0360b7810 */ /* 0x000fe20007ffe0ff */
[----:B------:R-:W-:Y:S01]  /*4940*/  FADD.FTZ R46, R43, -R8 ;  /* 0x800000082b2e7221 */ /* 0x000fe20000010000 */
[----:B------:R-:W-:Y:S01]  /*4950*/  PRMT R45, RZ, 0x7610, R50 ;  /* 0x00007610ff2d7816 */ /* 0x000fe20000000032 */
[-C--:B------:R-:W-:Y:S01]  /*4960*/  FMUL.FTZ R15, R18, R9.reuse ;  /* 0x00000009120f7220 */ /* 0x080fe20000410000 */
[----:B------:R-:W-:Y:S01]  /*4970*/  IADD3 R54, R54, 0xf0, RZ ;  /* 0x000000f036367810 */ /* 0x000fe20007ffe0ff */
[-C--:B------:R-:W-:Y:S01]  /*4980*/  FMUL.FTZ R19, R30, R9.reuse ;  /* 0x000000091e137220 */ /* 0x080fe20000410000 */
[----:B------:R-:W-:Y:S01]  /*4990*/  ISETP.GE.U32.AND P6, PT, R13, c[0x0][0x1c8], PT ;  /* 0x000072000d007a0c */ /* 0x000fe20003fc6070 */
        /* <DEDUP_REMOVED lines=8> */
[-C--:B------:R-:W-:Y:S01]  /*4a20*/  FMUL.FTZ R28, R28, R9.reuse ;  /* 0x000000091c1c7220 */ /* 0x080fe20000410000 */
[----:B------:R-:W-:Y:S01]  /*4a30*/  SHF.R.S32.HI R10, RZ, 0x1f, R54 ;  /* 0x0000001fff0a7819 */ /* 0x000fe20000011436 */
[-C--:B------:R-:W-:Y:S01]  /*4a40*/  FMUL.FTZ R32, R32, R9.reuse ;  /* 0x0000000920207220 */ /* 0x080fe20000410000 */
[----:B------:R-:W-:Y:S01]  /*4a50*/  ISETP.GE.AND.EX P6, PT, R14, c[0x0][0x1cc], PT, P6 ;  /* 0x000073000e007a0c */ /* 0x000fe20003fc6360 */
[-C--:B------:R-:W-:Y:S01]  /*4a60*/  FMUL.FTZ R36, R36, R9.reuse ;  /* 0x0000000924247220 */ /* 0x080fe20000410000 */
[----:B------:R-:W-:Y:S01]  /*4a70*/  ISETP.GE.AND.EX P0, PT, R12, c[0x0][0x1cc], PT, P0 ;  /* 0x000073000c007a0c */ /* 0x000fe20003f06300 */
[-C--:B------:R-:W-:Y:S01]  /*4a80*/  FMUL.FTZ R40, R40, R9.reuse ;  /* 0x0000000928287220 */ /* 0x080fe20000410000 */
[----:B------:R-:W-:Y:S01]  /*4a90*/  ISETP.GE.AND.EX P1, PT, R10, c[0x0][0x1cc], PT, P1 ;  /* 0x000073000a007a0c */ /* 0x000fe20003f26310 */
[-C--:B------:R-:W-:Y:S01]  /*4aa0*/  FMUL.FTZ R44, R44, R9.reuse ;  /* 0x000000092c2c7220 */ /* 0x080fe20000410000 */
[C---:B------:R-:W-:Y:S01]  /*4ab0*/  ISETP.GT.U32.OR P6, PT, R27.reuse, 0x1ff, P6 ;  /* 0x000001ff1b00780c */ /* 0x040fe200037c4470 */
[-C--:B------:R-:W-:Y:S01]  /*4ac0*/  FMUL.FTZ R39, R46, R9.reuse ;  /* 0x000000092e277220 */ /* 0x080fe20000410000 */
[C---:B------:R-:W-:Y:S01]  /*4ad0*/  ISETP.GT.U32.OR P0, PT, R27.reuse, 0x1ff, P0 ;  /* 0x000001ff1b00780c */ /* 0x040fe20000704470 */
[----:B------:R-:W-:Y:S01]  /*4ae0*/  FMUL.FTZ R18, R8, R9 ;  /* 0x0000000908127220 */ /* 0x000fe20000410000 */
[----:B------:R-:W-:Y:S01]  /*4af0*/  ISETP.GT.U32.OR P1, PT, R27, 0x1ff, P1 ;  /* 0x000001ff1b00780c */ /* 0x000fe20000f24470 */
[----:B------:R-:W-:-:S02]  /*4b00*/  FFMA.FTZ R29, R6, R15, R4 ;  /* 0x0000000f061d7223 */ /* 0x000fc40000010004 */
[C-C-:B------:R-:W-:Y:S02]  /*4b10*/  FFMA.FTZ R30, R6.reuse, R19, R4.reuse ;  /* 0x00000013061e7223 */ /* 0x140fe40000010004 */
[C-C-:B------:R-:W-:Y:S02]  /*4b20*/  FFMA.FTZ R33, R6.reuse, R31, R4.reuse ;  /* 0x0000001f06217223 */ /* 0x140fe40000010004 */
[C-C-:B------:R-:W-:Y:S02]  /*4b30*/  FFMA.FTZ R35, R6.reuse, R35, R4.reuse ;  /* 0x0000002306237223 */ /* 0x140fe40000010004 */
[C-C-:B------:R-:W-:Y:S02]  /*4b40*/  FFMA.FTZ R8, R6.reuse, R37, R4.reuse ;  /* 0x0000002506087223 */ /* 0x140fe40000010004 */
[----:B------:R-:W-:Y:S02]  /*4b50*/  FFMA.FTZ R4, R6, R39, R4 ;  /* 0x0000002706047223 */ /* 0x000fe40000010004 */
[----:B------:R-:W-:-:S02]  /*4b60*/  FFMA.FTZ R31, R7, R32, R5 ;  /* 0x00000020071f7223 */ /* 0x000fc40000010005 */
[C-C-:B------:R-:W-:Y:S02]  /*4b70*/  FFMA.FTZ R36, R7.reuse, R36, R5.reuse ;  /* 0x0000002407247223 */ /* 0x140fe40000010005 */
[C-C-:B------:R-:W-:Y:S02]  /*4b80*/  FFMA.FTZ R40, R7.reuse, R40, R5.reuse ;  /* 0x0000002807287223 */ /* 0x140fe40000010005 */
        /* <DEDUP_REMOVED lines=14> */
.L_x_3212:
        /* <DEDUP_REMOVED lines=12> */
.L_x_3214:
[----:B------:R-:W-:Y:S05]  /*4d30*/  BSYNC B0 ;  /* 0x0000000000007941 */ /* 0x000fea0003800000 */
.L_x_3213:
[----:B------:R-:W-:Y:S05]  /*4d40*/  @!P5 BRA `(.L_x_3215) ;  /* 0x000000a00000d947 */ /* 0x000fea0003800000 */
        /* <DEDUP_REMOVED lines=8> */
[----:B0-----:R-:W-:Y:S02]  /*4dd0*/  FMUL.FTZ R30, R30, R7 ;  /* 0x000000071e1e7220 */ /* 0x001fe40000410000 */
[----:B-1----:R-:W-:-:S05]  /*4de0*/  FMUL.FTZ R31, R31, R24 ;  /* 0x000000181f1f7220 */ /* 0x002fca0000410000 */
.L_x_3215:
        /* <DEDUP_REMOVED lines=12> */
.L_x_3217:
[----:B------:R-:W-:Y:S05]  /*4eb0*/  BSYNC B0 ;  /* 0x0000000000007941 */ /* 0x000fea0003800000 */
.L_x_3216:
        /* <DEDUP_REMOVED lines=11> */
.L_x_3218:
        /* <DEDUP_REMOVED lines=12> */
.L_x_3220:
[----:B------:R-:W-:Y:S05]  /*5030*/  BSYNC B0 ;  /* 0x0000000000007941 */ /* 0x000fea0003800000 */
.L_x_3219:
        /* <DEDUP_REMOVED lines=11> */
.L_x_3221:
[----:B------:R-:W-:Y:S01]  /*50f0*/  BSSY B0, `(.L_x_3222) ;  /* 0x000000c000007945 */ /* 0x000fe20003800000 */
[----:B------:R-:W-:Y:S05]  /*5100*/  @P6 BRA `(.L_x_3223) ;  /* 0x000000a000006947 */ /* 0x000fea0003800000 */
        /* <DEDUP_REMOVED lines=10> */
.L_x_3223:
[----:B------:R-:W-:Y:S05]  /*51b0*/  BSYNC B0 ;  /* 0x0000000000007941 */ /* 0x000fea0003800000 */
.L_x_3222:
        /* <DEDUP_REMOVED lines=11> */
.L_x_3224:
        /* <DEDUP_REMOVED lines=12> */
.L_x_3226:
[----:B------:R-:W-:Y:S05]  /*5330*/  BSYNC B0 ;  /* 0x0000000000007941 */ /* 0x000fea0003800000 */
.L_x_3225:
        /* <DEDUP_REMOVED lines=11> */
.L_x_3227:
[----:B------:R-:W-:Y:S01]  /*53f0*/  BSSY B0, `(.L_x_3228) ;  /* 0x000000b000007945 */ /* 0x000fe20003800000 */
[----:B------:R-:W-:Y:S05]  /*5400*/  @P1 BRA `(.L_x_3229) ;  /* 0x0000009000001947 */ /* 0x000fea0003800000 */
[----:B------:R-:W-:Y:S01]  /*5410*/  MOV R2, R16 ;  /* 0x0000001000027202 */ /* 0x000fe20000000f00 */
[----:B------:R-:W-:Y:S01]  /*5420*/  IMAD R5, R10, c[0x0][0x1c0], RZ ;  /* 0x000070000a057a24 */ /* 0x000fe200078e02ff */
[----:B------:R-:W-:-:S03]  /*5430*/  F2FP.BF16.PACK_AB R9, R9, R4 ;  /* 0x000000040909723e */ /* 0x000fc600000010ff */
[----:B0-----:R-:W-:-:S04]  /*5440*/  IMAD.WIDE.U32 R6, R54, c[0x0][0x1c0], R2 ;  /* 0x0000700036067a25 */ /* 0x001fc800078e0002 */
[----:B------:R-:W-:Y:S01]  /*5450*/  IMAD R5, R54, c[0x0][0x1c4], R5 ;  /* 0x0000710036057a24 */ /* 0x000fe200078e0205 */
[----:B------:R-:W-:-:S04]  /*5460*/  LEA R2, P0, R6, c[0x0][0x160], 0x1 ;  /* 0x0000580006027a11 */ /* 0x000fc800078008ff */
[----:B------:R-:W-:-:S04]  /*5470*/  IADD3 R5, R7, R5, RZ ;  /* 0x0000000507057210 */ /* 0x000fc80007ffe0ff */
[----:B------:R-:W-:-:S05]  /*5480*/  LEA.HI.X R3, R6, c[0x0][0x164], R5, 0x1, P0 ;  /* 0x0000590006037a11 */ /* 0x000fca00000f0c05 */
[----:B------:R0:W-:Y:S02]  /*5490*/  STG.E [R2.64], R9 ;  /* 0x0000000902007986 */ /* 0x0001e4000c101906 */
.L_x_3229:
[----:B------:R-:W-:Y:S05]  /*54a0*/  BSYNC B0 ;  /* 0x0000000000007941 */ /* 0x000fea0003800000 */
.L_x_3228:
[----:B------:R-:W-:Y:S02]  /*54b0*/  IADD3 R26, R26, c[0x0][0x10], RZ ;  /* 0x000004001a1a7a10 */ /* 0x000fe40007ffe0ff */
[----:B------:R-:W-:Y:S02]  /*54c0*/  IADD3 R73, R73, 0x1, RZ ;  /* 0x0000000149497810 */ /* 0x000fe40007ffe0ff */
[----:B------:R-:W-:-:S13]  /*54d0*/  ISETP.GE.AND P0, PT, R26, UR4, PT ;  /* 0x000000041a007c0c */ /* 0x000fda000bf06270 */
[----:B------:R-:W-:Y:S01]  /*54e0*/  @P0 CALL.REL.NOINC `(.L_x_3230) ;  /* 0x0000001000000944 */ /* 0x000fe20003c00000 */
[----:B------:R-:W-:Y:S05]  /*54f0*/  BRA `(.L_x_3231) ;  /* 0xffffabf000007947 */ /* 0x000fea000383ffff */
.L_x_3230:
[----:B------:R-:W-:Y:S05]  /*5500*/  EXIT ;  /* 0x000000000000794d */ /* 0x000fea0003800000 */
.L_x_3232:
        /* <DEDUP_REMOVED lines=15> */
.L_x_5290:


//--------------------- .text._Z35group_norm_nhwc_fwd_one_pass_kernelI11Bf16IOFp32WLi512ELi64ELi512EEv26Group_norm_nhwc_fwd_params --------------------------
	.section	.text._Z35group_norm_nhwc_fwd_one_pass_kernelI11Bf16IOFp32WLi512ELi64ELi512EEv26Group_norm_nhwc_fwd_params,"ax",@progbits
	.sectioninfo	@"SHI_REGISTERS=128"
	.align	128
        .global         _Z35group_norm_nhwc_fwd_one_pass_kernelI11Bf16IOFp32WLi512ELi64ELi512EEv26Group_norm_nhwc_fwd_params
        .type           _Z35group_norm_nhwc_fwd_one_pass_kernelI11Bf16IOFp32WLi512ELi64ELi512EEv26Group_norm_nhwc_fwd_params,@function
        .size           _Z35group_norm_nhwc_fwd_one_pass_kernelI11Bf16IOFp32WLi512ELi64ELi512EEv26Group_norm_nhwc_fwd_params,(.L_x_5291 - _Z35group_norm_nhwc_fwd_one_pass_kernelI11Bf16IOFp32WLi512ELi64ELi512EEv26Group_norm_nhwc_fwd_params)
        .other          _Z35group_norm_nhwc_fwd_one_pass_kernelI11Bf16IOFp32WLi512ELi64ELi512EEv26Group_norm_nhwc_fwd_params,@"STO_CUDA_ENTRY STV_DEFAULT"
_Z35group_norm_nhwc_fwd_one_pass_kernelI11Bf16IOFp32WLi512ELi64ELi512EEv26Group_norm_nhwc_fwd_params:
.text._Z35group_norm_nhwc_fwd_one_pass_kernelI11Bf16IOFp32WLi512ELi64ELi512EEv26Group_norm_nhwc_fwd_params:
[----:B------:R-:W-:Y:S02]  /*0000*/  MOV R1, c[0x0][0x28] ;  /* 0x00000a0000017a02 */ /* 0x000fe40000000f00 */
[----:B------:R-:W0:Y:S01]  /*0010*/  S2UR UR6, SR_CTAID.Y ;  /* 0x00000000000679c3 */ /* 0x000e220000002600 */
[----:B------:R-:W-:Y:S01]  /*0020*/  ULDC UR4, c[0x0][0x1d8] ;  /* 0x0000760000047ab9 */ /* 0x000fe20000000800 */
[----:B------:R-:W-:Y:S01]  /*0030*/  IADD3 R1, R1, -0x18, RZ ;  /* 0xffffffe801017810 */ /* 0x000fe20007ffe0ff */
[----:B------:R-:W-:Y:S02]  /*0040*/  ULDC UR5, c[0x0][0x1a8] ;  /* 0x00006a0000057ab9 */ /* 0x000fe40000000800 */
[----:B------:R-:W-:Y:S01]  /*0050*/  UIMAD UR4, UR4, UR5, URZ ;  /* 0x00000005040472a4 */ /* 0x000fe2000f8e023f */
[----:B0-----:R-:W-:-:S05]  /*0060*/  MOV R0, UR6 ;  /* 0x0000000600007c02 */ /* 0x001fca0008000f00 */
[----:B------:R-:W-:-:S13]  /*0070*/  ISETP.GE.AND P0, PT, R0, UR4, PT ;  /* 0x0000000400007c0c */ /* 0x000fda000bf06270 */
[----:B------:R-:W-:Y:S05]  /*0080*/  @P0 EXIT ;  /* 0x000000000000094d */ /* 0x000fea0003800000 */
[----:B------:R-:W0:Y:S01]  /*0090*/  S2R R22, SR_TID.X ;  /* 0x0000000000167919 */ /* 0x000e220000002100 */
[----:B------:R-:W-:Y:S01]  /*00a0*/  LOP3.LUT R23, R23, 0xfdffffff, RZ, 0xc0, !PT ;  /* 0xfdffffff17177812 */ /* 0x000fe200078ec0ff */
[----:B------:R-:W-:Y:S02]  /*00b0*/  ULDC.U8 UR7, c[0x0][0x1dc] ;  /* 0x0000770000077ab9 */ /* 0x000fe40000000000 */
[----:B------:R-:W1:Y:S01]  /*00c0*/  S2R R2, SR_CTAID.X ;  /* 0x0000000000027919 */ /* 0x000e620000002500 */
[----:B------:R-:W-:Y:S01]  /*00d0*/  ULDC.64 UR8, c[0x0][0x118] ;  /* 0x0000460000087ab9 */ /* 0x000fe20000000a00 */
[----:B0-----:R-:W-:Y:S02]  /*00e0*/  SHF.R.U32.HI R3, RZ, 0x5, R22 ;  /* 0x00000005ff037819 */ /* 0x001fe40000011616 */
[----:B------:R-:W-:-:S03]  /*00f0*/  ISETP.GE.U32.AND P4, PT, R22, 0x200, PT ;  /* 0x000002001600780c */ /* 0x000fc60003f86070 */
[----:B-1----:R-:W-:-:S05]  /*0100*/  IMAD R54, R2, c[0x0][0x1e4], R3 ;  /* 0x0000790002367a24 */ /* 0x002fca00078e0203 */
[C---:B------:R-:W-:Y:S02]  /*0110*/  ISETP.LT.U32.AND P0, PT, R54.reuse, c[0x0][0x1c8], PT ;  /* 0x0000720036007a0c */ /* 0x040fe40003f01070 */
[----:B------:R-:W-:Y:S02]  /*0120*/  SHF.R.S32.HI R21, RZ, 0x1f, R54 ;  /* 0x0000001fff157819 */ /* 0x000fe40000011436 */
[----:B------:R-:W-:Y:S02]  /*0130*/  IADD3 R94, R54, 0x20, RZ ;  /* 0x00000020365e7810 */ /* 0x000fe40007ffe0ff */
[----:B------:R-:W-:Y:S01]  /*0140*/  ISETP.LT.AND.EX P1, PT, R21, c[0x0][0x1cc], !P4, P0 ;  /* 0x0000730015007a0c */ /* 0x000fe20006721300 */
[----:B------:R0:W-:Y:S01]  /*0150*/  STL [R1+0x10], R21 ;  /* 0x0000101501007387 */ /* 0x0001e20000100800 */
[----:B------:R-:W-:Y:S02]  /*0160*/  ISETP.LT.U32.AND P5, PT, R94, c[0x0][0x1c8], PT ;  /* 0x000072005e007a0c */ /* 0x000fe40003fa1070 */
[----:B------:R-:W-:-:S02]  /*0170*/  SHF.R.S32.HI R25, RZ, 0x1f, R94 ;  /* 0x0000001fff197819 */ /* 0x000fc4000001145e */
[C---:B------:R-:W-:Y:S02]  /*0180*/  IADD3 R93, R54.reuse, 0x30, RZ ;  /* 0x00000030365d7810 */ /* 0x040fe40007ffe0ff */
[----:B------:R-:W-:Y:S02]  /*0190*/  ISETP.LT.AND.EX P6, PT, R25, c[0x0][0x1cc], !P4, P5 ;  /* 0x0000730019007a0c */ /* 0x000fe400067c1350 */
[----:B------:R-:W-:Y:S02]  /*01a0*/  ISETP.LT.U32.AND P3, PT, R93, c[0x0][0x1c8], PT ;  /* 0x000072005d007a0c */ /* 0x000fe40003f61070 */
[----:B------:R-:W-:Y:S02]  /*01b0*/  SHF.R.S32.HI R24, RZ, 0x1f, R93 ;  /* 0x0000001fff187819 */ /* 0x000fe4000001145d */
[----:B------:R-:W-:Y:S02]  /*01c0*/  @P1 LOP3.LUT R23, R23, 0x2000000, RZ, 0xfc, !PT ;  /* 0x0200000017171812 */ /* 0x000fe400078efcff */
[----:B------:R-:W-:-:S02]  /*01d0*/  IADD3 R92, R54, 0x40, RZ ;  /* 0x00000040365c7810 */ /* 0x000fc40007ffe0ff */
[----:B------:R-:W-:Y:S02]  /*01e0*/  ISETP.LT.AND.EX P5, PT, R24, c[0x0][0x1cc], !P4, P3 ;  /* 0x0000730018007a0c */ /* 0x000fe400067a1330 */
[----:B------:R-:W-:Y:S02]  /*01f0*/  LOP3.LUT R23, R23, 0xfeffffff, RZ, 0xc0, !PT ;  /* 0xfeffffff17177812 */ /* 0x000fe400078ec0ff */
[----:B------:R-:W-:Y:S02]  /*0200*/  ISETP.LT.U32.AND P2, PT, R92, c[0x0][0x1c8], PT ;  /* 0x000072005c007a0c */ /* 0x000fe40003f41070 */
[----:B0-----:R-:W-:Y:S02]  /*0210*/  SHF.R.S32.HI R21, RZ, 0x1f, R92 ;  /* 0x0000001fff157819 */ /* 0x001fe4000001145c */
[----:B------:R-:W-:Y:S02]  /*0220*/  @P6 LOP3.LUT R23, R23, 0x1000000, RZ, 0xfc, !PT ;  /* 0x0100000017176812 */ /* 0x000fe400078efcff */
[----:B------:R-:W-:-:S02]  /*0230*/  IADD3 R91, R54, 0x50, RZ ;  /* 0x00000050365b7810 */ /* 0x000fc40007ffe0ff */
[----:B------:R-:W-:Y:S02]  /*0240*/  ISETP.LT.AND.EX P2, PT, R21, c[0x0][0x1cc], !P4, P2 ;  /* 0x0000730015007a0c */ /* 0x000fe40006741320 */
[----:B------:R-:W-:Y:S02]  /*0250*/  LOP3.LUT R23, R23, 0xff7fffff, RZ, 0xc0, !PT ;  /* 0xff7fffff17177812 */ /* 0x000fe400078ec0ff */
[----:B------:R-:W-:Y:S02]  /*0260*/  ISETP.LT.U32.AND P1, PT, R91, c[0x0][0x1c8], PT ;  /* 0x000072005b007a0c */ /* 0x000fe40003f21070 */
[----:B------:R-:W-:Y:S02]  /*0270*/  SHF.R.S32.HI R125, RZ, 0x1f, R91 ;  /* 0x0000001fff7d7819 */ /* 0x000fe4000001145b */
[----:B------:R-:W-:Y:S02]  /*0280*/  @P5 LOP3.LUT R23, R23, 0x800000, RZ, 0xfc, !PT ;  /* 0x0080000017175812 */ /* 0x000fe400078efcff */
[----:B------:R-:W-:-:S02]  /*0290*/  IADD3 R90, R54, 0x60, RZ ;  /* 0x00000060365a7810 */ /* 0x000fc40007ffe0ff */
[----:B------:R-:W-:Y:S02]  /*02a0*/  ISETP.LT.AND.EX P3, PT, R125, c[0x0][0x1cc], !P4, P1 ;  /* 0x000073007d007a0c */ /* 0x000fe40006761310 */
[----:B------:R-:W-:Y:S02]  /*02b0*/  LOP3.LUT R23, R23, 0xffbfffff, RZ, 0xc0, !PT ;  /* 0xffbfffff17177812 */ /* 0x000fe400078ec0ff */
[----:B------:R-:W-:Y:S02]  /*02c0*/  SHF.R.S32.HI R124, RZ, 0x1f, R90 ;  /* 0x0000001fff7c7819 */ /* 0x000fe4000001145a */
[----:B------:R-:W-:Y:S02]  /*02d0*/  ISETP.LT.U32.AND P1, PT, R90, c[0x0][0x1c8], PT ;  /* 0x000072005a007a0c */ /* 0x000fe40003f21070 */
        /* <DEDUP_REMOVED lines=125> */
[----:B------:R-:W-:Y:S02]  /*0ab0*/  @P3 LOP3.LUT R23, R23, 0x2, RZ, 0xfc, !PT ;  /* 0x0000000217173812 */ /* 0x000fe400078efcff */
[----:B------:R-:W-:Y:S01]  /*0ac0*/  IADD3 R17, R54, 0x1b0, RZ ;  /* 0x000001b036117810 */ /* 0x000fe20007ffe0ff */
[----:B------:R-:W-:Y:S01]  /*0ad0*/  STL [R1+0xc], R26 ;  /* 0x00000c1a01007387 */ /* 0x000fe20000100800 */
[----:B------:R-:W-:-:S02]  /*0ae0*/  LOP3.LUT R23, R23, 0xfffffffe, RZ, 0xc0, !PT ;  /* 0xfffffffe17177812 */ /* 0x000fc400078ec0ff */
[C---:B------:R-:W-:Y:S01]  /*0af0*/  IADD3 R18, R54.reuse, 0x1c0, RZ ;  /* 0x000001c036127810 */ /* 0x040fe20007ffe0ff */
[----:B------:R-:W-:Y:S01]  /*0b00*/  STL [R1+0x8], R25 ;  /* 0x0000081901007387 */ /* 0x000fe20000100800 */
[C---:B------:R-:W-:Y:S02]  /*0b10*/  IADD3 R19, R54.reuse, 0x1d0, RZ ;  /* 0x000001d036137810 */ /* 0x040fe40007ffe0ff */
[----:B------:R-:W-:Y:S01]  /*0b20*/  IADD3 R20, R54, 0x1e0, RZ ;  /* 0x000001e036147810 */ /* 0x000fe20007ffe0ff */
[----:B------:R-:W-:Y:S01]  /*0b30*/  STL [R1+0x4], R24 ;  /* 0x0000041801007387 */ /* 0x000fe20000100800 */
[----:B------:R-:W-:Y:S02]  /*0b40*/  @P2 LOP3.LUT R23, R23, 0x1, RZ, 0xfc, !PT ;  /* 0x0000000117172812 */ /* 0x000fe400078efcff */
[----:B------:R-:W-:Y:S01]  /*0b50*/  ISETP.LT.U32.AND P0, PT, R3, c[0x0][0x1c8], PT ;  /* 0x0000720003007a0c */ /* 0x000fe20003f01070 */
[----:B------:R0:W-:Y:S01]  /*0b60*/  STL [R1], R21 ;  /* 0x0000001501007387 */ /* 0x0001e20000100800 */
[----:B------:R-:W-:-:S02]  /*0b70*/  SHF.R.S32.HI R98, RZ, 0x1f, R17 ;  /* 0x0000001fff627819 */ /* 0x000fc40000011411 */
[----:B------:R-:W-:Y:S02]  /*0b80*/  SHF.R.S32.HI R97, RZ, 0x1f, R18 ;  /* 0x0000001fff617819 */ /* 0x000fe40000011412 */
[----:B------:R-:W-:Y:S02]  /*0b90*/  SHF.R.S32.HI R96, RZ, 0x1f, R19 ;  /* 0x0000001fff607819 */ /* 0x000fe40000011413 */
[----:B------:R-:W-:Y:S02]  /*0ba0*/  ISETP.LT.U32.AND P1, PT, R17, c[0x0][0x1c8], PT ;  /* 0x0000720011007a0c */ /* 0x000fe40003f21070 */
[----:B------:R-:W-:Y:S02]  /*0bb0*/  ISETP.LT.U32.AND P2, PT, R18, c[0x0][0x1c8], PT ;  /* 0x0000720012007a0c */ /* 0x000fe40003f41070 */
[----:B0-----:R-:W-:Y:S02]  /*0bc0*/  SHF.R.S32.HI R21, RZ, 0x1f, R22 ;  /* 0x0000001fff157819 */ /* 0x001fe40000011416 */
[----:B------:R-:W-:-:S02]  /*0bd0*/  ISETP.LT.U32.AND P3, PT, R19, c[0x0][0x1c8], PT ;  /* 0x0000720013007a0c */ /* 0x000fc40003f61070 */
[----:B------:R-:W-:Y:S02]  /*0be0*/  SHF.R.S32.HI R95, RZ, 0x1f, R20 ;  /* 0x0000001fff5f7819 */ /* 0x000fe40000011414 */
[----:B------:R-:W-:Y:S02]  /*0bf0*/  ISETP.LT.U32.AND P5, PT, R20, c[0x0][0x1c8], PT ;  /* 0x0000720014007a0c */ /* 0x000fe40003fa1070 */
[----:B------:R-:W-:Y:S01]  /*0c00*/  LEA.HI R24, R21, R22, RZ, 0x5 ;  /* 0x0000001615187211 */ /* 0x000fe200078f28ff */
[----:B------:R-:W-:Y:S01]  /*0c10*/  HFMA2.MMA R21, -RZ, RZ, 0, 0 ;  /* 0x00000000ff157435 */ /* 0x000fe200000001ff */
[----:B------:R-:W-:Y:S02]  /*0c20*/  ISETP.LT.AND.EX P0, PT, R26, c[0x0][0x1cc], !P4, P0 ;  /* 0x000073001a007a0c */ /* 0x000fe40006701300 */
[----:B------:R-:W-:Y:S02]  /*0c30*/  ISETP.LT.AND.EX P1, PT, R98, c[0x0][0x1cc], !P4, P1 ;  /* 0x0000730062007a0c */ /* 0x000fe40006721310 */
[----:B------:R-:W-:-:S02]  /*0c40*/  ISETP.LT.AND.EX P2, PT, R97, c[0x0][0x1cc], !P4, P2 ;  /* 0x0000730061007a0c */ /* 0x000fc40006741320 */
[----:B------:R-:W-:Y:S02]  /*0c50*/  ISETP.LT.AND.EX P3, PT, R96, c[0x0][0x1cc], !P4, P3 ;  /* 0x0000730060007a0c */ /* 0x000fe40006761330 */
[----:B------:R-:W-:Y:S02]  /*0c60*/  ISETP.LT.AND.EX P4, PT, R95, c[0x0][0x1cc], !P4, P5 ;  /* 0x000073005f007a0c */ /* 0x000fe40006781350 */
[----:B------:R-:W-:Y:S02]  /*0c70*/  MOV R22, R0 ;  /* 0x0000000000167202 */ /* 0x000fe40000000f00 */
[----:B------:R-:W-:Y:S02]  /*0c80*/  SHF.R.S32.HI R24, RZ, 0x5, R24 ;  /* 0x00000005ff187819 */ /* 0x000fe40000011418 */
.L_x_3342:
[----:B0-----:R-:W2:Y:S04]  /*0c90*/  LDL R35, [R1+0xc] ;  /* 0x00000c0001237983 */ /* 0x001ea80000100800 */
[----:B------:R-:W3:Y:S04]  /*0ca0*/  LDL R34, [R1+0x8] ;  /* 0x0000080001227983 */ /* 0x000ee80000100800 */
[----:B------:R-:W4:Y:S04]  /*0cb0*/  LDL R33, [R1+0x4] ;  /* 0x0000040001217983 */ /* 0x000f280000100800 */
[----:B------:R-:W5:Y:S01]  /*0cc0*/  LDL R32, [R1] ;  /* 0x0000000001207983 */ /* 0x000f620000100800 */
[----:B------:R-:W-:-:S02]  /*0cd0*/  IABS R27, c[0x0][0x1d8] ;  /* 0x00007600001b7a13 */ /* 0x000fc40000000000 */
[----:B------:R-:W-:Y:S01]  /*0ce0*/  LOP3.LUT R88, R88, 0xffffff7f, RZ, 0xc0, !PT ;  /* 0xffffff7f58587812 */ /* 0x000fe200078ec0ff */
[----:B------:R-:W0:Y:S01]  /*0cf0*/  S2R R109, SR_TID.X ;  /* 0x00000000006d7919 */ /* 0x000e220000002100 */
[----:B------:R-:W1:Y:S01]  /*0d00*/  I2F.RP R26, R27 ;  /* 0x0000001b001a7306 */ /* 0x000e620000209400 */
[----:B------:R-:W-:Y:S02]  /*0d10*/  P2R R42, PR, RZ, 0x1 ;  /* 0x00000001ff2a7803 */ /* 0x000fe40000000000 */
[----:B------:R-:W-:Y:S01]  /*0d20*/  @P1 LOP3.LUT R88, R88, 0x80, RZ, 0xfc, !PT ;  /* 0x0000008058581812 */ /* 0x000fe200078efcff */
[----:B------:R-:W4:Y:S01]  /*0d30*/  LDL R110, [R1+0x10] ;  /* 0x00001000016e7983 */ /* 0x000f220000100800 */
[----:B------:R-:W-:Y:S02]  /*0d40*/  LOP3.LUT P1, RZ, R23, 0x200000, RZ, 0xc0, !PT ;  /* 0x0020000017ff7812 */ /* 0x000fe4000782c0ff */
[----:B------:R-:W-:Y:S02]  /*0d50*/  LOP3.LUT R88, R88, 0xffffffbf, RZ, 0xc0, !PT ;  /* 0xffffffbf58587812 */ /* 0x000fe400078ec0ff */
[----:B------:R-:W-:-:S02]  /*0d60*/  P2R R30, PR, RZ, 0x2 ;  /* 0x00000002ff1e7803 */ /* 0x000fc40000000000 */
[C---:B------:R-:W-:Y:S02]  /*0d70*/  LOP3.LUT P1, RZ, R23.reuse, 0x800000, RZ, 0xc0, !PT ;  /* 0x0080000017ff7812 */ /* 0x040fe4000782c0ff */
[----:B------:R-:W-:Y:S02]  /*0d80*/  @P2 LOP3.LUT R88, R88, 0x40, RZ, 0xfc, !PT ;  /* 0x0000004058582812 */ /* 0x000fe400078efcff */
[----:B------:R-:W-:Y:S01]  /*0d90*/  P2R R31, PR, RZ, 0x2 ;  /* 0x00000002ff1f7803 */ /* 0x000fe20000000000 */
[----:B-1----:R-:W1:Y:S01]  /*0da0*/  MUFU.RCP R26, R26 ;  /* 0x0000001a001a7308 */ /* 0x002e620000001000 */
[C---:B------:R-:W-:Y:S02]  /*0db0*/  LOP3.LUT P1, RZ, R23.reuse, 0x1000000, RZ, 0xc0, !PT ;  /* 0x0100000017ff7812 */ /* 0x040fe4000782c0ff */
[----:B------:R-:W-:Y:S02]  /*0dc0*/  LOP3.LUT R88, R88, 0xffffffdf, RZ, 0xc0, !PT ;  /* 0xffffffdf58587812 */ /* 0x000fe400078ec0ff */
[----:B------:R-:W-:-:S02]  /*0dd0*/  LOP3.LUT P2, RZ, R23, 0x80000, RZ, 0xc0, !PT ;  /* 0x0008000017ff7812 */ /* 0x000fc4000784c0ff */
[----:B------:R-:W-:Y:S02]  /*0de0*/  @P3 LOP3.LUT R88, R88, 0x20, RZ, 0xfc, !PT ;  /* 0x0000002058583812 */ /* 0x000fe400078efcff */
[C---:B------:R-:W-:Y:S02]  /*0df0*/  LOP3.LUT P3, RZ, R23.reuse, 0x20000, RZ, 0xc0, !PT ;  /* 0x0002000017ff7812 */ /* 0x040fe4000786c0ff */
[----:B------:R-:W-:Y:S02]  /*0e00*/  LOP3.LUT R88, R88, 0xffffffef, RZ, 0xc0, !PT ;  /* 0xffffffef58587812 */ /* 0x000fe400078ec0ff */
[----:B------:R-:W-:Y:S02]  /*0e10*/  LOP3.LUT P6, RZ, R23, 0x400, RZ, 0xc0, !PT ;  /* 0x0000040017ff7812 */ /* 0x000fe400078cc0ff */
[----:B------:R-:W-:Y:S02]  /*0e20*/  @P4 LOP3.LUT R88, R88, 0x10, RZ, 0xfc, !PT ;  /* 0x0000001058584812 */ /* 0x000fe400078efcff */
[----:B-1----:R-:W-:-:S02]  /*0e30*/  IADD3 R24, R26, 0xffffffe, RZ ;  /* 0x0ffffffe1a187810 */ /* 0x002fc40007ffe0ff */
[----:B------:R-:W-:Y:S02]  /*0e40*/  LOP3.LUT P4, RZ, R23, 0x8000, RZ, 0xc0, !PT ;  /* 0x0000800017ff7812 */ /* 0x000fe4000788c0ff */
[----:B------:R1:W0:Y:S02]  /*0e50*/  F2I.FTZ.U32.TRUNC.NTZ R25, R24 ;  /* 0x0000001800197305 */ /* 0x000224000021f000 */
[----:B-1----:R-:W-:Y:S02]  /*0e60*/  MOV R24, RZ ;  /* 0x000000ff00187202 */ /* 0x002fe40000000f00 */
[----:B0-----:R-:W-:-:S05]  /*0e70*/  IADD3 R28, RZ, -R25, RZ ;  /* 0x80000019ff1c7210 */ /* 0x001fca0007ffe0ff */
        /* <DEDUP_REMOVED lines=10> */
[----:B------:R-:W-:-:S13]  /*0f20*/  ISETP.GE.U32.AND P5, PT, R26, R27, PT ;  /* 0x0000001b1a00720c */ /* 0x000fda0003fa6070 */
[----:B------:R-:W-:Y:S02]  /*0f30*/  @P5 IADD3 R25, R25, 0x1, RZ ;  /* 0x0000000119195810 */ /* 0x000fe40007ffe0ff */
[----:B------:R-:W-:Y:S02]  /*0f40*/  ISETP.GE.AND P5, PT, R24, RZ, PT ;  /* 0x000000ff1800720c */ /* 0x000fe40003fa6270 */
[----:B------:R-:W-:-:S04]  /*0f50*/  SHF.L.U32 R24, R109, 0x1, RZ ;  /* 0x000000016d187819 */ /* 0x000fc800000006ff */
[----:B------:R-:W-:-:S07]  /*0f60*/  LOP3.LUT R67, R24, 0x3e, RZ, 0xc0, !PT ;  /* 0x0000003e18437812 */ /* 0x000fce00078ec0ff */
[----:B------:R-:W-:Y:S02]  /*0f70*/  @!P5 IADD3 R25, -R25, RZ, RZ ;  /* 0x000000ff1919d210 */ /* 0x000fe40007ffe1ff */
[----:B------:R-:W-:-:S13]  /*0f80*/  ISETP.NE.AND P5, PT, RZ, c[0x0][0x1d8], PT ;  /* 0x00007600ff007a0c */ /* 0x000fda0003fa5270 */
[----:B------:R-:W-:-:S04]  /*0f90*/  @!P5 LOP3.LUT R25, RZ, c[0x0][0x1d8], RZ, 0x33, !PT ;  /* 0x00007600ff19da12 */ /* 0x000fc800078e33ff */
[----:B------:R-:W-:Y:S02]  /*0fa0*/  IADD3 R27, -R25, RZ, RZ ;  /* 0x000000ff191b7210 */ /* 0x000fe40007ffe1ff */
[----:B------:R-:W-:-:S03]  /*0fb0*/  SHF.R.S32.HI R24, RZ, 0x1f, R25 ;  /* 0x0000001fff187819 */ /* 0x000fc60000011419 */
[----:B------:R-:W-:Y:S02]  /*0fc0*/  IMAD R66, R27, c[0x0][0x1d8], R22 ;  /* 0x000076001b427a24 */ /* 0x000fe400078e0216 */
[----:B------:R-:W-:-:S03]  /*0fd0*/  IMAD R24, R24, c[0x0][0x1d0], RZ ;  /* 0x0000740018187a24 */ /* 0x000fc600078e02ff */
[----:B------:R-:W-:Y:S01]  /*0fe0*/  LEA R66, R66, R67, 0x6 ;  /* 0x0000004342427211 */ /* 0x000fe200078e30ff */
[----:B------:R-:W-:-:S03]  /*0ff0*/  IMAD R63, R25, c[0x0][0x1d4], R24 ;  /* 0x00007500193f7a24 */ /* 0x000fc600078e0218 */
[----:B------:R-:W-:-:S05]  /*1000*/  SHF.R.S32.HI R67, RZ, 0x1f, R66 ;  /* 0x0000001fff437819 */ /* 0x000fca0000011442 */
[----:B------:R-:W-:-:S05]  /*1010*/  IMAD.WIDE.U32 R64, R25, c[0x0][0x1d0], R66 ;  /* 0x0000740019407a25 */ /* 0x000fca00078e0042 */
[----:B------:R-:W-:Y:S02]  /*1020*/  IADD3 R63, R65, R63, RZ ;  /* 0x0000003f413f7210 */ /* 0x000fe40007ffe0ff */
[----:B------:R-:W-:Y:S02]  /*1030*/  @P0 MOV R62, R64 ;  /* 0x00000040003e0202 */ /* 0x000fe40000000f00 */
[----:B------:R-:W-:Y:S01]  /*1040*/  LOP3.LUT R88, R88, 0xfffffeff, RZ, 0xc0, !PT ;  /* 0xfffffeff58587812 */ /* 0x000fe200078ec0ff */
[----:B--2---:R-:W-:-:S04]  /*1050*/  @P0 IMAD R24, R35, c[0x0][0x1c0], RZ ;  /* 0x0000700023180a24 */ /* 0x004fc800078e02ff */
[C---:B------:R-:W-:Y:S02]  /*1060*/  @P0 IMAD R27, R3.reuse, c[0x0][0x1c4], R24 ;  /* 0x00007100031b0a24 */ /* 0x040fe400078e0218 */
[----:B------:R-:W-:-:S05]  /*1070*/  @P0 IMAD.WIDE.U32 R24, R3, c[0x0][0x1c0], R62 ;  /* 0x0000700003180a25 */ /* 0x000fca00078e003e */
[----:B------:R-:W-:Y:S02]  /*1080*/  @P0 IADD3 R25, R25, R27, RZ ;  /* 0x0000001b19190210 */ /* 0x000fe40007ffe0ff */
[----:B------:R-:W-:-:S04]  /*1090*/  @P0 LEA R40, P5, R24, c[0x0][0x170], 0x1 ;  /* 0x00005c0018280a11 */ /* 0x000fc800078a08ff */
[----:B------:R-:W-:Y:S01]  /*10a0*/  @P0 LEA.HI.X R41, R24, c[0x0][0x174], R25, 0x1, P5 ;  /* 0x00005d0018290a11 */ /* 0x000fe200028f0c19 */
[----:B---3--:R-:W-:Y:S01]  /*10b0*/  @P1 IMAD R25, R34, c[0x0][0x1c0], RZ ;  /* 0x0000700022191a24 */ /* 0x008fe200078e02ff */
[----:B------:R-:W-:Y:S02]  /*10c0*/  @P1 MOV R24, R64 ;  /* 0x0000004000181202 */ /* 0x000fe40000000f00 */
[----:B------:R-:W-:Y:S01]  /*10d0*/  LOP3.LUT P0, RZ, R23, 0x400000, RZ, 0xc0, !PT ;  /* 0x0040000017ff7812 */ /* 0x000fe2000780c0ff */
[----:B------:R-:W-:Y:S02]  /*10e0*/  @P1 IMAD R27, R94, c[0x0][0x1c4], R25 ;  /* 0x000071005e1b1a24 */ /* 0x000fe400078e0219 */
[----:B------:R-:W-:-:S04]  /*10f0*/  @P1 IMAD.MOV.U32 R25, RZ, RZ, R63 ;  /* 0x000000ffff191224 */ /* 0x000fc800078e003f */
[----:B------:R-:W-:-:S05]  /*1100*/  @P1 IMAD.WIDE.U32 R24, R94, c[0x0][0x1c0], R24 ;  /* 0x000070005e181a25 */ /* 0x000fca00078e0018 */
[----:B------:R-:W-:Y:S02]  /*1110*/  @P1 IADD3 R25, R25, R27, RZ ;  /* 0x0000001b19191210 */ /* 0x000fe40007ffe0ff */
[----:B------:R-:W-:-:S04]  /*1120*/  @P1 LEA R26, P5, R24, c[0x0][0x170], 0x1 ;  /* 0x00005c00181a1a11 */ /* 0x000fc800078a08ff */
[----:B------:R-:W-:Y:S02]  /*1130*/  @P1 LEA.HI.X R27, R24, c[0x0][0x174], R25, 0x1, P5 ;  /* 0x00005d00181b1a11 */ /* 0x000fe400028f0c19 */
[----:B------:R-:W-:-:S13]  /*1140*/  ISETP.NE.AND P1, PT, R31, RZ, PT ;  /* 0x000000ff1f00720c */ /* 0x000fda0003f25270 */
[----:B----4-:R-:W-:Y:S01]  /*1150*/  @P1 IMAD R24, R33, c[0x0][0x1c0], RZ ;  /* 0x0000700021181a24 */ /* 0x010fe200078e02ff */
[----:B------:R-:W-:-:S03]  /*1160*/  @P1 MOV R25, R63 ;  /* 0x0000003f00191202 */ /* 0x000fc60000000f00 */
[----:B------:R-:W-:Y:S01]  /*1170*/  @P1 IMAD R29, R93, c[0x0][0x1c4], R24 ;  /* 0x000071005d1d1a24 */ /* 0x000fe200078e0218 */
[----:B------:R-:W-:-:S05]  /*1180*/  @P1 MOV R24, R64 ;  /* 0x0000004000181202 */ /* 0x000fca0000000f00 */
[----:B------:R-:W-:-:S05]  /*1190*/  @P1 IMAD.WIDE.U32 R24, R93, c[0x0][0x1c0], R24 ;  /* 0x000070005d181a25 */ /* 0x000fca00078e0018 */
[----:B------:R-:W-:Y:S02]  /*11a0*/  @P1 IADD3 R25, R25, R29, RZ ;  /* 0x0000001d19191210 */ /* 0x000fe40007ffe0ff */
[----:B------:R-:W-:-:S04]  /*11b0*/  @P1 LEA R38, P5, R24, c[0x0][0x170], 0x1 ;  /* 0x00005c0018261a11 */ /* 0x000fc800078a08ff */
[----:B------:R-:W-:Y:S01]  /*11c0*/  @P1 LEA.HI.X R39, R24, c[0x0][0x174], R25, 0x1, P5 ;  /* 0x00005d0018271a11 */ /* 0x000fe200028f0c19 */
[----:B-----5:R-:W-:Y:S01]  /*11d0*/  @P0 IMAD R25, R32, c[0x0][0x1c0], RZ ;  /* 0x0000700020190a24 */ /* 0x020fe200078e02ff */
[----:B------:R-:W-:Y:S02]  /*11e0*/  @P0 MOV R24, R64 ;  /* 0x0000004000180202 */ /* 0x000fe40000000f00 */
[----:B------:R-:W-:Y:S01]  /*11f0*/  ISETP.NE.AND P1, PT, R30, RZ, PT ;  /* 0x000000ff1e00720c */ /* 0x000fe20003f25270 */
[----:B------:R-:W-:Y:S01]  /*1200*/  @P0 IMAD R29, R92, c[0x0][0x1c4], R25 ;  /* 0x000071005c1d0a24 */ /* 0x000fe200078e0219 */
[----:B------:R-:W-:-:S05]  /*1210*/  @P0 MOV R25, R63 ;  /* 0x0000003f00190202 */ /* 0x000fca0000000f00 */
[----:B------:R-:W-:-:S05]  /*1220*/  @P0 IMAD.WIDE.U32 R24, R92, c[0x0][0x1c0], R24 ;  /* 0x000070005c180a25 */ /* 0x000fca00078e0018 */
[----:B------:R-:W-:Y:S02]  /*1230*/  @P0 IADD3 R25, R25, R29, RZ ;  /* 0x0000001d19190210 */ /* 0x000fe40007ffe0ff */
[----:B------:R-:W-:-:S04]  /*1240*/  @P0 LEA R44, P5, R24, c[0x0][0x170], 0x1 ;  /* 0x00005c00182c0a11 */ /* 0x000fc800078a08ff */
[----:B------:R-:W-:Y:S01]  /*1250*/  @P0 LEA.HI.X R45, R24, c[0x0][0x174], R25, 0x1, P5 ;  /* 0x00005d00182d0a11 */ /* 0x000fe200028f0c19 */
[----:B------:R-:W-:Y:S01]  /*1260*/  @P1 IMAD R24, R125, c[0x0][0x1c0], RZ ;  /* 0x000070007d181a24 */ /* 0x000fe200078e02ff */
[----:B------:R-:W-:-:S03]  /*1270*/  @P1 MOV R25, R63 ;  /* 0x0000003f00191202 */ /* 0x000fc60000000f00 */
[----:B------:R-:W-:Y:S01]  /*1280*/  @P1 IMAD R29, R91, c[0x0][0x1c4], R24 ;  /* 0x000071005b1d1a24 */ /* 0x000fe200078e0218 */
[----:B------:R-:W-:-:S05]  /*1290*/  @P1 MOV R24, R64 ;  /* 0x0000004000181202 */ /* 0x000fca0000000f00 */
[----:B------:R-:W-:Y:S01]  /*12a0*/  @P1 IMAD.WIDE.U32 R24, R91, c[0x0][0x1c0], R24 ;  /* 0x000070005b181a25 */ /* 0x000fe200078e0018 */
[----:B------:R-:W-:-:S04]  /*12b0*/  @P1 LOP3.LUT R88, R88, 0x100, RZ, 0xfc, !PT ;  /* 0x0000010058581812 */ /* 0x000fc800078efcff */
[----:B------:R-:W-:Y:S02]  /*12c0*/  @P1 IADD3 R25, R25, R29, RZ ;  /* 0x0000001d19191210 */ /* 0x000fe40007ffe0ff */
[----:B------:R-:W-:-:S04]  /*12d0*/  @P1 LEA R36, P5, R24, c[0x0][0x170], 0x1 ;  /* 0x00005c0018241a11 */ /* 0x000fc800078a08ff */
[----:B------:R-:W-:Y:S02]  /*12e0*/  @P1 LEA.HI.X R37, R24, c[0x0][0x174], R25, 0x1, P5 ;  /* 0x00005d0018251a11 */ /* 0x000fe400028f0c19 */
[----:B------:R-:W-:-:S13]  /*12f0*/  LOP3.LUT P1, RZ, R23, 0x100000, RZ, 0xc0, !PT ;  /* 0x0010000017ff7812 */ /* 0x000fda000782c0ff */
[----:B------:R-:W-:Y:S01]  /*1300*/  @P1 IMAD R25, R124, c[0x0][0x1c0], RZ ;  /* 0x000070007c191a24 */ /* 0x000fe200078e02ff */
[----:B------:R-:W-:-:S03]  /*1310*/  @P1 MOV R24, R64 ;  /* 0x0000004000181202 */ /* 0x000fc60000000f00 */
[----:B------:R-:W-:Y:S01]  /*1320*/  @P1 IMAD R29, R90, c[0x0][0x1c4], R25 ;  /* 0x000071005a1d1a24 */ /* 0x000fe200078e0219 */
[----:B------:R-:W-:-:S05]  /*1330*/  @P1 MOV R25, R63 ;  /* 0x0000003f00191202 */ /* 0x000fca0000000f00 */
[----:B------:R-:W-:-:S05]  /*1340*/  @P1 IMAD.WIDE.U32 R24, R90, c[0x0][0x1c0], R24 ;  /* 0x000070005a181a25 */ /* 0x000fca00078e0018 */
[----:B------:R-:W-:Y:S02]  /*1350*/  @P1 IADD3 R25, R25, R29, RZ ;  /* 0x0000001d19191210 */ /* 0x000fe40007ffe0ff */
[----:B------:R-:W-:-:S04]  /*1360*/  @P1 LEA R46, P5, R24, c[0x0][0x170], 0x1 ;  /* 0x00005c00182e1a11 */ /* 0x000fc800078a08ff */
[----:B------:R-:W-:Y:S01]  /*1370*/  @P1 LEA.HI.X R47, R24, c[0x0][0x174], R25, 0x1, P5 ;  /* 0x00005d00182f1a11 */ /* 0x000fe200028f0c19 */
[----:B------:R-:W-:Y:S01]  /*1380*/  @P2 IMAD R24, R123, c[0x0][0x1c0], RZ ;  /* 0x000070007b182a24 */ /* 0x000fe200078e02ff */
[----:B------:R-:W-:Y:S01]  /*1390*/  LOP3.LUT P0, RZ, R23, 0x40000, RZ, 0xc0, !PT ;  /* 0x0004000017ff7812 */ /* 0x000fe2000780c0ff */
[----:B------:R-:W-:Y:S02]  /*13a0*/  @P2 IMAD.MOV.U32 R25, RZ, RZ, R63 ;  /* 0x000000ffff192224 */ /* 0x000fe400078e003f */
        /* <DEDUP_REMOVED lines=17> */
[----:B------:R-:W-:Y:S02]  /*14c0*/  @P3 MOV R25, R63 ;  /* 0x0000003f00193202 */ /* 0x000fe40000000f00 */
[----:B------:R-:W-:-:S03]  /*14d0*/  LOP3.LUT P1, RZ, R23, 0x10000, RZ, 0xc0, !PT ;  /* 0x0001000017ff7812 */ /* 0x000fc6000782c0ff */
        /* <DEDUP_REMOVED lines=22> */
[----:B------:R-:W-:Y:S01]  /*1640*/  LOP3.LUT R88, R88, 0xfffffdff, RZ, 0xc0, !PT ;  /* 0xfffffdff58587812 */ /* 0x000fe200078ec0ff */
[----:B------:R-:W-:Y:S02]  /*1650*/  @P0 IMAD.MOV.U32 R25, RZ, RZ, R63 ;  /* 0x000000ffff190224 */ /* 0x000fe400078e003f */
[----:B------:R-:W-:Y:S01]  /*1660*/  @P0 IMAD R29, R79, c[0x0][0x1c4], R24 ;  /* 0x000071004f1d0a24 */ /* 0x000fe200078e0218 */
[----:B------:R-:W-:Y:S02]  /*1670*/  @P0 MOV R24, R64 ;  /* 0x0000004000180202 */ /* 0x000fe40000000f00 */
[----:B------:R-:W-:Y:S02]  /*1680*/  @P2 LOP3.LUT R88, R88, 0x200, RZ, 0xfc, !PT ;  /* 0x0000020058582812 */ /* 0x000fe400078efcff */
[----:B------:R-:W-:Y:S01]  /*1690*/  LOP3.LUT P2, RZ, R23, 0x2000, RZ, 0xc0, !PT ;  /* 0x0000200017ff7812 */ /* 0x000fe2000784c0ff */
        /* <DEDUP_REMOVED lines=67> */
[----:B------:R-:W-:Y:S02]  /*1ad0*/  LOP3.LUT R88, R88, 0xfffffbff, RZ, 0xc0, !PT ;  /* 0xfffffbff58587812 */ /* 0x000fe400078ec0ff */
[----:B------:R-:W-:Y:S01]  /*1ae0*/  @P1 MOV R24, R64 ;  /* 0x0000004000181202 */ /* 0x000fe20000000f00 */
        /* <DEDUP_REMOVED lines=22> */
[----:B------:R-:W-:-:S04]  /*1c50*/  @P0 IMAD.WIDE.U32 R24, R12, c[0x0][0x1c0], R24 ;  /* 0x000070000c180a25 */ /* 0x000fc800078e0018 */
[----:B------:R-:W-:Y:S01]  /*1c60*/  @P0 IMAD.IADD R25, R25, 0x1, R43 ;  /* 0x0000000119190824 */ /* 0x000fe200078e022b */
[----:B------:R-:W-:-:S04]  /*1c70*/  @P0 LEA R70, P5, R24, c[0x0][0x170], 0x1 ;  /* 0x00005c0018460a11 */ /* 0x000fc800078a08ff */
[----:B------:R-:W-:Y:S02]  /*1c80*/  @P0 LEA.HI.X R71, R24, c[0x0][0x174], R25, 0x1, P5 ;  /* 0x00005d0018470a11 */ /* 0x000fe400028f0c19 */
[----:B------:R-:W-:Y:S01]  /*1c90*/  ISETP.NE.AND P0, PT, R42, RZ, PT ;  /* 0x000000ff2a00720c */ /* 0x000fe20003f05270 */
[----:B------:R-:W-:Y:S01]  /*1ca0*/  @P1 IMAD R42, R102, c[0x0][0x1c0], RZ ;  /* 0x00007000662a1a24 */ /* 0x000fe200078e02ff */
[----:B------:R-:W-:Y:S02]  /*1cb0*/  @P1 MOV R24, R64 ;  /* 0x0000004000181202 */ /* 0x000fe40000000f00 */
[----:B------:R-:W-:Y:S02]  /*1cc0*/  @P1 MOV R25, R63 ;  /* 0x0000003f00191202 */ /* 0x000fe40000000f00 */
[----:B------:R-:W-:Y:S01]  /*1cd0*/  LOP3.LUT P3, RZ, R23, 0x4, RZ, 0xc0, !PT ;  /* 0x0000000417ff7812 */ /* 0x000fe2000786c0ff */
[C---:B------:R-:W-:Y:S02]  /*1ce0*/  @P1 IMAD R42, R13.reuse, c[0x0][0x1c4], R42 ;  /* 0x000071000d2a1a24 */ /* 0x040fe400078e022a */
[----:B------:R-:W-:-:S05]  /*1cf0*/  @P1 IMAD.WIDE.U32 R24, R13, c[0x0][0x1c0], R24 ;  /* 0x000070000d181a25 */ /* 0x000fca00078e0018 */
[----:B------:R-:W-:Y:S02]  /*1d00*/  @P1 IADD3 R25, R25, R42, RZ ;  /* 0x0000002a19191210 */ /* 0x000fe40007ffe0ff */
[----:B------:R-:W-:-:S03]  /*1d10*/  @P1 LEA R42, P5, R24, c[0x0][0x170], 0x1 ;  /* 0x00005c00182a1a11 */ /* 0x000fc600078a08ff */
[----:B------:R-:W-:Y:S02]  /*1d20*/  @P3 MOV R84, R64 ;  /* 0x0000004000543202 */ /* 0x000fe40000000f00 */
[----:B------:R-:W-:Y:S01]  /*1d30*/  @P1 LEA.HI.X R43, R24, c[0x0][0x174], R25, 0x1, P5 ;  /* 0x00005d00182b1a11 */ /* 0x000fe200028f0c19 */
[----:B------:R-:W-:Y:S01]  /*1d40*/  @P3 IMAD R25, R101, c[0x0][0x1c0], RZ ;  /* 0x0000700065193a24 */ /* 0x000fe200078e02ff */
[----:B------:R-:W-:Y:S02]  /*1d50*/  @P3 MOV R85, R63 ;  /* 0x0000003f00553202 */ /* 0x000fe40000000f00 */
[----:B------:R-:W-:Y:S01]  /*1d60*/  MOV R24, RZ ;  /* 0x000000ff00187202 */ /* 0x000fe20000000f00 */
[C---:B------:R-:W-:Y:S01]  /*1d70*/  @P3 IMAD R25, R14.reuse, c[0x0][0x1c4], R25 ;  /* 0x000071000e193a24 */ /* 0x040fe200078e0219 */
[C---:B------:R-:W-:Y:S01]  /*1d80*/  LOP3.LUT P1, RZ, R23.reuse, 0x2, RZ, 0xc0, !PT ;  /* 0x0000000217ff7812 */ /* 0x040fe2000782c0ff */
[----:B------:R-:W-:Y:S01]  /*1d90*/  @P3 IMAD.WIDE.U32 R84, R14, c[0x0][0x1c0], R84 ;  /* 0x000070000e543a25 */ /* 0x000fe200078e0054 */
[----:B------:R-:W-:-:S02]  /*1da0*/  LOP3.LUT P2, RZ, R23, 0x1000000, RZ, 0xc0, !PT ;  /* 0x0100000017ff7812 */ /* 0x000fc4000784c0ff */
[----:B------:R0:W2:Y:S01]  /*1db0*/  @P0 LDG.E R24, [R40.64] ;  /* 0x0000000828180981 */ /* 0x0000a2000c1e1900 */
[----:B------:R-:W-:Y:S02]  /*1dc0*/  LOP3.LUT R23, R23, 0xf7ffffff, RZ, 0xc0, !PT ;  /* 0xf7ffffff17177812 */ /* 0x000fe400078ec0ff */
[----:B------:R-:W-:Y:S02]  /*1dd0*/  @P3 IADD3 R25, R85, R25, RZ ;  /* 0x0000001955193210 */ /* 0x000fe40007ffe0ff */
[----:B------:R-:W-:Y:S02]  /*1de0*/  @P0 LOP3.LUT R23, R23, 0x8000000, RZ, 0xfc, !PT ;  /* 0x0800000017170812 */ /* 0x000fe400078efcff */
[----:B0-----:R-:W-:-:S04]  /*1df0*/  @P3 LEA R40, P5, R84, c[0x0][0x170], 0x1 ;  /* 0x00005c0054283a11 */ /* 0x001fc800078a08ff */
[----:B------:R-:W-:Y:S02]  /*1e00*/  @P3 LEA.HI.X R41, R84, c[0x0][0x174], R25, 0x1, P5 ;  /* 0x00005d0054293a11 */ /* 0x000fe400028f0c19 */
[----:B------:R-:W-:Y:S01]  /*1e10*/  MOV R25, RZ ;  /* 0x000000ff00197202 */ /* 0x000fe20000000f00 */
[----:B------:R-:W-:Y:S01]  /*1e20*/  @P1 IMAD R84, R100, c[0x0][0x1c0], RZ ;  /* 0x0000700064541a24 */ /* 0x000fe200078e02ff */
[----:B------:R-:W-:Y:S02]  /*1e30*/  LOP3.LUT P5, RZ, R23, 0x800000, RZ, 0xc0, !PT ;  /* 0x0080000017ff7812 */ /* 0x000fe400078ac0ff */
[----:B------:R-:W-:Y:S02]  /*1e40*/  @P1 MOV R85, R63 ;  /* 0x0000003f00551202 */ /* 0x000fe40000000f00 */
[----:B------:R0:W3:Y:S02]  /*1e50*/  @P2 LDG.E R25, [R26.64] ;  /* 0x000000081a192981 */ /* 0x0000e4000c1e1900 */
[----:B0-----:R-:W-:Y:S01]  /*1e60*/  @P1 IMAD R27, R15, c[0x0][0x1c4], R84 ;  /* 0x000071000f1b1a24 */ /* 0x001fe200078e0254 */
[----:B------:R-:W-:-:S02]  /*1e70*/  @P1 MOV R84, R64 ;  /* 0x0000004000541202 */ /* 0x000fc40000000f00 */
[----:B------:R-:W-:-:S03]  /*1e80*/  MOV R26, RZ ;  /* 0x000000ff001a7202 */ /* 0x000fc60000000f00 */
[----:B------:R-:W-:-:S03]  /*1e90*/  @P1 IMAD.WIDE.U32 R84, R15, c[0x0][0x1c0], R84 ;  /* 0x000070000f541a25 */ /* 0x000fc600078e0054 */
[----:B------:R0:W4:Y:S02]  /*1ea0*/  @P5 LDG.E R26, [R38.64] ;  /* 0x00000008261a5981 */ /* 0x000124000c1e1900 */
[----:B------:R-:W-:Y:S02]  /*1eb0*/  @P1 IADD3 R27, R85, R27, RZ ;  /* 0x0000001b551b1210 */ /* 0x000fe40007ffe0ff */
[----:B0-----:R-:W-:-:S04]  /*1ec0*/  @P1 LEA R38, P5, R84, c[0x0][0x170], 0x1 ;  /* 0x00005c0054261a11 */ /* 0x001fc800078a08ff */
[----:B------:R-:W-:Y:S02]  /*1ed0*/  @P1 LEA.HI.X R39, R84, c[0x0][0x174], R27, 0x1, P5 ;  /* 0x00005d0054271a11 */ /* 0x000fe400028f0c1b */
[C---:B------:R-:W-:Y:S02]  /*1ee0*/  LOP3.LUT P5, RZ, R23.reuse, 0x400000, RZ, 0xc0, !PT ;  /* 0x0040000017ff7812 */ /* 0x040fe400078ac0ff */
[----:B------:R-:W-:Y:S02]  /*1ef0*/  LOP3.LUT P0, RZ, R23, 0x1, RZ, 0xc0, !PT ;  /* 0x0000000117ff7812 */ /* 0x000fe4000780c0ff */
[----:B------:R-:W-:Y:S02]  /*1f00*/  LOP3.LUT P1, RZ, R88, 0x100, RZ, 0xc0, !PT ;  /* 0x0000010058ff7812 */ /* 0x000fe4000782c0ff */
[----:B------:R-:W-:-:S07]  /*1f10*/  MOV R27, RZ ;  /* 0x000000ff001b7202 */ /* 0x000fce0000000f00 */
[----:B------:R0:W5:Y:S02]  /*1f20*/  @P5 LDG.E R27, [R44.64] ;  /* 0x000000082c1b5981 */ /* 0x000164000c1e1900 */
[----:B------:R-:W-:Y:S01]  /*1f30*/  @P0 MOV R84, R64 ;  /* 0x0000004000540202 */ /* 0x000fe20000000f00 */
[----:B------:R-:W-:Y:S01]  /*1f40*/  @P0 IMAD R55, R99, c[0x0][0x1c0], RZ ;  /* 0x0000700063370a24 */ /* 0x000fe200078e02ff */
[----:B------:R-:W-:Y:S01]  /*1f50*/  @P0 MOV R85, R63 ;  /* 0x0000003f00550202 */ /* 0x000fe20000000f00 */
[----:B0-----:R-:W-:-:S04]  /*1f60*/  CS2R R44, SRZ ;  /* 0x00000000002c7805 */ /* 0x001fc8000001ff00 */
[C---:B------:R-:W-:Y:S02]  /*1f70*/  @P0 IMAD.WIDE.U32 R84, R16.reuse, c[0x0][0x1c0], R84 ;  /* 0x0000700010540a25 */ /* 0x040fe400078e0054 */
[----:B------:R0:W2:Y:S02]  /*1f80*/  @P1 LDG.E R44, [R36.64] ;  /* 0x00000008242c1981 */ /* 0x0000a4000c1e1900 */
[----:B0-----:R-:W-:-:S04]  /*1f90*/  @P0 IMAD R36, R16, c[0x0][0x1c4], R55 ;  /* 0x0000710010240a24 */ /* 0x001fc800078e0237 */
[----:B------:R-:W-:Y:S01]  /*1fa0*/  @P0 IMAD.IADD R37, R85, 0x1, R36 ;  /* 0x0000000155250824 */ /* 0x000fe200078e0224 */
[----:B------:R-:W-:-:S04]  /*1fb0*/  @P0 LEA R36, P5, R84, c[0x0][0x170], 0x1 ;  /* 0x00005c0054240a11 */ /* 0x000fc800078a08ff */
[----:B------:R-:W-:Y:S02]  /*1fc0*/  @P0 LEA.HI.X R37, R84, c[0x0][0x174], R37, 0x1, P5 ;  /* 0x00005d0054250a11 */ /* 0x000fe400028f0c25 */
[----:B------:R-:W-:Y:S02]  /*1fd0*/  LOP3.LUT P5, RZ, R23, 0x100000, RZ, 0xc0, !PT ;  /* 0x0010000017ff7812 */ /* 0x000fe400078ac0ff */
[C---:B------:R-:W-:Y:S02]  /*1fe0*/  LOP3.LUT P1, RZ, R88.reuse, 0x80, RZ, 0xc0, !PT ;  /* 0x0000008058ff7812 */ /* 0x040fe4000782c0ff */
[----:B------:R-:W-:-:S09]  /*1ff0*/  LOP3.LUT P2, RZ, R88, 0x200, RZ, 0xc0, !PT ;  /* 0x0000020058ff7812 */ /* 0x000fd2000784c0ff */
[----:B------:R0:W2:Y:S02]  /*2000*/  @P5 LDG.E R45, [R46.64] ;  /* 0x000000082e2d5981 */ /* 0x0000a4000c1e1900 */
[----:B------:R-:W-:Y:S01]  /*2010*/  @P1 IMAD R84, R98, c[0x0][0x1c0], RZ ;  /* 0x0000700062541a24 */ /* 0x000fe200078e02ff */
[----:B0-----:R-:W-:Y:S01]  /*2020*/  CS2R R46, SRZ ;  /* 0x00000000002e7805 */ /* 0x001fe2000001ff00 */
[----:B------:R-:W-:-:S05]  /*2030*/  @P1 MOV R85, R63 ;  /* 0x0000003f00551202 */ /* 0x000fca0000000f00 */
[----:B------:R0:W2:Y:S01]  /*2040*/  @P2 LDG.E R46, [R34.64] ;  /* 0x00000008222e2981 */ /* 0x0000a2000c1e1900 */
[----:B------:R-:W-:Y:S01]  /*2050*/  LOP3.LUT R23, R23, 0xefffffff, RZ, 0xc0, !PT ;  /* 0xefffffff17177812 */ /* 0x000fe200078ec0ff */
[----:B0-----:R-:W-:Y:S01]  /*2060*/  @P1 IMAD R34, R17, c[0x0][0x1c4], R84 ;  /* 0x0000710011221a24 */ /* 0x001fe200078e0254 */
[----:B------:R-:W-:-:S05]  /*2070*/  @P1 MOV R84, R64 ;  /* 0x0000004000541202 */ /* 0x000fca0000000f00 */
[----:B------:R-:W-:Y:S01]  /*2080*/  @P1 IMAD.WIDE.U32 R84, R17, c[0x0][0x1c0], R84 ;  /* 0x0000700011541a25 */ /* 0x000fe200078e0054 */
[----:B------:R-:W-:-:S04]  /*2090*/  @P0 LOP3.LUT R23, R23, 0x10000000, RZ, 0xfc, !PT ;  /* 0x1000000017170812 */ /* 0x000fc800078efcff */
[----:B------:R-:W-:Y:S02]  /*20a0*/  @P1 IADD3 R35, R85, R34, RZ ;  /* 0x0000002255231210 */ /* 0x000fe40007ffe0ff */
[----:B------:R-:W-:-:S04]  /*20b0*/  @P1 LEA R34, P5, R84, c[0x0][0x170], 0x1 ;  /* 0x00005c0054221a11 */ /* 0x000fc800078a08ff */
[----:B------:R-:W-:Y:S02]  /*20c0*/  @P1 LEA.HI.X R35, R84, c[0x0][0x174], R35, 0x1, P5 ;  /* 0x00005d0054231a11 */ /* 0x000fe400028f0c23 */
[C---:B------:R-:W-:Y:S02]  /*20d0*/  LOP3.LUT P5, RZ, R23.reuse, 0x40000, RZ, 0xc0, !PT ;  /* 0x0004000017ff7812 */ /* 0x040fe400078ac0ff */
[C---:B------:R-:W-:Y:S02]  /*20e0*/  LOP3.LUT P2, RZ, R88.reuse, 0x40, RZ, 0xc0, !PT ;  /* 0x0000004058ff7812 */ /* 0x040fe4000784c0ff */
[----:B------:R-:W-:Y:S02]  /*20f0*/  LOP3.LUT P3, RZ, R88, 0x400, RZ, 0xc0, !PT ;  /* 0x0000040058ff7812 */ /* 0x000fe4000786c0ff */
[----:B------:R-:W-:-:S07]  /*2100*/  LOP3.LUT P0, RZ, R23, 0x10000, RZ, 0xc0, !PT ;  /* 0x0001000017ff7812 */ /* 0x000fce000780c0ff */
[----:B------:R0:W2:Y:S02]  /*2110*/  @P5 LDG.E R47, [R48.64] ;  /* 0x00000008302f5981 */ /* 0x0000a4000c1e1900 */
[----:B------:R-:W-:Y:S01]  /*2120*/  @P2 MOV R84, R64 ;  /* 0x0000004000542202 */ /* 0x000fe20000000f00 */
[----:B------:R-:W-:Y:S01]  /*2130*/  @P2 IMAD R55, R97, c[0x0][0x1c0], RZ ;  /* 0x0000700061372a24 */ /* 0x000fe200078e02ff */
[----:B------:R-:W-:Y:S01]  /*2140*/  @P2 MOV R85, R63 ;  /* 0x0000003f00552202 */ /* 0x000fe20000000f00 */
[----:B0-----:R-:W-:-:S04]  /*2150*/  CS2R R48, SRZ ;  /* 0x0000000000307805 */ /* 0x001fc8000001ff00 */
[----:B------:R-:W-:Y:S02]  /*2160*/  @P2 IMAD.WIDE.U32 R84, R18, c[0x0][0x1c0], R84 ;  /* 0x0000700012542a25 */ /* 0x000fe400078e0054 */
[----:B------:R0:W2:Y:S01]  /*2170*/  @P3 LDG.E R48, [R32.64] ;  /* 0x0000000820303981 */ /* 0x0000a2000c1e1900 */
[----:B------:R-:W-:-:S03]  /*2180*/  LOP3.LUT P3, RZ, R88, 0x20, RZ, 0xc0, !PT ;  /* 0x0000002058ff7812 */ /* 0x000fc6000786c0ff */
[----:B------:R1:W2:Y:S01]  /*2190*/  @P0 LDG.E R49, [R50.64] ;  /* 0x0000000832310981 */ /* 0x0002a2000c1e1900 */
[----:B0-----:R-:W-:-:S05]  /*21a0*/  @P2 IMAD R32, R18, c[0x0][0x1c4], R55 ;  /* 0x0000710012202a24 */ /* 0x001fca00078e0237 */
[----:B------:R-:W-:Y:S02]  /*21b0*/  @P2 IADD3 R33, R85, R32, RZ ;  /* 0x0000002055212210 */ /* 0x000fe40007ffe0ff */
[----:B------:R-:W-:Y:S01]  /*21c0*/  @P2 LEA R32, P5, R84, c[0x0][0x170], 0x1 ;  /* 0x00005c0054202a11 */ /* 0x000fe200078a08ff */
[----:B-1----:R-:W-:-:S03]  /*21d0*/  CS2R R50, SRZ ;  /* 0x0000000000327805 */ /* 0x002fc6000001ff00 */
[----:B------:R-:W-:Y:S01]  /*21e0*/  @P2 LEA.HI.X R33, R84, c[0x0][0x174], R33, 0x1, P5 ;  /* 0x00005d0054212a11 */ /* 0x000fe200028f0c21 */
[----:B------:R-:W-:Y:S02]  /*21f0*/  @P3 IMAD R84, R96, c[0x0][0x1c0], RZ ;  /* 0x0000700060543a24 */ /* 0x000fe400078e02ff */
[----:B------:R0:W2:Y:S01]  /*2200*/  @P4 LDG.E R50, [R30.64] ;  /* 0x000000081e324981 */ /* 0x0000a2000c1e1900 */
[----:B------:R-:W-:Y:S02]  /*2210*/  LOP3.LUT R23, R23, 0xdfffffff, RZ, 0xc0, !PT ;  /* 0xdfffffff17177812 */ /* 0x000fe400078ec0ff */
[----:B------:R-:W-:Y:S02]  /*2220*/  @P3 MOV R85, R63 ;  /* 0x0000003f00553202 */ /* 0x000fe40000000f00 */
[----:B------:R-:W-:Y:S01]  /*2230*/  @P1 LOP3.LUT R23, R23, 0x20000000, RZ, 0xfc, !PT ;  /* 0x2000000017171812 */ /* 0x000fe200078efcff */
[----:B0-----:R-:W-:Y:S01]  /*2240*/  @P3 IMAD R30, R19, c[0x0][0x1c4], R84 ;  /* 0x00007100131e3a24 */ /* 0x001fe200078e0254 */
[----:B------:R-:W-:-:S02]  /*2250*/  @P3 MOV R84, R64 ;  /* 0x0000004000543202 */ /* 0x000fc40000000f00 */
[----:B------:R-:W-:-:S03]  /*2260*/  LOP3.LUT R23, R23, 0xbfffffff, RZ, 0xc0, !PT ;  /* 0xbfffffff17177812 */ /* 0x000fc600078ec0ff */
[----:B------:R-:W-:Y:S01]  /*2270*/  @P3 IMAD.WIDE.U32 R84, R19, c[0x0][0x1c0], R84 ;  /* 0x0000700013543a25 */ /* 0x000fe200078e0054 */
[----:B------:R-:W-:-:S04]  /*2280*/  @P2 LOP3.LUT R23, R23, 0x40000000, RZ, 0xfc, !PT ;  /* 0x4000000017172812 */ /* 0x000fc800078efcff */
[----:B------:R-:W-:Y:S02]  /*2290*/  @P3 IADD3 R31, R85, R30, RZ ;  /* 0x0000001e551f3210 */ /* 0x000fe40007ffe0ff */
[C---:B------:R-:W-:Y:S02]  /*22a0*/  @P3 LEA R30, P5, R84.reuse, c[0x0][0x170], 0x1 ;  /* 0x00005c00541e3a11 */ /* 0x040fe400078a08ff */
[C---:B------:R-:W-:Y:S02]  /*22b0*/  LOP3.LUT P2, RZ, R23.reuse, 0x1000, RZ, 0xc0, !PT ;  /* 0x0000100017ff7812 */ /* 0x040fe4000784c0ff */
[----:B------:R-:W-:Y:S02]  /*22c0*/  @P3 LEA.HI.X R31, R84, c[0x0][0x174], R31, 0x1, P5 ;  /* 0x00005d00541f3a11 */ /* 0x000fe400028f0c1f */
[C---:B------:R-:W-:Y:S02]  /*22d0*/  LOP3.LUT P1, RZ, R23.reuse, 0x2000000, RZ, 0xc0, !PT ;  /* 0x0200000017ff7812 */ /* 0x040fe4000782c0ff */
[----:B------:R-:W-:-:S02]  /*22e0*/  LOP3.LUT P0, RZ, R23, 0x800, RZ, 0xc0, !PT ;  /* 0x0000080017ff7812 */ /* 0x000fc4000780c0ff */
[C---:B------:R-:W-:Y:S02]  /*22f0*/  LOP3.LUT P5, RZ, R23.reuse, 0x2000, RZ, 0xc0, !PT ;  /* 0x0000200017ff7812 */ /* 0x040fe400078ac0ff */
[----:B------:R-:W-:-:S04]  /*2300*/  LOP3.LUT R23, R23, 0x7fffffff, RZ, 0xc0, !PT ;  /* 0x7fffffff17177812 */ /* 0x000fc800078ec0ff */
[----:B------:R-:W-:-:S04]  /*2310*/  @P3 LOP3.LUT R23, R23, 0x80000000, RZ, 0xfc, !PT ;  /* 0x8000000017173812 */ /* 0x000fc800078efcff */
[----:B------:R-:W-:Y:S02]  /*2320*/  LOP3.LUT P3, RZ, R23, 0x4000, RZ, 0xc0, !PT ;  /* 0x0000400017ff7812 */ /* 0x000fe4000786c0ff */
[----:B------:R-:W-:-:S11]  /*2330*/  LOP3.LUT P4, RZ, R88, 0x10, RZ, 0xc0, !PT ;  /* 0x0000001058ff7812 */ /* 0x000fd6000788c0ff */
[----:B------:R0:W3:Y:S02]  /*2340*/  @P3 LDG.E R51, [R52.64] ;  /* 0x0000000834333981 */ /* 0x0000e4000c1e1900 */
[----:B------:R-:W-:Y:S01]  /*2350*/  @P4 MOV R84, R64 ;  /* 0x0000004000544202 */ /* 0x000fe20000000f00 */
[----:B------:R-:W-:Y:S01]  /*2360*/  @P4 IMAD R55, R95, c[0x0][0x1c0], RZ ;  /* 0x000070005f374a24 */ /* 0x000fe200078e02ff */
[----:B------:R-:W-:Y:S01]  /*2370*/  @P4 MOV R85, R63 ;  /* 0x0000003f00554202 */ /* 0x000fe20000000f00 */
[----:B0-----:R-:W-:-:S04]  /*2380*/  CS2R R52, SRZ ;  /* 0x0000000000347805 */ /* 0x001fc8000001ff00 */
[C---:B------:R-:W-:Y:S02]  /*2390*/  @P4 IMAD.WIDE.U32 R84, R20.reuse, c[0x0][0x1c0], R84 ;  /* 0x0000700014544a25 */ /* 0x040fe400078e0054 */
[----:B------:R0:W3:Y:S04]  /*23a0*/  @P5 LDG.E R52, [R28.64] ;  /* 0x000000081c345981 */ /* 0x0000e8000c1e1900 */
[----:B------:R1:W3:Y:S01]  /*23b0*/  @P2 LDG.E R53, [R60.64] ;  /* 0x000000083c352981 */ /* 0x0002e2000c1e1900 */
[----:B0-----:R-:W-:Y:S02]  /*23c0*/  @P4 IMAD R28, R20, c[0x0][0x1c4], R55 ;  /* 0x00007100141c4a24 */ /* 0x001fe400078e0237 */
[----:B------:R-:W-:-:S03]  /*23d0*/  @P1 IMAD R55, R110, c[0x0][0x1c0], RZ ;  /* 0x000070006e371a24 */ /* 0x000fc600078e02ff */
[----:B------:R-:W-:Y:S02]  /*23e0*/  @P4 IADD3 R29, R85, R28, RZ ;  /* 0x0000001c551d4210 */ /* 0x000fe40007ffe0ff */
[C---:B------:R-:W-:Y:S02]  /*23f0*/  @P4 LEA R28, P5, R84.reuse, c[0x0][0x170], 0x1 ;  /* 0x00005c00541c4a11 */ /* 0x040fe400078a08ff */
[----:B-1----:R-:W-:Y:S02]  /*2400*/  @P1 MOV R60, R64 ;  /* 0x00000040003c1202 */ /* 0x002fe40000000f00 */
[----:B------:R-:W-:Y:S02]  /*2410*/  @P1 MOV R61, R63 ;  /* 0x0000003f003d1202 */ /* 0x000fe40000000f00 */
[----:B------:R-:W-:Y:S01]  /*2420*/  @P4 LEA.HI.X R29, R84, c[0x0][0x174], R29, 0x1, P5 ;  /* 0x00005d00541d4a11 */ /* 0x000fe200028f0c1d */
[C---:B------:R-:W-:Y:S02]  /*2430*/  @P1 IMAD R84, R54.reuse, c[0x0][0x1c4], R55 ;  /* 0x0000710036541a24 */ /* 0x040fe400078e0237 */
[----:B------:R-:W-:Y:S01]  /*2440*/  @P1 IMAD.WIDE.U32 R54, R54, c[0x0][0x1c0], R60 ;  /* 0x0000700036361a25 */ /* 0x000fe200078e003c */
[----:B------:R-:W-:-:S02]  /*2450*/  LOP3.LUT R88, R88, 0xfffffffe, RZ, 0xc0, !PT ;  /* 0xfffffffe58587812 */ /* 0x000fc400078ec0ff */
[----:B------:R-:W-:Y:S02]  /*2460*/  SHF.R.U32.HI R85, RZ, 0x5, R109 ;  /* 0x00000005ff557819 */ /* 0x000fe4000001166d */
[----:B------:R-:W-:Y:S02]  /*2470*/  @P1 IADD3 R84, R55, R84, RZ ;  /* 0x0000005437541210 */ /* 0x000fe40007ffe0ff */
[----:B------:R-:W-:Y:S02]  /*2480*/  @P1 LEA R60, P5, R54, c[0x0][0x170], 0x1 ;  /* 0x00005c00363c1a11 */ /* 0x000fe400078a08ff */
[----:B------:R-:W-:Y:S02]  /*2490*/  @P4 LOP3.LUT R88, R88, 0x1, RZ, 0xfc, !PT ;  /* 0x0000000158584812 */ /* 0x000fe400078efcff */
[----:B------:R-:W-:Y:S02]  /*24a0*/  @P1 LEA.HI.X R61, R54, c[0x0][0x174], R84, 0x1, P5 ;  /* 0x00005d00363d1a11 */ /* 0x000fe400028f0c54 */
[----:B------:R-:W-:Y:S01]  /*24b0*/  LOP3.LUT P4, RZ, R23, 0x80, RZ, 0xc0, !PT ;  /* 0x0000008017ff7812 */ /* 0x000fe2000788c0ff */
[----:B------:R-:W-:Y:S01]  /*24c0*/  CS2R R54, SRZ ;  /* 0x0000000000367805 */ /* 0x000fe2000001ff00 */
[----:B------:R-:W-:Y:S01]  /*24d0*/  IMAD R84, R2, c[0x0][0x1e4], R85 ;  /* 0x0000790002547a24 */ /* 0x000fe200078e0255 */
[----:B------:R-:W-:-:S04]  /*24e0*/  LOP3.LUT R88, R88, 0xfffffffd, RZ, 0xc0, !PT ;  /* 0xfffffffd58587812 */ /* 0x000fc800078ec0ff */
[----:B------:R0:W3:Y:S04]  /*24f0*/  @P0 LDG.E R54, [R82.64] ;  /* 0x0000000852360981 */ /* 0x0000e8000c1e1900 */
[----:B------:R1:W3:Y:S01]  /*2500*/  @P6 LDG.E R55, [R56.64] ;  /* 0x0000000838376981 */ /* 0x0002e2000c1e1900 */
[----:B0-----:R-:W-:Y:S02]  /*2510*/  IADD3 R83, R84, 0x1f0, RZ ;  /* 0x000001f054537810 */ /* 0x001fe40007ffe0ff */
[----:B------:R-:W-:Y:S02]  /*2520*/  @P4 LOP3.LUT R88, R88, 0x2, RZ, 0xfc, !PT ;  /* 0x0000000258584812 */ /* 0x000fe400078efcff */
[----:B------:R-:W-:Y:S02]  /*2530*/  SHF.R.S32.HI R85, RZ, 0x1f, R83 ;  /* 0x0000001fff557819 */ /* 0x000fe40000011453 */
[----:B------:R-:W-:-:S02]  /*2540*/  ISETP.GE.U32.AND P5, PT, R83, c[0x0][0x1c8], PT ;  /* 0x0000720053007a0c */ /* 0x000fc40003fa6070 */
[----:B------:R-:W-:Y:S02]  /*2550*/  LOP3.LUT P4, RZ, R23, 0x2000000, RZ, 0xc0, !PT ;  /* 0x0200000017ff7812 */ /* 0x000fe4000788c0ff */
[----:B------:R-:W-:-:S04]  /*2560*/  ISETP.GE.AND.EX P5, PT, R85, c[0x0][0x1cc], PT, P5 ;  /* 0x0000730055007a0c */ /* 0x000fc80003fa6350 */
[----:B------:R-:W-:Y:S02]  /*2570*/  ISETP.LT.U32.AND P5, PT, R109, 0x200, !P5 ;  /* 0x000002006d00780c */ /* 0x000fe40006fa1070 */
[----:B------:R-:W-:-:S05]  /*2580*/  LOP3.LUT R88, R88, 0xfffffffb, RZ, 0xc0, !PT ;  /* 0xfffffffb58587812 */ /* 0x000fca00078ec0ff */
[----:B------:R-:W-:Y:S02]  /*2590*/  @P4 LOP3.LUT R88, R88, 0x4, RZ, 0xfc, !PT ;  /* 0x0000000458584812 */ /* 0x000fe400078efcff */
[----:B------:R-:W-:-:S04]  /*25a0*/  LOP3.LUT P4, RZ, R23, 0x100, RZ, 0xc0, !PT ;  /* 0x0000010017ff7812 */ /* 0x000fc8000788c0ff */
[----:B-1----:R-:W-:Y:S01]  /*25b0*/  @P5 MOV R57, R63 ;  /* 0x0000003f00395202 */ /* 0x002fe20000000f00 */
[----:B------:R-:W-:Y:S02]  /*25c0*/  @P5 IMAD R110, R85, c[0x0][0x1c0], RZ ;  /* 0x00007000556e5a24 */ /* 0x000fe400078e02ff */
[----:B------:R-:W-:Y:S01]  /*25d0*/  @P5 IMAD.MOV.U32 R56, RZ, RZ, R64 ;  /* 0x000000ffff385224 */ /* 0x000fe200078e0040 */
[----:B------:R-:W-:Y:S01]  /*25e0*/  LOP3.LUT R88, R88, 0xfffffff7, RZ, 0xc0, !PT ;  /* 0xfffffff758587812 */ /* 0x000fe200078ec0ff */
[C---:B------:R-:W-:Y:S02]  /*25f0*/  @P5 IMAD R82, R83.reuse, c[0x0][0x1c4], R110 ;  /* 0x0000710053525a24 */ /* 0x040fe400078e026e */
[----:B------:R-:W-:Y:S02]  /*2600*/  @P5 IMAD.WIDE.U32 R56, R83, c[0x0][0x1c0], R56 ;  /* 0x0000700053385a25 */ /* 0x000fe400078e0038 */
[----:B------:R-:W-:Y:S02]  /*2610*/  @P4 LOP3.LUT R88, R88, 0x8, RZ, 0xfc, !PT ;  /* 0x0000000858584812 */ /* 0x000fe400078efcff */
[----:B------:R-:W-:-:S02]  /*2620*/  LOP3.LUT P4, RZ, R23, 0x200, RZ, 0xc0, !PT ;  /* 0x0000020017ff7812 */ /* 0x000fc4000788c0ff */
[----:B------:R-:W-:Y:S02]  /*2630*/  @P5 IADD3 R57, R57, R82, RZ ;  /* 0x0000005239395210 */ /* 0x000fe40007ffe0ff */
[----:B------:R-:W-:-:S04]  /*2640*/  @P5 LEA R82, P6, R56, c[0x0][0x170], 0x1 ;  /* 0x00005c0038525a11 */ /* 0x000fc800078c08ff */
[----:B------:R-:W-:Y:S02]  /*2650*/  @P5 LEA.HI.X R83, R56, c[0x0][0x174], R57, 0x1, P6 ;  /* 0x00005d0038535a11 */ /* 0x000fe400030f0c39 */
[----:B------:R-:W-:-:S06]  /*2660*/  CS2R R56, SRZ ;  /* 0x0000000000387805 */ /* 0x000fcc000001ff00 */
[----:B------:R0:W3:Y:S01]  /*2670*/  @P4 LDG.E R57, [R58.64] ;  /* 0x000000083a394981 */ /* 0x0000e2000c1e1900 */
[----:B------:R-:W-:Y:S02]  /*2680*/  LOP3.LUT P4, RZ, R88, 0x8, RZ, 0xc0, !PT ;  /* 0x0000000858ff7812 */ /* 0x000fe4000788c0ff */
[----:B------:R-:W-:Y:S01]  /*2690*/  LOP3.LUT P3, RZ, R23, 0x40, RZ, 0xc0, !PT ;  /* 0x0000004017ff7812 */ /* 0x000fe2000786c0ff */
[----:B------:R-:W3:Y:S01]  /*26a0*/  @P5 LDG.E R56, [R82.64] ;  /* 0x0000000852385981 */ /* 0x000ee2000c1e1900 */
[----:B0-----:R-:W-:-:S09]  /*26b0*/  CS2R R58, SRZ ;  /* 0x00000000003a7805 */ /* 0x001fd2000001ff00 */
[----:B------:R0:W3:Y:S01]  /*26c0*/  @P4 LDG.E R58, [R76.64] ;  /* 0x000000084c3a4981 */ /* 0x0000e2000c1e1900 */
[----:B------:R-:W-:-:S13]  /*26d0*/  LOP3.LUT P4, RZ, R88, 0x4, RZ, 0xc0, !PT ;  /* 0x0000000458ff7812 */ /* 0x000fda000788c0ff */
[----:B------:R1:W3:Y:S01]  /*26e0*/  @P4 LDG.E R59, [R60.64] ;  /* 0x000000083c3b4981 */ /* 0x0002e2000c1e1900 */
[----:B------:R-:W-:Y:S01]  /*26f0*/  LOP3.LUT P4, RZ, R88, 0x2, RZ, 0xc0, !PT ;  /* 0x0000000258ff7812 */ /* 0x000fe2000788c0ff */
[----:B-1----:R-:W-:Y:S01]  /*2700*/  CS2R R60, SRZ ;  /* 0x00000000003c7805 */ /* 0x002fe2000001ff00 */
[----:B------:R-:W-:-:S11]  /*2710*/  LOP3.LUT P2, RZ, R23, 0x20, RZ, 0xc0, !PT ;  /* 0x0000002017ff7812 */ /* 0x000fd6000784c0ff */
[----:B------:R1:W4:Y:S01]  /*2720*/  @P4 LDG.E R60, [R74.64] ;  /* 0x000000084a3c4981 */ /* 0x000322000c1e1900 */
[----:B------:R-:W-:-:S03]  /*2730*/  LOP3.LUT P1, RZ, R23, 0x10, RZ, 0xc0, !PT ;  /* 0x0000001017ff7812 */ /* 0x000fc6000782c0ff */
[----:B------:R0:W5:Y:S01]  /*2740*/  @P3 LDG.E R61, [R68.64] ;  /* 0x00000008443d3981 */ /* 0x000162000c1e1900 */
[----:B------:R-:W-:Y:S01]  /*2750*/  LOP3.LUT P0, RZ, R23, 0x8, RZ, 0xc0, !PT ;  /* 0x0000000817ff7812 */ /* 0x000fe2000780c0ff */
[----:B0-----:R-:W-:-:S06]  /*2760*/  CS2R R68, SRZ ;  /* 0x0000000000447805 */ /* 0x001fcc000001ff00 */
[----:B------:R0:W5:Y:S04]  /*2770*/  @P2 LDG.E R68, [R72.64] ;  /* 0x0000000848442981 */ /* 0x000168000c1e1900 */
[----:B------:R0:W5:Y:S01]  /*2780*/  @P1 LDG.E R69, [R70.64] ;  /* 0x0000000846451981 */ /* 0x000162000c1e1900 */
[C---:B------:R-:W-:Y:S01]  /*2790*/  LOP3.LUT P5, RZ, R23.reuse, 0x4, RZ, 0xc0, !PT ;  /* 0x0000000417ff7812 */ /* 0x040fe200078ac0ff */
[----:B0-----:R-:W-:Y:S01]  /*27a0*/  CS2R R70, SRZ ;  /* 0x0000000000467805 */ /* 0x001fe2000001ff00 */
[----:B------:R-:W-:-:S05]  /*27b0*/  LOP3.LUT P6, RZ, R23, 0x2, RZ, 0xc0, !PT ;  /* 0x0000000217ff7812 */ /* 0x000fca00078cc0ff */
[----:B------:R-:W5:Y:S01]  /*27c0*/  @P0 LDG.E R70, [R42.64] ;  /* 0x000000082a460981 */ /* 0x000f62000c1e1900 */
[----:B------:R-:W-:-:S05]  /*27d0*/  CS2R R72, SRZ ;  /* 0x0000000000487805 */ /* 0x000fca000001ff00 */
[----:B------:R-:W5:Y:S01]  /*27e0*/  @P5 LDG.E R71, [R40.64] ;  /* 0x0000000828475981 */ /* 0x000f62000c1e1900 */
[----:B------:R-:W-:-:S03]  /*27f0*/  LOP3.LUT P0, RZ, R23, 0x10000000, RZ, 0xc0, !PT ;  /* 0x1000000017ff7812 */ /* 0x000fc6000780c0ff */
[----:B------:R-:W5:Y:S01]  /*2800*/  @P6 LDG.E R72, [R38.64] ;  /* 0x0000000826486981 */ /* 0x000f62000c1e1900 */
[C---:B------:R-:W-:Y:S01]  /*2810*/  LOP3.LUT P1, RZ, R23.reuse, 0x20000000, RZ, 0xc0, !PT ;  /* 0x2000000017ff7812 */ /* 0x040fe2000782c0ff */
[----:B-1----:R-:W-:Y:S01]  /*2820*/  CS2R R74, SRZ ;  /* 0x00000000004a7805 */ /* 0x002fe2000001ff00 */
[----:B------:R-:W-:-:S07]  /*2830*/  LOP3.LUT P2, RZ, R23, 0x40000000, RZ, 0xc0, !PT ;  /* 0x4000000017ff7812 */ /* 0x000fce000784c0ff */
[----:B------:R0:W5:Y:S01]  /*2840*/  @P0 LDG.E R73, [R36.64] ;  /* 0x0000000824490981 */ /* 0x000162000c1e1900 */
[----:B------:R-:W-:-:S03]  /*2850*/  LOP3.LUT P3, RZ, R23, 0x80000000, RZ, 0xc0, !PT ;  /* 0x8000000017ff7812 */ /* 0x000fc6000786c0ff */
[----:B------:R1:W5:Y:S01]  /*2860*/  @P1 LDG.E R74, [R34.64] ;  /* 0x00000008224a1981 */ /* 0x000362000c1e1900 */
[----:B------:R-:W-:-:S03]  /*2870*/  CS2R R76, SRZ ;  /* 0x00000000004c7805 */ /* 0x000fc6000001ff00 */
[----:B------:R0:W5:Y:S01]  /*2880*/  @P2 LDG.E R75, [R32.64] ;  /* 0x00000008204b2981 */ /* 0x000162000c1e1900 */
[----:B------:R-:W-:-:S05]  /*2890*/  LOP3.LUT P4, RZ, R88, 0x1, RZ, 0xc0, !PT ;  /* 0x0000000158ff7812 */ /* 0x000fca000788c0ff */
[----:B------:R2:W5:Y:S08]  /*28a0*/  @P3 LDG.E R76, [R30.64] ;  /* 0x000000081e4c3981 */ /* 0x000570000c1e1900 */
[----:B------:R3:W5:Y:S01]  /*28b0*/  @P4 LDG.E R77, [R28.64] ;  /* 0x000000081c4d4981 */ /* 0x000762000c1e1900 */
[--C-:B--2---:R-:W-:Y:S02]  /*28c0*/  PRMT R31, RZ, 0x7610, R24.reuse ;  /* 0x00007610ff1f7816 */ /* 0x104fe40000000018 */
[----:B------:R-:W-:-:S03]  /*28d0*/  PRMT R30, RZ, 0x5410, R24 ;  /* 0x00005410ff1e7816 */ /* 0x000fc60000000018 */
[----:B0-----:R-:W-:Y:S02]  /*28e0*/  FMUL.FTZ R37, R31, R31 ;  /* 0x0000001f1f257220 */ /* 0x001fe40000410000 */
[C---:B-1----:R-:W-:Y:S02]  /*28f0*/  FADD.FTZ R35, R30.reuse, R31 ;  /* 0x0000001f1e237221 */ /* 0x042fe40000010000 */
[----:B------:R-:W-:Y:S01]  /*2900*/  FFMA.FTZ R30, R30, R30, R37 ;  /* 0x0000001e1e1e7223 */ /* 0x000fe20000010025 */
[--C-:B---3--:R-:W-:Y:S02]  /*2910*/  PRMT R29, RZ, 0x7610, R59.reuse ;  /* 0x00007610ff1d7816 */ /* 0x108fe4000000003b */
[----:B------:R-:W-:-:S03]  /*2920*/  PRMT R28, RZ, 0x5410, R59 ;  /* 0x00005410ff1c7816 */ /* 0x000fc6000000003b */
[----:B------:R-:W-:Y:S02]  /*2930*/  FMUL.FTZ R33, R29, R29 ;  /* 0x0000001d1d217220 */ /* 0x000fe40000410000 */
[C---:B------:R-:W-:Y:S02]  /*2940*/  FADD.FTZ R34, R28.reuse, R29 ;  /* 0x0000001d1c227221 */ /* 0x040fe40000010000 */
[----:B------:R-:W-:Y:S01]  /*2950*/  FFMA.FTZ R33, R28, R28, R33 ;  /* 0x0000001c1c217223 */ /* 0x000fe20000010021 */
[----:B------:R-:W-:-:S03]  /*2960*/  PRMT R29, RZ, 0x7610, R25 ;  /* 0x00007610ff1d7816 */ /* 0x000fc60000000019 */
[----:B------:R-:W-:Y:S01]  /*2970*/  FADD.FTZ R33, RZ, R33 ;  /* 0x00000021ff217221 */ /* 0x000fe20000010000 */
[----:B------:R-:W-:Y:S01]  /*2980*/  PRMT R28, RZ, 0x5410, R25 ;  /* 0x00005410ff1c7816 */ /* 0x000fe20000000019 */
[----:B------:R-:W-:Y:S02]  /*2990*/  FMUL.FTZ R31, R29, R29 ;  /* 0x0000001d1d1f7220 */ /* 0x000fe40000410000 */
[----:B------:R-:W-:Y:S01]  /*29a0*/  FADD.FTZ R30, R33, R30 ;  /* 0x0000001e211e7221 */ /* 0x000fe20000010000 */
[----:B----4-:R-:W-:Y:S01]  /*29b0*/  PRMT R33, RZ, 0x7610, R26 ;  /* 0x00007610ff217816 */ /* 0x010fe2000000001a */
[----:B------:R-:W-:Y:S02]  /*29c0*/  FADD.FTZ R34, RZ, R34 ;  /* 0x00000022ff227221 */ /* 0x000fe40000010000 */
[C---:B------:R-:W-:Y:S02]  /*29d0*/  FADD.FTZ R29, R28.reuse, R29 ;  /* 0x0000001d1c1d7221 */ /* 0x040fe40000010000 */
[----:B------:R-:W-:Y:S01]  /*29e0*/  FFMA.FTZ R31, R28, R28, R31 ;  /* 0x0000001c1c1f7223 */ /* 0x000fe2000001001f */
[----:B------:R-:W-:Y:S01]  /*29f0*/  PRMT R28, RZ, 0x5410, R26 ;  /* 0x00005410ff1c7816 */ /* 0x000fe2000000001a */
[----:B------:R-:W-:-:S02]  /*2a00*/  FADD.FTZ R34, R34, R35 ;  /* 0x0000002322227221 */ /* 0x000fc40000010000 */
[----:B------:R-:W-:Y:S02]  /*2a10*/  FMUL.FTZ R35, R33, R33 ;  /* 0x0000002121237220 */ /* 0x000fe40000410000 */
[C---:B------:R-:W-:Y:S02]  /*2a20*/  FADD.FTZ R32, R28.reuse, R33 ;  /* 0x000000211c207221 */ /* 0x040fe40000010000 */
[----:B------:R-:W-:Y:S01]  /*2a30*/  FFMA.FTZ R35, R28, R28, R35 ;  /* 0x0000001c1c237223 */ /* 0x000fe20000010023 */
[----:B-----5:R-:W-:Y:S01]  /*2a40*/  PRMT R28, RZ, 0x5410, R27 ;  /* 0x00005410ff1c7816 */ /* 0x020fe2000000001b */
[----:B------:R-:W-:Y:S01]  /*2a50*/  FADD.FTZ R30, R30, R31 ;  /* 0x0000001f1e1e7221 */ /* 0x000fe20000010000 */
[----:B------:R-:W-:Y:S01]  /*2a60*/  PRMT R31, RZ, 0x7610, R27 ;  /* 0x00007610ff1f7816 */ /* 0x000fe2000000001b */
[----:B------:R-:W-:-:S04]  /*2a70*/  FADD.FTZ R29, R34, R29 ;  /* 0x0000001d221d7221 */ /* 0x000fc80000010000 */
        /* <DEDUP_REMOVED lines=9> */
[C---:B------:R-:W-:Y:S01]  /*2b10*/  FADD.FTZ R32, R28.reuse, R31 ;  /* 0x0000001f1c207221 */ /* 0x040fe20000010000 */
[----:B------:R-:W-:Y:S01]  /*2b20*/  PRMT R31, RZ, 0x7610, R45 ;  /* 0x00007610ff1f7816 */ /* 0x000fe2000000002d */
        /* <DEDUP_REMOVED lines=13> */
[----:B------:R-:W-:Y:S01]  /*2c00*/  PRMT R31, RZ, 0x7610, R47 ;  /* 0x00007610ff1f7816 */ /* 0x000fe2000000002f */
        /* <DEDUP_REMOVED lines=163> */
[----:B------:R-:W-:Y:S01]  /*3640*/  FADD.FTZ R30, R30, R35 ;  /* 0x000000231e1e7221 */ /* 0x000fe20000010000 */
[----:B------:R-:W0:Y:S01]  /*3650*/  S2R R112, SR_LANEID ;  /* 0x0000000000707919 */ /* 0x000e220000000000 */
[----:B------:R-:W-:Y:S02]  /*3660*/  FMUL.FTZ R35, R31, R31 ;  /* 0x0000001f1f237220 */ /* 0x000fe40000410000 */
[----:B------:R-:W-:Y:S02]  /*3670*/  FADD.FTZ R29, R29, R32 ;  /* 0x000000201d1d7221 */ /* 0x000fe40000010000 */
[----:B------:R-:W-:-:S02]  /*3680*/  FADD.FTZ R30, R30, R33 ;  /* 0x000000211e1e7221 */ /* 0x000fc40000010000 */
[C---:B------:R-:W-:Y:S02]  /*3690*/  FADD.FTZ R32, R28.reuse, R31 ;  /* 0x0000001f1c207221 */ /* 0x040fe40000010000 */
[----:B------:R-:W-:Y:S02]  /*36a0*/  FFMA.FTZ R35, R28, R28, R35 ;  /* 0x0000001c1c237223 */ /* 0x000fe40000010023 */
[----:B------:R-:W-:Y:S02]  /*36b0*/  FADD.FTZ R29, R29, R32 ;  /* 0x000000201d1d7221 */ /* 0x000fe40000010000 */
[----:B------:R-:W-:-:S03]  /*36c0*/  FADD.FTZ R30, R30, R35 ;  /* 0x000000231e1e7221 */ /* 0x000fc60000010000 */
[----:B------:R-:W1:Y:S04]  /*36d0*/  SHFL.DOWN PT, R28, R29, 0x1, 0x1f ;  /* 0x08201f001d1c7f89 */ /* 0x000e6800000e0000 */
[----:B------:R-:W2:Y:S01]  /*36e0*/  SHFL.DOWN PT, R31, R30, 0x1, 0x1f ;  /* 0x08201f001e1f7f89 */ /* 0x000ea200000e0000 */
[----:B0-----:R-:W-:-:S13]  /*36f0*/  ISETP.GT.AND P5, PT, R112, 0x1e, PT ;  /* 0x0000001e7000780c */ /* 0x001fda0003fa4270 */
[----:B-1----:R-:W-:Y:S02]  /*3700*/  @!P5 FADD.FTZ R29, R29, R28 ;  /* 0x0000001c1d1dd221 */ /* 0x002fe40000010000 */
[----:B--2---:R-:W-:-:S03]  /*3710*/  @!P5 FADD.FTZ R30, R30, R31 ;  /* 0x0000001f1e1ed221 */ /* 0x004fc60000010000 */
        /* <DEDUP_REMOVED lines=13> */
[----:B------:R-:W2:Y:S10]  /*37f0*/  S2R R113, SR_TID.X ;  /* 0x0000000000717919 */ /* 0x000eb40000002100 */
[----:B0-----:R-:W-:-:S02]  /*3800*/  @!P5 FADD.FTZ R29, R29, R28 ;  /* 0x0000001c1d1dd221 */ /* 0x001fc40000010000 */
[----:B-1----:R-:W-:-:S03]  /*3810*/  @!P5 FADD.FTZ R30, R30, R31 ;  /* 0x0000001f1e1ed221 */ /* 0x002fc60000010000 */
[----:B------:R-:W0:Y:S04]  /*3820*/  SHFL.DOWN PT, R28, R29, 0x10, 0x1f ;  /* 0x0a001f001d1c7f89 */ /* 0x000e2800000e0000 */
[----:B------:R-:W1:Y:S01]  /*3830*/  SHFL.DOWN PT, R31, R30, 0x10, 0x1f ;  /* 0x0a001f001e1f7f89 */ /* 0x000e6200000e0000 */
[----:B------:R-:W-:Y:S02]  /*3840*/  ISETP.GT.AND P5, PT, R112, 0xf, PT ;  /* 0x0000000f7000780c */ /* 0x000fe40003fa4270 */
[----:B--2---:R-:W-:-:S04]  /*3850*/  SHF.R.S32.HI R111, RZ, 0x1f, R113 ;  /* 0x0000001fff6f7819 */ /* 0x004fc80000011471 */
[----:B------:R-:W-:-:S04]  /*3860*/  LEA.HI R111, R111, R113, RZ, 0x5 ;  /* 0x000000716f6f7211 */ /* 0x000fc800078f28ff */
[----:B------:R-:W-:-:S03]  /*3870*/  SHF.R.S32.HI R111, RZ, 0x5, R111 ;  /* 0x00000005ff6f7819 */ /* 0x000fc6000001146f */
[----:B0-----:R-:W-:Y:S02]  /*3880*/  @!P5 FADD.FTZ R29, R29, R28 ;  /* 0x0000001c1d1dd221 */ /* 0x001fe40000010000 */
[----:B-1----:R-:W-:Y:S01]  /*3890*/  @!P5 FADD.FTZ R30, R30, R31 ;  /* 0x0000001f1e1ed221 */ /* 0x002fe20000010000 */
[----:B------:R-:W-:Y:S02]  /*38a0*/  ISETP.NE.AND P5, PT, R112, RZ, PT ;  /* 0x000000ff7000720c */ /* 0x000fe40003fa5270 */
[----:B------:R-:W-:Y:S02]  /*38b0*/  MOV R42, R29 ;  /* 0x0000001d002a7202 */ /* 0x000fe40000000f00 */
[----:B------:R-:W-:-:S09]  /*38c0*/  MOV R43, R30 ;  /* 0x0000001e002b7202 */ /* 0x000fd20000000f00 */
[----:B------:R0:W-:Y:S04]  /*38d0*/  @!P5 STS.64 [R111.X8+0x10], R42 ;  /* 0x0000102a6f00d388 */ /* 0x0001e80000008a00 */
[----:B------:R-:W-:Y:S01]  /*38e0*/  BAR.SYNC.DEFER_BLOCKING 0x0 ;  /* 0x0000000000007b1d */ /* 0x000fe20000010000 */
[----:B------:R-:W-:Y:S02]  /*38f0*/  ISETP.NE.AND P5, PT, R109, RZ, PT ;  /* 0x000000ff6d00720c */ /* 0x000fe40003fa5270 */
[----:B------:R-:W-:-:S03]  /*3900*/  LOP3.LUT P0, RZ, R23, 0x8000000, RZ, 0xc0, !PT ;  /* 0x0800000017ff7812 */ /* 0x000fc6000780c0ff */
[----:B------:R-:W-:Y:S01]  /*3910*/  ULDC UR5, c[0x0][0xc] ;  /* 0x0000030000057ab9 */ /* 0x000fe20000000800 */
[----:B------:R-:W-:Y:S07]  /*3920*/  BSSY B0, `(.L_x_3233) ;  /* 0x0000028000007945 */ /* 0x000fee0003800000 */
[----:B------:R-:W-:Y:S05]  /*3930*/  @P5 BRA `(.L_x_3234) ;  /* 0x0000026000005947 */ /* 0x000fea0003800000 */
[----:B0-----:R-:W0:Y:S04]  /*3940*/  LDS.64 R28, [0x18] ;  /* 0x00001800ff1c7984 */ /* 0x001e280000000a00 */
[----:B------:R-:W1:Y:S04]  /*3950*/  LDS.128 R32, [0x20] ;  /* 0x00002000ff207984 */ /* 0x000e680000000c00 */
[----:B------:R-:W2:Y:S01]  /*3960*/  LDS.128 R36, [0x30] ;  /* 0x00003000ff247984 */ /* 0x000ea20000000c00 */
[----:B0-----:R-:W-:-:S02]  /*3970*/  FADD.FTZ R83, R42, R28 ;  /* 0x0000001c2a537221 */ /* 0x001fc40000010000 */
[----:B------:R-:W-:Y:S02]  /*3980*/  FADD.FTZ R28, R43, R29 ;  /* 0x0000001d2b1c7221 */ /* 0x000fe40000010000 */
[----:B------:R-:W0:Y:S01]  /*3990*/  LDS.128 R40, [0x40] ;  /* 0x00004000ff287984 */ /* 0x000e220000000c00 */
[----:B-1----:R-:W-:Y:S02]  /*39a0*/  FADD.FTZ R83, R83, R32 ;  /* 0x0000002053537221 */ /* 0x002fe40000010000 */
[----:B------:R-:W-:Y:S02]  /*39b0*/  FADD.FTZ R32, R28, R33 ;  /* 0x000000211c207221 */ /* 0x000fe40000010000 */
[----:B------:R-:W1:Y:S01]  /*39c0*/  LDS.128 R28, [0x50] ;  /* 0x00005000ff1c7984 */ /* 0x000e620000000c00 */
[----:B------:R-:W-:Y:S02]  /*39d0*/  FADD.FTZ R83, R83, R34 ;  /* 0x0000002253537221 */ /* 0x000fe40000010000 */
[----:B------:R-:W-:-:S02]  /*39e0*/  FADD.FTZ R32, R32, R35 ;  /* 0x0000002320207221 */ /* 0x000fc40000010000 */
[----:B--2---:R-:W-:Y:S02]  /*39f0*/  FADD.FTZ R83, R83, R36 ;  /* 0x0000002453537221 */ /* 0x004fe40000010000 */
[----:B------:R-:W-:Y:S02]  /*3a00*/  FADD.FTZ R32, R32, R37 ;  /* 0x0000002520207221 */ /* 0x000fe40000010000 */
[----:B------:R-:W-:Y:S02]  /*3a10*/  FADD.FTZ R83, R83, R38 ;  /* 0x0000002653537221 */ /* 0x000fe40000010000 */
[----:B------:R-:W-:-:S04]  /*3a20*/  FADD.FTZ R32, R32, R39 ;  /* 0x0000002720207221 */ /* 0x000fc80000010000 */
[----:B0-----:R-:W-:Y:S02]  /*3a30*/  FADD.FTZ R32, R32, R41 ;  /* 0x0000002920207221 */ /* 0x001fe40000010000 */
[----:B------:R-:W-:Y:S02]  /*3a40*/  FADD.FTZ R83, R83, R40 ;  /* 0x0000002853537221 */ /* 0x000fe40000010000 */
[----:B------:R-:W-:Y:S02]  /*3a50*/  FADD.FTZ R36, R32, R43 ;  /* 0x0000002b20247221 */ /* 0x000fe40000010000 */
[----:B------:R-:W0:Y:S01]  /*3a60*/  LDS.128 R32, [0x60] ;  /* 0x00006000ff207984 */ /* 0x000e220000000c00 */
[----:B------:R-:W-:-:S03]  /*3a70*/  FADD.FTZ R83, R83, R42 ;  /* 0x0000002a53537221 */ /* 0x000fc60000010000 */
[----:B------:R-:W-:Y:S01]  /*3a80*/  LDS.128 R40, [0x80] ;  /* 0x00008000ff287984 */ /* 0x000fe20000000c00 */
[----:B-1----:R-:W-:Y:S02]  /*3a90*/  FADD.FTZ R83, R83, R28 ;  /* 0x0000001c53537221 */ /* 0x002fe40000010000 */
[----:B------:R-:W-:Y:S02]  /*3aa0*/  FADD.FTZ R28, R36, R29 ;  /* 0x0000001d241c7221 */ /* 0x000fe40000010000 */
[----:B------:R-:W1:Y:S01]  /*3ab0*/  LDS.128 R36, [0x70] ;  /* 0x00007000ff247984 */ /* 0x000e620000000c00 */
        /* <DEDUP_REMOVED lines=10> */
[----:B------:R-:W-:Y:S02]  /*3b60*/  FADD.FTZ R83, R83, R40 ;  /* 0x0000002853537221 */ /* 0x000fe40000010000 */
[----:B------:R-:W-:Y:S02]  /*3b70*/  FADD.FTZ R28, R28, R41 ;  /* 0x000000291c1c7221 */ /* 0x000fe40000010000 */
[----:B------:R-:W-:Y:S02]  /*3b80*/  FADD.FTZ R42, R83, R42 ;  /* 0x0000002a532a7221 */ /* 0x000fe40000010000 */
[----:B------:R-:W-:Y:S02]  /*3b90*/  FADD.FTZ R43, R28, R43 ;  /* 0x0000002b1c2b7221 */ /* 0x000fe40000010000 */
.L_x_3234:
[----:B0-----:R-:W-:Y:S05]  /*3ba0*/  BSYNC B0 ;  /* 0x0000000000007941 */ /* 0x001fea0003800000 */
.L_x_3233:
[----:B------:R-:W-:-:S06]  /*3bb0*/  UISETP.GE.U32.AND UP0, UPT, UR5, 0x2, UPT ;  /* 0x000000020500788c */ /* 0x000fcc000bf06070 */
[----:B------:R-:W-:-:S13]  /*3bc0*/  PLOP3.LUT P6, PT, PT, PT, UP0, 0x40, 0x0 ;  /* 0x000000000000781c */ /* 0x000fda0003fce808 */
[----:B------:R-:W-:Y:S05]  /*3bd0*/  @P6 BRA `(.L_x_3235) ;  /* 0x0000121000006947 */ /* 0x000fea0003800000 */
        /* <DEDUP_REMOVED lines=10> */
[----:B------:R-:W-:Y:S02]  /*3c80*/  MOV R0, 0x1 ;  /* 0x0000000100007802 */ /* 0x000fe40000000f00 */
[----:B------:R-:W-:-:S04]  /*3c90*/  LOP3.LUT P6, RZ, R21, 0x2, RZ, 0xc0, !PT ;  /* 0x0000000215ff7812 */ /* 0x000fc800078cc0ff */
[----:B------:R-:W-:Y:S02]  /*3ca0*/  SEL R35, R0, 0xffffffff, !P6 ;  /* 0xffffffff00237807 */ /* 0x000fe40007000000 */
[----:B------:R-:W-:Y:S02]  /*3cb0*/  SEL R37, RZ, c[0x0][0xc], P6 ;  /* 0x00000300ff257a07 */ /* 0x000fe40003000000 */
[----:B0-----:R-:W-:-:S05]  /*3cc0*/  MOV R0, UR6 ;  /* 0x0000000600007c02 */ /* 0x001fca0008000f00 */
[----:B------:R-:W-:-:S04]  /*3cd0*/  IMAD R33, R2, c[0x0][0x10], R0 ;  /* 0x0000040002217a24 */ /* 0x000fc800078e0200 */
[----:B------:R-:W-:-:S05]  /*3ce0*/  IMAD.WIDE.U32 R32, R33, 0x8, R30 ;  /* 0x0000000821207825 */ /* 0x000fca00078e001e */
[----:B------:R0:W-:Y:S01]  /*3cf0*/  STG.E.64 [R32.64], R42 ;  /* 0x0000002a20007986 */ /* 0x0001e2000c101b08 */
[----:B------:R-:W-:Y:S06]  /*3d00*/  MEMBAR.ALL.GPU ;  /* 0x0000000000007992 */ /* 0x000fec000000a000 */
[----:B------:R-:W-:-:S00]  /*3d10*/  ERRBAR ;  /* 0x00000000000079ab */ /* 0x000fc00000000000 */
[----:B------:R-:W-:Y:S01]  /*3d20*/  ISETP.NE.AND P6, PT, R37, -0x1, PT ;  /* 0xffffffff2500780c */ /* 0x000fe20003fc5270 */
[----:B------:R1:W-:-:S12]  /*3d30*/  RED.E.ADD.S32.STRONG.GPU [R28.64], R35 ;  /* 0x000000231c00798e */ /* 0x0003d8000c10e388 */
[----:B-1----:R-:W-:Y:S05]  /*3d40*/  @!P6 BRA `(.L_x_3236) ;  /* 0x000000500000e947 */ /* 0x002fea0003800000 */
.L_x_3237:
[----:B0-----:R-:W2:Y:S01]  /*3d50*/  LDG.E.STRONG.GPU R32, [R28.64] ;  /* 0x000000081c207981 */ /* 0x001ea2000c1ef900 */
[----:B------:R-:W-:Y:S01]  /*3d60*/  YIELD ;  /* 0x0000000000007946 */ /* 0x000fe20003800000 */
[----:B--2---:R-:W-:Y:S01]  /*3d70*/  ISETP.NE.AND P6, PT, R32, R37, PT ;  /* 0x000000252000720c */ /* 0x004fe20003fc5270 */
[----:B------:R-:W-:-:S12]  /*3d80*/  CCTL.IVALL ;  /* 0x00000000ff00798f */ /* 0x000fd80002000000 */
[----:B------:R-:W-:Y:S05]  /*3d90*/  @P6 BRA `(.L_x_3237) ;  /* 0xffffffb000006947 */ /* 0x000fea000383ffff */
.L_x_3236:
[----:B------:R-:W-:Y:S01]  /*3da0*/  ISETP.NE.AND P6, PT, RZ, c[0x0][0xc], PT ;  /* 0x00000300ff007a0c */ /* 0x000fe20003fc5270 */
[----:B------:R-:W-:Y:S01]  /*3db0*/  WARPSYNC 0xffffffff ;  /* 0xffffffff00007948 */ /* 0x000fe20003800000 */
[----:B------:R-:W-:Y:S11]  /*3dc0*/  BAR.SYNC.DEFER_BLOCKING 0x0 ;  /* 0x0000000000007b1d */ /* 0x000ff60000010000 */
[----:B------:R-:W-:Y:S05]  /*3dd0*/  @!P6 BRA `(.L_x_3235) ;  /* 0x000010100000e947 */ /* 0x000fea0003800000 */
[----:B------:R-:W-:Y:S01]  /*3de0*/  UIADD3 UR6, UR5, -0x1, URZ ;  /* 0xffffffff05067890 */ /* 0x000fe2000fffe03f */
[----:B------:R-:W-:-:S03]  /*3df0*/  MOV R28, RZ ;  /* 0x000000ff001c7202 */ /* 0x000fc60000000f00 */
[----:B------:R-:W-:-:S06]  /*3e00*/  UISETP.GE.U32.AND UP0, UPT, UR6, 0x3, UPT ;  /* 0x000000030600788c */ /* 0x000fcc000bf06070 */
[----:B------:R-:W-:-:S13]  /*3e10*/  PLOP3.LUT P6, PT, PT, PT, UP0, 0x40, 0x0 ;  /* 0x000000000000781c */ /* 0x000fda0003fce808 */
[----:B------:R-:W-:Y:S05]  /*3e20*/  @P6 BRA `(.L_x_3238) ;  /* 0x00000df000006947 */ /* 0x000fea0003800000 */
[----:B------:R-:W-:Y:S01]  /*3e30*/  ULOP3.LUT UR5, UR5, 0x3, URZ, 0xc0, !UPT ;  /* 0x0000000305057892 */ /* 0x000fe2000f8ec03f */
[----:B------:R-:W-:Y:S01]  /*3e40*/  HFMA2.MMA R28, -RZ, RZ, 0, 0 ;  /* 0x00000000ff1c7435 */ /* 0x000fe200000001ff */
[----:B------:R-:W-:Y:S02]  /*3e50*/  ULDC UR6, c[0x0][0xc] ;  /* 0x0000030000067ab9 */ /* 0x000fe40000000800 */
[----:B------:R-:W-:-:S06]  /*3e60*/  UIADD3 UR5, -UR5, UR6, URZ ;  /* 0x0000000605057290 */ /* 0x000fcc000fffe13f */
[----:B------:R-:W-:-:S13]  /*3e70*/  ISETP.LT.AND P6, PT, RZ, UR5, PT ;  /* 0x00000005ff007c0c */ /* 0x000fda000bfc1270 */
[----:B------:R-:W-:Y:S05]  /*3e80*/  @!P6 BRA `(.L_x_3239) ;  /* 0x00000ba00000e947 */ /* 0x000fea0003800000 */
[----:B------:R-:W-:Y:S02]  /*3e90*/  UISETP.GT.AND UP1, UPT, UR5, 0xc, UPT ;  /* 0x0000000c0500788c */ /* 0x000fe4000bf24270 */
[----:B------:R-:W-:-:S04]  /*3ea0*/  UPLOP3.LUT UP0, UPT, UPT, UPT, UPT, 0x80, 0x0 ;  /* 0x000000000000789c */ /* 0x000fc80003f0f070 */
[----:B------:R-:W-:-:S13]  /*3eb0*/  PLOP3.LUT P6, PT, PT, PT, UP1, 0x40, 0x0 ;  /* 0x000000000000781c */ /* 0x000fda0003fce818 */
[----:B------:R-:W-:Y:S05]  /*3ec0*/  @P6 BRA `(.L_x_3240) ;  /* 0x0000075000006947 */ /* 0x000fea0003800000 */
[----:B------:R-:W-:Y:S02]  /*3ed0*/  UPLOP3.LUT UP0, UPT, UPT, UPT, UPT, 0x40, 0x0 ;  /* 0x000000000000789c */ /* 0x000fe40003f0e870 */
.L_x_3241:
        /* <DEDUP_REMOVED lines=116> */
.L_x_3240:
[----:B------:R-:W-:-:S06]  /*4620*/  UISETP.GT.AND UP1, UPT, UR5, 0x4, UPT ;  /* 0x000000040500788c */ /* 0x000fcc000bf24270 */
[----:B------:R-:W-:-:S13]  /*4630*/  PLOP3.LUT P6, PT, PT, PT, UP1, 0x40, 0x0 ;  /* 0x000000000000781c */ /* 0x000fda0003fce818 */
[----:B------:R-:W-:Y:S05]  /*4640*/  @P6 BRA `(.L_x_3242) ;  /* 0x000003b000006947 */ /* 0x000fea0003800000 */
        /* <DEDUP_REMOVED lines=59> */
.L_x_3242:
[----:B------:R-:W-:-:S06]  /*4a00*/  UISETP.NE.OR UP0, UPT, UR5, URZ, UP0 ;  /* 0x0000003f0500728c */ /* 0x000fcc0008705670 */
[----:B------:R-:W-:-:S13]  /*4a10*/  PLOP3.LUT P6, PT, PT, PT, UP0, 0x80, 0x0 ;  /* 0x000000000000781c */ /* 0x000fda0003fcf008 */
[----:B------:R-:W-:Y:S05]  /*4a20*/  @!P6 BRA `(.L_x_3238) ;  /* 0x000001f00000e947 */ /* 0x000fea0003800000 */
.L_x_3239:
        /* <DEDUP_REMOVED lines=31> */
.L_x_3238:
        /* <DEDUP_REMOVED lines=11> */
.L_x_3244:
[----:B------:R-:W-:Y:S05]  /*4cd0*/  BSYNC B0 ;  /* 0x0000000000007941 */ /* 0x000fea0003800000 */
.L_x_3243:
        /* <DEDUP_REMOVED lines=16> */
[----:B------:R-:W-:Y:S02]  /*4de0*/  @!P6 FADD.FTZ R43, R43, R31 ;  /* 0x0000001f2b2be221 */ /* 0x000fe40000010000 */
.L_x_3235:
[----:B------:R-:W1:Y:S01]  /*4df0*/  S2R R29, SR_TID.X ;  /* 0x00000000001d7919 */ /* 0x000e620000002100 */
[----:B------:R-:W-:Y:S01]  /*4e00*/  P2R R28, PR, RZ, 0x1 ;  /* 0x00000001ff1c7803 */ /* 0x000fe20000000000 */
[----:B------:R-:W-:Y:S01]  /*4e10*/  UMOV UR6, 0x3f800000 ;  /* 0x3f80000000067882 */ /* 0x000fe20000000000 */
[----:B------:R-:W-:Y:S01]  /*4e20*/  ISETP.EQ.U32.AND P0, PT, RZ, c[0x0][0x168], PT ;  /* 0x00005a00ff007a0c */ /* 0x000fe20003f02070 */
[----:B------:R2:W-:Y:S01]  /*4e30*/  @!P5 STS.64 [0x98], R42 ;  /* 0x0000982aff00d388 */ /* 0x0005e20000000a00 */
[C---:B0-----:R-:W-:Y:S02]  /*4e40*/  SHF.L.U32 R32, R66.reuse, 0x2, RZ ;  /* 0x0000000242207819 */ /* 0x041fe400000006ff */
[----:B------:R-:W-:-:S02]  /*4e50*/  SHF.L.U64.HI R66, R66, 0x2, R67 ;  /* 0x0000000242427819 */ /* 0x000fc40000010243 */
[----:B-1----:R-:W-:-:S04]  /*4e60*/  LOP3.LUT P6, RZ, R2, R29, RZ, 0xfc, !PT ;  /* 0x0000001d02ff7212 */ /* 0x002fc800078cfcff */
[----:B------:R-:W-:Y:S02]  /*4e70*/  ISETP.EQ.OR.EX P6, PT, RZ, c[0x0][0x16c], P6, P0 ;  /* 0x00005b00ff007a0c */ /* 0x000fe400037c2700 */
[----:B------:R-:W-:Y:S02]  /*4e80*/  ISETP.NE.AND P0, PT, R28, RZ, PT ;  /* 0x000000ff1c00720c */ /* 0x000fe40003f05270 */
[----:B------:R-:W-:-:S04]  /*4e90*/  IADD3 R28, P5, R32, c[0x0][0x178], RZ ;  /* 0x00005e00201c7a10 */ /* 0x000fc80007fbe0ff */
[----:B------:R-:W-:-:S05]  /*4ea0*/  IADD3.X R29, R66, c[0x0][0x17c], RZ, P5, !PT ;  /* 0x00005f00421d7a10 */ /* 0x000fca0002ffe4ff */
[----:B------:R-:W-:Y:S01]  /*4eb0*/  @!P6 MOV R31, 0x8 ;  /* 0x00000008001fe802 */ /* 0x000fe20000000f00 */
[----:B--2---:R-:W-:Y:S02]  /*4ec0*/  @!P6 FMUL.FTZ R43, R43, c[0x0][0x1f4] ;  /* 0x00007d002b2bea20 */ /* 0x004fe40000410000 */
[----:B------:R-:W-:Y:S02]  /*4ed0*/  @!P6 FMUL.FTZ R42, R42, c[0x0][0x1f4] ;  /* 0x00007d002a2aea20 */ /* 0x000fe40000410000 */
[----:B------:R-:W-:-:S05]  /*4ee0*/  @!P6 IMAD.WIDE R30, R22, R31, c[0x0][0x168] ;  /* 0x00005a00161ee625 */ /* 0x000fca00078e021f */
[----:B------:R-:W-:Y:S04]  /*4ef0*/  @!P6 STG.E.64 [R30.64], R42 ;  /* 0x0000002a1e00e986 */ /* 0x000fe8000c101b08 */
[----:B------:R-:W-:Y:S06]  /*4f00*/  BAR.SYNC.DEFER_BLOCKING 0x0 ;  /* 0x0000000000007b1d */ /* 0x000fec0000010000 */
[----:B------:R-:W0:Y:S04]  /*4f10*/  LDS.64 R30, [0x98] ;  /* 0x00009800ff1e7984 */ /* 0x000e280000000a00 */
[----:B------:R-:W2:Y:S01]  /*4f20*/  LDG.E.64 R28, [R28.64] ;  /* 0x000000081c1c7981 */ /* 0x000ea2000c1e1b00 */
[----:B0-----:R-:W-:-:S04]  /*4f30*/  FMUL.FTZ R33, R30, c[0x0][0x1f4] ;  /* 0x00007d001e217a20 */ /* 0x001fc80000410000 */
[----:B------:R-:W0:Y:S02]  /*4f40*/  R2UR UR5, R33 ;  /* 0x00000000210573c2 */ /* 0x000e2400000e0000 */
[----:B0-----:R-:W-:-:S05]  /*4f50*/  MOV R34, UR5 ;  /* 0x0000000500227c02 */ /* 0x001fca0008000f00 */
[----:B------:R-:W-:-:S04]  /*4f60*/  FMUL.FTZ R34, R34, UR5 ;  /* 0x0000000522227c20 */ /* 0x000fc80008410000 */
[----:B------:R-:W-:-:S05]  /*4f70*/  FFMA.FTZ R34, R31, c[0x0][0x1f4], -R34 ;  /* 0x00007d001f227a23 */ /* 0x000fca0000010822 */
[----:B------:R-:W-:-:S13]  /*4f80*/  FSETP.GTU.FTZ.AND P5, PT, R34, RZ, PT ;  /* 0x000000ff2200720b */ /* 0x000fda0003fbc000 */
[----:B------:R-:W-:Y:S01]  /*4f90*/  VOTEU.ANY UP0, P5 ;  /* 0x00000000003f7886 */ /* 0x000fe20002800100 */
[----:B------:R-:W-:-:S13]  /*4fa0*/  PLOP3.LUT P5, PT, PT, PT, UP0, 0x80, 0x0 ;  /* 0x000000000000781c */ /* 0x000fda0003faf008 */
[----:B------:R-:W-:Y:S01]  /*4fb0*/  @P5 FADD.FTZ R34, R34, c[0x0][0x188] ;  /* 0x0000620022225621 */ /* 0x000fe20000010000 */
[----:B------:R-:W-:-:S13]  /*4fc0*/  PLOP3.LUT P5, PT, PT, PT, UP0, 0x80, 0x0 ;  /* 0x000000000000781c */ /* 0x000fda0003faf008 */
[----:B------:R-:W0:Y:S01]  /*4fd0*/  @P5 MUFU.RSQ R35, R34 ;  /* 0x0000002200235308 */ /* 0x000e220000001400 */
[----:B------:R-:W-:-:S04]  /*4fe0*/  IADD3 R30, P5, R32, c[0x0][0x180], RZ ;  /* 0x00006000201e7a10 */ /* 0x000fc80007fbe0ff */
[----:B------:R-:W-:Y:S02]  /*4ff0*/  IADD3.X R31, R66, c[0x0][0x184], RZ, P5, !PT ;  /* 0x00006100421f7a10 */ /* 0x000fe40002ffe4ff */
[----:B------:R-:W-:-:S04]  /*5000*/  PLOP3.LUT P5, PT, PT, PT, UP0, 0x80, 0x0 ;  /* 0x000000000000781c */ /* 0x000fc80003faf008 */
[----:B------:R-:W2:Y:S09]  /*5010*/  LDG.E.64 R30, [R30.64] ;  /* 0x000000081e1e7981 */ /* 0x000eb2000c1e1b00 */
[----:B0-----:R-:W0:Y:S01]  /*5020*/  @P5 R2UR UR6, R35 ;  /* 0x00000000230653c2 */ /* 0x001e2200000e0000 */
[----:B------:R-:W-:-:S02]  /*5030*/  ISETP.NE.AND P5, PT, RZ, UR7, PT ;  /* 0x00000007ff007c0c */ /* 0x000fc4000bfa5270 */
[--C-:B------:R-:W-:Y:S02]  /*5040*/  PRMT R32, RZ, 0x5410, R59.reuse ;  /* 0x00005410ff207816 */ /* 0x100fe4000000003b */
[----:B------:R-:W-:Y:S02]  /*5050*/  PRMT R59, RZ, 0x7610, R59 ;  /* 0x00007610ff3b7816 */ /* 0x000fe4000000003b */
[--C-:B------:R-:W-:Y:S02]  /*5060*/  PRMT R37, RZ, 0x5410, R24.reuse ;  /* 0x00005410ff257816 */ /* 0x100fe40000000018 */
[----:B------:R-:W-:Y:S01]  /*5070*/  PRMT R34, RZ, 0x7610, R24 ;  /* 0x00007610ff227816 */ /* 0x000fe20000000018 */
[----:B------:R-:W-:Y:S02]  /*5080*/  FADD.FTZ R24, R32, -UR5 ;  /* 0x8000000520187e21 */ /* 0x000fe40008010000 */
[----:B------:R-:W-:Y:S02]  /*5090*/  FADD.FTZ R32, R59, -UR5 ;  /* 0x800000053b207e21 */ /* 0x000fe40008010000 */
[----:B------:R-:W-:-:S02]  /*50a0*/  FADD.FTZ R37, R37, -UR5 ;  /* 0x8000000525257e21 */ /* 0x000fc40008010000 */
[----:B------:R-:W-:Y:S02]  /*50b0*/  FADD.FTZ R34, R34, -UR5 ;  /* 0x8000000522227e21 */ /* 0x000fe40008010000 */
[----:B0-----:R-:W-:Y:S02]  /*50c0*/  FMUL.FTZ R33, R24, UR6 ;  /* 0x0000000618217c20 */ /* 0x001fe40008410000 */
[----:B------:R-:W-:Y:S02]  /*50d0*/  FMUL.FTZ R32, R32, UR6 ;  /* 0x0000000620207c20 */ /* 0x000fe40008410000 */
[----:B------:R-:W-:Y:S02]  /*50e0*/  FMUL.FTZ R37, R37, UR6 ;  /* 0x0000000625257c20 */ /* 0x000fe40008410000 */
[----:B------:R-:W-:Y:S02]  /*50f0*/  FMUL.FTZ R24, R34, UR6 ;  /* 0x0000000622187c20 */ /* 0x000fe40008410000 */
        /* <DEDUP_REMOVED lines=13> */
.L_x_3245:
[----:B------:R-:W-:Y:S01]  /*51d0*/  LOP3.LUT P6, RZ, R23, 0x2000000, RZ, 0xc0, !PT ;  /* 0x0200000017ff7812 */ /* 0x000fe200078cc0ff */
[----:B------:R-:W-:-:S12]  /*51e0*/  BSSY B0, `(.L_x_3246) ;  /* 0x000000d000007945 */ /* 0x000fd80003800000 */
[----:B------:R-:W-:Y:S05]  /*51f0*/  @!P6 BRA `(.L_x_3247) ;  /* 0x000000b00000e947 */ /* 0x000fea0003800000 */
[----:B------:R-:W2:Y:S01]  /*5200*/  LDL R32, [R1+0x10] ;  /* 0x0000100001207983 */ /* 0x000ea20000100800 */
[----:B------:R-:W-:Y:S02]  /*5210*/  MOV R33, R63 ;  /* 0x0000003f00217202 */ /* 0x000fe40000000f00 */
[----:B------:R-:W-:Y:S01]  /*5220*/  F2FP.BF16.PACK_AB R39, R39, R36 ;  /* 0x000000242727723e */ /* 0x000fe200000010ff */
[----:B--2---:R-:W-:Y:S02]  /*5230*/  IMAD R35, R32, c[0x0][0x1c0], RZ ;  /* 0x0000700020237a24 */ /* 0x004fe400078e02ff */
[----:B------:R-:W-:Y:S02]  /*5240*/  IMAD.MOV.U32 R32, RZ, RZ, R64 ;  /* 0x000000ffff207224 */ /* 0x000fe400078e0040 */
[C---:B------:R-:W-:Y:S02]  /*5250*/  IMAD R35, R84.reuse, c[0x0][0x1c4], R35 ;  /* 0x0000710054237a24 */ /* 0x040fe400078e0223 */
[----:B------:R-:W-:-:S05]  /*5260*/  IMAD.WIDE.U32 R32, R84, c[0x0][0x1c0], R32 ;  /* 0x0000700054207a25 */ /* 0x000fca00078e0020 */
[----:B------:R-:W-:Y:S02]  /*5270*/  IADD3 R35, R33, R35, RZ ;  /* 0x0000002321237210 */ /* 0x000fe40007ffe0ff */
[----:B------:R-:W-:-:S04]  /*5280*/  LEA R34, P6, R32, c[0x0][0x160], 0x1 ;  /* 0x0000580020227a11 */ /* 0x000fc800078c08ff */
[----:B------:R-:W-:-:S05]  /*5290*/  LEA.HI.X R35, R32, c[0x0][0x164], R35, 0x1, P6 ;  /* 0x0000590020237a11 */ /* 0x000fca00030f0c23 */
[----:B------:R0:W-:Y:S04]  /*52a0*/  STG.E [R34.64], R39 ;  /* 0x0000002722007986 */ /* 0x0001e8000c101908 */
.L_x_3247:
[----:B------:R-:W-:Y:S05]  /*52b0*/  BSYNC B0 ;  /* 0x0000000000007941 */ /* 0x000fea0003800000 */
.L_x_3246:
[--C-:B0-----:R-:W-:Y:S01]  /*52c0*/  PRMT R34, RZ, 0x5410, R25.reuse ;  /* 0x00005410ff227816 */ /* 0x101fe20000000019 */
[----:B------:R-:W-:Y:S01]  /*52d0*/  FFMA.FTZ R37, R28, R37, R30 ;  /* 0x000000251c257223 */ /* 0x000fe2000001001e */
[----:B------:R-:W-:Y:S01]  /*52e0*/  PRMT R35, RZ, 0x7610, R25 ;  /* 0x00007610ff237816 */ /* 0x000fe20000000019 */
        /* <DEDUP_REMOVED lines=12> */
.L_x_3248:
[----:B------:R-:W-:Y:S01]  /*53b0*/  BSSY B0, `(.L_x_3249) ;  /* 0x000000d000007945 */ /* 0x000fe20003800000 */
[----:B------:R-:W-:Y:S05]  /*53c0*/  @!P0 BRA `(.L_x_3250) ;  /* 0x000000b000008947 */ /* 0x000fea0003800000 */
[----:B------:R-:W2:Y:S01]  /*53d0*/  LDL R24, [R1+0xc] ;  /* 0x00000c0001187983 */ /* 0x000ea20000100800 */
[----:B------:R-:W-:Y:S02]  /*53e0*/  MOV R25, R63 ;  /* 0x0000003f00197202 */ /* 0x000fe40000000f00 */
[----:B------:R-:W-:Y:S01]  /*53f0*/  F2FP.BF16.PACK_AB R37, R36, R37 ;  /* 0x000000252425723e */ /* 0x000fe200000010ff */
[----:B--2---:R-:W-:Y:S01]  /*5400*/  IMAD R32, R24, c[0x0][0x1c0], RZ ;  /* 0x0000700018207a24 */ /* 0x004fe200078e02ff */
[----:B------:R-:W-:-:S03]  /*5410*/  MOV R24, R64 ;  /* 0x0000004000187202 */ /* 0x000fc60000000f00 */
[C---:B------:R-:W-:Y:S02]  /*5420*/  IMAD R33, R3.reuse, c[0x0][0x1c4], R32 ;  /* 0x0000710003217a24 */ /* 0x040fe400078e0220 */
[----:B------:R-:W-:-:S05]  /*5430*/  IMAD.WIDE.U32 R24, R3, c[0x0][0x1c0], R24 ;  /* 0x0000700003187a25 */ /* 0x000fca00078e0018 */
[----:B------:R-:W-:Y:S02]  /*5440*/  IADD3 R33, R25, R33, RZ ;  /* 0x0000002119217210 */ /* 0x000fe40007ffe0ff */
[----:B------:R-:W-:-:S04]  /*5450*/  LEA R32, P6, R24, c[0x0][0x160], 0x1 ;  /* 0x0000580018207a11 */ /* 0x000fc800078c08ff */
[----:B------:R-:W-:-:S05]  /*5460*/  LEA.HI.X R33, R24, c[0x0][0x164], R33, 0x1, P6 ;  /* 0x0000590018217a11 */ /* 0x000fca00030f0c21 */
[----:B------:R0:W-:Y:S04]  /*5470*/  STG.E [R32.64], R37 ;  /* 0x0000002520007986 */ /* 0x0001e8000c101908 */
.L_x_3250:
[----:B------:R-:W-:Y:S05]  /*5480*/  BSYNC B0 ;  /* 0x0000000000007941 */ /* 0x000fea0003800000 */
.L_x_3249:
[--C-:B------:R-:W-:Y:S01]  /*5490*/  PRMT R24, RZ, 0x5410, R26.reuse ;  /* 0x00005410ff187816 */ /* 0x100fe2000000001a */
[----:B------:R-:W-:Y:S01]  /*54a0*/  FADD.FTZ R34, R34, -UR5 ;  /* 0x8000000522227e21 */ /* 0x000fe20008010000 */
[----:B0-----:R-:W-:Y:S01]  /*54b0*/  PRMT R32, RZ, 0x7610, R26 ;  /* 0x00007610ff207816 */ /* 0x001fe2000000001a */
[----:B------:R-:W-:Y:S02]  /*54c0*/  FADD.FTZ R35, R35, -UR5 ;  /* 0x8000000523237e21 */ /* 0x000fe40008010000 */
[----:B------:R-:W-:Y:S02]  /*54d0*/  FADD.FTZ R26, R24, -UR5 ;  /* 0x80000005181a7e21 */ /* 0x000fe40008010000 */
[----:B------:R-:W-:Y:S02]  /*54e0*/  FADD.FTZ R32, R32, -UR5 ;  /* 0x8000000520207e21 */ /* 0x000fe40008010000 */
[----:B------:R-:W-:Y:S02]  /*54f0*/  FMUL.FTZ R25, R34, UR6 ;  /* 0x0000000622197c20 */ /* 0x000fe40008410000 */
[----:B------:R-:W-:-:S02]  /*5500*/  FMUL.FTZ R24, R35, UR6 ;  /* 0x0000000623187c20 */ /* 0x000fc40008410000 */
[----:B------:R-:W-:Y:S02]  /*5510*/  FMUL.FTZ R35, R26, UR6 ;  /* 0x000000061a237c20 */ /* 0x000fe40008410000 */
[----:B------:R-:W-:Y:S02]  /*5520*/  FMUL.FTZ R26, R32, UR6 ;  /* 0x00000006201a7c20 */ /* 0x000fe40008410000 */
        /* <DEDUP_REMOVED lines=13> */
.L_x_3251:
[----:B------:R-:W-:Y:S01]  /*5600*/  LOP3.LUT P6, RZ, R23, 0x1000000, RZ, 0xc0, !PT ;  /* 0x0100000017ff7812 */ /* 0x000fe200078cc0ff */
[----:B------:R-:W-:-:S12]  /*5610*/  BSSY B0, `(.L_x_3252) ;  /* 0x000000d000007945 */ /* 0x000fd80003800000 */
        /* <DEDUP_REMOVED lines=12> */
.L_x_3253:
[----:B------:R-:W-:Y:S05]  /*56e0*/  BSYNC B0 ;  /* 0x0000000000007941 */ /* 0x000fea0003800000 */
.L_x_3252:
        /* <DEDUP_REMOVED lines=15> */
.L_x_3254:
        /* <DEDUP_REMOVED lines=14> */
.L_x_3256:
[----:B------:R-:W-:Y:S05]  /*58c0*/  BSYNC B0 ;  /* 0x0000000000007941 */ /* 0x000fea0003800000 */
.L_x_3255:
[--C-:B0-----:R-:W-:Y:S01]  /*58d0*/  PRMT R26, RZ, 0x5410, R44.reuse ;  /* 0x00005410ff1a7816 */ /* 0x101fe2000000002c */
[----:B------:R-:W-:Y:S01]  /*58e0*/  FADD.FTZ R32, R32, -UR5 ;  /* 0x8000000520207e21 */ /* 0x000fe20008010000 */
[----:B------:R-:W-:Y:S01]  /*58f0*/  PRMT R27, RZ, 0x7610, R44 ;  /* 0x00007610ff1b7816 */ /* 0x000fe2000000002c */
        /* <DEDUP_REMOVED lines=20> */
.L_x_3257:
[----:B------:R-:W-:Y:S01]  /*5a40*/  LOP3.LUT P6, RZ, R23, 0x400000, RZ, 0xc0, !PT ;  /* 0x0040000017ff7812 */ /* 0x000fe200078cc0ff */
[----:B------:R-:W-:-:S12]  /*5a50*/  BSSY B0, `(.L_x_3258) ;  /* 0x000000d000007945 */ /* 0x000fd80003800000 */
[----:B------:R-:W-:Y:S05]  /*5a60*/  @!P6 BRA `(.L_x_3259) ;  /* 0x000000b00000e947 */ /* 0x000fea0003800000 */
[----:B------:R-:W2:Y:S01]  /*5a70*/  LDL R24, [R1] ;  /* 0x0000000001187983 */ /* 0x000ea20000100800 */
        /* <DEDUP_REMOVED lines=10> */
.L_x_3259:
[----:B------:R-:W-:Y:S05]  /*5b20*/  BSYNC B0 ;  /* 0x0000000000007941 */ /* 0x000fea0003800000 */
.L_x_3258:
[--C-:B------:R-:W-:Y:S01]  /*5b30*/  PRMT R34, RZ, 0x5410, R45.reuse ;  /* 0x00005410ff227816 */ /* 0x100fe2000000002d */
[----:B------:R-:W-:Y:S01]  /*5b40*/  FFMA.FTZ R33, R28, R33, R30 ;  /* 0x000000211c217223 */ /* 0x000fe2000001001e */
[----:B------:R-:W-:Y:S01]  /*5b50*/  PRMT R45, RZ, 0x7610, R45 ;  /* 0x00007610ff2d7816 */ /* 0x000fe2000000002d */
        /* <DEDUP_REMOVED lines=12> */
.L_x_3260:
[----:B------:R-:W-:Y:S01]  /*5c20*/  LOP3.LUT P6, RZ, R23, 0x200000, RZ, 0xc0, !PT ;  /* 0x0020000017ff7812 */ /* 0x000fe200078cc0ff */
[----:B------:R-:W-:-:S12]  /*5c30*/  BSSY B0, `(.L_x_3261) ;  /* 0x000000c000007945 */ /* 0x000fd80003800000 */
[----:B------:R-:W-:Y:S05]  /*5c40*/  @!P6 BRA `(.L_x_3262) ;  /* 0x000000a00000e947 */ /* 0x000fea0003800000 */
[----:B------:R-:W-:Y:S01]  /*5c50*/  MOV R24, R64 ;  /* 0x0000004000187202 */ /* 0x000fe20000000f00 */
[----:B0-----:R-:W-:Y:S01]  /*5c60*/  IMAD R26, R125, c[0x0][0x1c0], RZ ;  /* 0x000070007d1a7a24 */ /* 0x001fe200078e02ff */
[----:B------:R-:W-:Y:S01]  /*5c70*/  F2FP.BF16.PACK_AB R33, R32, R33 ;  /* 0x000000212021723e */ /* 0x000fe200000010ff */
[----:B------:R-:W-:Y:S02]  /*5c80*/  IMAD.MOV.U32 R25, RZ, RZ, R63 ;  /* 0x000000ffff197224 */ /* 0x000fe400078e003f */
[C---:B------:R-:W-:Y:S02]  /*5c90*/  IMAD R27, R91.reuse, c[0x0][0x1c4], R26 ;  /* 0x000071005b1b7a24 */ /* 0x040fe400078e021a */
[----:B------:R-:W-:-:S05]  /*5ca0*/  IMAD.WIDE.U32 R24, R91, c[0x0][0x1c0], R24 ;  /* 0x000070005b187a25 */ /* 0x000fca00078e0018 */
[----:B------:R-:W-:Y:S02]  /*5cb0*/  IADD3 R27, R25, R27, RZ ;  /* 0x0000001b191b7210 */ /* 0x000fe40007ffe0ff */
[----:B------:R-:W-:-:S04]  /*5cc0*/  LEA R26, P6, R24, c[0x0][0x160], 0x1 ;  /* 0x00005800181a7a11 */ /* 0x000fc800078c08ff */
[----:B------:R-:W-:-:S05]  /*5cd0*/  LEA.HI.X R27, R24, c[0x0][0x164], R27, 0x1, P6 ;  /* 0x00005900181b7a11 */ /* 0x000fca00030f0c1b */
[----:B------:R0:W-:Y:S04]  /*5ce0*/  STG.E [R26.64], R33 ;  /* 0x000000211a007986 */ /* 0x0001e8000c101908 */
.L_x_3262:
[----:B------:R-:W-:Y:S05]  /*5cf0*/  BSYNC B0 ;  /* 0x0000000000007941 */ /* 0x000fea0003800000 */
.L_x_3261:
        /* <DEDUP_REMOVED lines=23> */
.L_x_3263:
[----:B------:R-:W-:Y:S01]  /*5e70*/  LOP3.LUT P6, RZ, R23, 0x100000, RZ, 0xc0, !PT ;  /* 0x0010000017ff7812 */ /* 0x000fe200078cc0ff */
[----:B------:R-:W-:-:S12]  /*5e80*/  BSSY B0, `(.L_x_3264) ;  /* 0x000000c000007945 */ /* 0x000fd80003800000 */
        /* <DEDUP_REMOVED lines=11> */
.L_x_3265:
[----:B------:R-:W-:Y:S05]  /*5f40*/  BSYNC B0 ;  /* 0x0000000000007941 */ /* 0x000fea0003800000 */
.L_x_3264:
[----:B------:R-:W-:Y:S01]  /*5f50*/  PRMT R85, RZ, 0x5410, R47 ;  /* 0x00005410ff557816 */ /* 0x000fe2000000002f */
[----:B------:R-:W-:Y:S01]  /*5f60*/  FFMA.FTZ R33, R28, R33, R30 ;  /* 0x000000211c217223 */ /* 0x000fe2000001001e */
[----:B------:R-:W-:Y:S01]  /*5f70*/  PRMT R84, RZ, 0x5410, R48 ;  /* 0x00005410ff547816 */ /* 0x000fe20000000030 */
[----:B------:R-:W-:Y:S01]  /*5f80*/  FFMA.FTZ R32, R29, R32, R31 ;  /* 0x000000201d207223 */ /* 0x000fe2000001001f */
        /* <DEDUP_REMOVED lines=11> */
.L_x_3266:
[----:B------:R-:W-:Y:S01]  /*6040*/  LOP3.LUT P6, RZ, R23, 0x80000, RZ, 0xc0, !PT ;  /* 0x0008000017ff7812 */ /* 0x000fe200078cc0ff */
[----:B------:R-:W-:-:S12]  /*6050*/  BSSY B0, `(.L_x_3267) ;  /* 0x000000c000007945 */ /* 0x000fd80003800000 */
[----:B------:R-:W-:Y:S05]  /*6060*/  @!P6 BRA `(.L_x_3268) ;  /* 0x000000a00000e947 */ /* 0x000fea0003800000 */
[----:B------:R-:W-:Y:S01]  /*6070*/  MOV R24, R64 ;  /* 0x0000004000187202 */ /* 0x000fe20000000f00 */
[----:B0-----:R-:W-:Y:S01]  /*6080*/  IMAD R26, R123, c[0x0][0x1c0], RZ ;  /* 0x000070007b1a7a24 */ /* 0x001fe200078e02ff */
        /* <DEDUP_REMOVED lines=8> */
.L_x_3268:
[----:B------:R-:W-:Y:S05]  /*6110*/  BSYNC B0 ;  /* 0x0000000000007941 */ /* 0x000fea0003800000 */
.L_x_3267:
[----:B------:R-:W-:Y:S01]  /*6120*/  PRMT R83, RZ, 0x5410, R49 ;  /* 0x00005410ff537816 */ /* 0x000fe20000000031 */
[----:B------:R-:W-:Y:S01]  /*6130*/  FADD.FTZ R85, R85, -UR5 ;  /* 0x8000000555557e21 */ /* 0x000fe20008010000 */
        /* <DEDUP_REMOVED lines=8> */
[----:B0-----:R-:W-:Y:S01]  /*61c0*/  PRMT R26, RZ, 0x5410, R54 ;  /* 0x00005410ff1a7816 */ /* 0x001fe20000000036 */
        /* <DEDUP_REMOVED lines=80> */
[----:B------:R-:W-:-:S02]  /*66d0*/  FMUL.FTZ R67, R67, UR6 ;  /* 0x0000000643437c20 */ /* 0x000fc40008410000 */
[----:B------:R-:W-:Y:S02]  /*66e0*/  FMUL.FTZ R45, R45, UR6 ;  /* 0x000000062d2d7c20 */ /* 0x000fe40008410000 */
[----:B------:R-:W-:Y:S02]  /*66f0*/  FMUL.FTZ R59, R59, UR6 ;  /* 0x000000063b3b7c20 */ /* 0x000fe40008410000 */
[C-C-:B------:R-:W-:Y:S02]  /*6700*/  FFMA.FTZ R85, R28.reuse, R85, R30.reuse ;  /* 0x000000551c557223 */ /* 0x140fe4000001001e */
[C-C-:B------:R-:W-:Y:S02]  /*6710*/  FFMA.FTZ R84, R28.reuse, R84, R30.reuse ;  /* 0x000000541c547223 */ /* 0x140fe4000001001e */
[C-C-:B------:R-:W-:Y:S02]  /*6720*/  FFMA.FTZ R83, R28.reuse, R83, R30.reuse ;  /* 0x000000531c537223 */ /* 0x140fe4000001001e */
[----:B------:R-:W-:-:S02]  /*6730*/  FFMA.FTZ R82, R28, R82, R30 ;  /* 0x000000521c527223 */ /* 0x000fc4000001001e */
[C-C-:B------:R-:W-:Y:S02]  /*6740*/  FFMA.FTZ R46, R28.reuse, R46, R30.reuse ;  /* 0x0000002e1c2e7223 */ /* 0x140fe4000001001e */
[C-C-:B------:R-:W-:Y:S02]  /*6750*/  FFMA.FTZ R24, R28.reuse, R24, R30.reuse ;  /* 0x000000181c187223 */ /* 0x140fe4000001001e */
        /* <DEDUP_REMOVED lines=16> */
[--C-:B------:R-:W-:Y:S02]  /*6860*/  FFMA.FTZ R45, R28, R45, R30.reuse ;  /* 0x0000002d1c2d7223 */ /* 0x100fe4000001001e */
[----:B------:R-:W-:Y:S02]  /*6870*/  FADD.FTZ R47, R47, -UR5 ;  /* 0x800000052f2f7e21 */ /* 0x000fe40008010000 */
[----:B------:R-:W-:Y:S02]  /*6880*/  FADD.FTZ R49, R49, -UR5 ;  /* 0x8000000531317e21 */ /* 0x000fe40008010000 */
[----:B------:R-:W-:Y:S02]  /*6890*/  FADD.FTZ R51, R51, -UR5 ;  /* 0x8000000533337e21 */ /* 0x000fe40008010000 */
[----:B------:R-:W-:Y:S02]  /*68a0*/  FADD.FTZ R52, R52, -UR5 ;  /* 0x8000000534347e21 */ /* 0x000fe40008010000 */
[----:B------:R-:W-:-:S02]  /*68b0*/  FFMA.FTZ R28, R28, R59, R30 ;  /* 0x0000003b1c1c7223 */ /* 0x000fc4000001001e */
[----:B------:R-:W-:Y:S02]  /*68c0*/  FADD.FTZ R48, R48, -UR5 ;  /* 0x8000000530307e21 */ /* 0x000fe40008010000 */
[----:B------:R-:W-:Y:S02]  /*68d0*/  FADD.FTZ R50, R50, -UR5 ;  /* 0x8000000532327e21 */ /* 0x000fe40008010000 */
[----:B------:R-:W-:Y:S02]  /*68e0*/  FADD.FTZ R53, R53, -UR5 ;  /* 0x8000000535357e21 */ /* 0x000fe40008010000 */
[----:B------:R-:W-:Y:S02]  /*68f0*/  FADD.FTZ R54, R54, -UR5 ;  /* 0x8000000536367e21 */ /* 0x000fe40008010000 */
[----:B------:R-:W-:Y:S02]  /*6900*/  FADD.FTZ R55, R55, -UR5 ;  /* 0x8000000537377e21 */ /* 0x000fe40008010000 */
[----:B------:R-:W-:-:S02]  /*6910*/  FADD.FTZ R57, R57, -UR5 ;  /* 0x8000000539397e21 */ /* 0x000fc40008010000 */
        /* <DEDUP_REMOVED lines=14> */
[----:B------:R-:W-:Y:S02]  /*6a00*/  FMUL.FTZ R58, R47, UR6 ;  /* 0x000000062f3a7c20 */ /* 0x000fe40008410000 */
[----:B------:R-:W-:Y:S02]  /*6a10*/  FMUL.FTZ R49, R49, UR6 ;  /* 0x0000000631317c20 */ /* 0x000fe40008410000 */
[----:B------:R-:W-:Y:S02]  /*6a20*/  FMUL.FTZ R51, R51, UR6 ;  /* 0x0000000633337c20 */ /* 0x000fe40008410000 */
[----:B------:R-:W-:-:S02]  /*6a30*/  FMUL.FTZ R52, R52, UR6 ;  /* 0x0000000634347c20 */ /* 0x000fc40008410000 */
[----:B------:R-:W-:Y:S02]  /*6a40*/  FMUL.FTZ R48, R48, UR6 ;  /* 0x0000000630307c20 */ /* 0x000fe40008410000 */
[----:B------:R-:W-:Y:S02]  /*6a50*/  FMUL.FTZ R50, R50, UR6 ;  /* 0x0000000632327c20 */ /* 0x000fe40008410000 */
        /* <DEDUP_REMOVED lines=53> */
.L_x_3269:
        /* <DEDUP_REMOVED lines=13> */
.L_x_3271:
[----:B------:R-:W-:Y:S05]  /*6e80*/  BSYNC B0 ;  /* 0x0000000000007941 */ /* 0x000fea0003800000 */
.L_x_3270:
        /* <DEDUP_REMOVED lines=11> */
.L_x_3272:
[----:B------:R-:W-:Y:S01]  /*6f40*/  LOP3.LUT P6, RZ, R23, 0x20000, RZ, 0xc0, !PT ;  /* 0x0002000017ff7812 */ /* 0x000fe200078cc0ff */
[----:B------:R-:W-:-:S12]  /*6f50*/  BSSY B0, `(.L_x_3273) ;  /* 0x000000c000007945 */ /* 0x000fd80003800000 */
[----:B------:R-:W-:Y:S05]  /*6f60*/  @!P6 BRA `(.L_x_3274) ;  /* 0x000000a00000e947 */ /* 0x000fea0003800000 */
[----:B------:R-:W-:Y:S01]  /*6f70*/  MOV R58, R64 ;  /* 0x00000040003a7202 */ /* 0x000fe20000000f00 */
[----:B0-----:R-:W-:Y:S01]  /*6f80*/  IMAD R29, R121, c[0x0][0x1c0], RZ ;  /* 0x00007000791d7a24 */ /* 0x001fe200078e02ff */
[----:B------:R-:W-:-:S03]  /*6f90*/  MOV R59, R63 ;  /* 0x0000003f003b7202 */ /* 0x000fc60000000f00 */
[C---:B------:R-:W-:Y:S02]  /*6fa0*/  IMAD R29, R86.reuse, c[0x0][0x1c4], R29 ;  /* 0x00007100561d7a24 */ /* 0x040fe400078e021d */
[----:B------:R-:W-:-:S05]  /*6fb0*/  IMAD.WIDE.U32 R58, R86, c[0x0][0x1c0], R58 ;  /* 0x00007000563a7a25 */ /* 0x000fca00078e003a */
[----:B------:R-:W-:Y:S02]  /*6fc0*/  IADD3 R29, R59, R29, RZ ;  /* 0x0000001d3b1d7210 */ /* 0x000fe40007ffe0ff */
[----:B------:R-:W-:-:S04]  /*6fd0*/  LEA R60, P6, R58, c[0x0][0x160], 0x1 ;  /* 0x000058003a3c7a11 */ /* 0x000fc800078c08ff */
[----:B------:R-:W-:Y:S02]  /*6fe0*/  LEA.HI.X R61, R58, c[0x0][0x164], R29, 0x1, P6 ;  /* 0x000059003a3d7a11 */ /* 0x000fe400030f0c1d */
[----:B------:R-:W-:-:S05]  /*6ff0*/  F2FP.BF16.PACK_AB R29, R54, R84 ;  /* 0x00000054361d723e */ /* 0x000fca00000010ff */
[----:B------:R0:W-:Y:S02]  /*7000*/  STG.E [R60.64], R29 ;  /* 0x0000001d3c007986 */ /* 0x0001e4000c101908 */
.L_x_3274:
[----:B------:R-:W-:Y:S05]  /*7010*/  BSYNC B0 ;  /* 0x0000000000007941 */ /* 0x000fea0003800000 */
.L_x_3273:
[----:B------:R-:W1:Y:S02]  /*7020*/  S2R R77, SR_TID.X ;  /* 0x00000000004d7919 */ /* 0x000e640000002100 */
[----:B01----:R-:W-:-:S05]  /*7030*/  SHF.R.U32.HI R29, RZ, 0x5, R77 ;  /* 0x00000005ff1d7819 */ /* 0x003fca000001164d */
[----:B------:R-:W-:Y:S01]  /*7040*/  IMAD R54, R2, c[0x0][0x1e4], R29 ;  /* 0x0000790002367a24 */ /* 0x000fe200078e021d */
        /* <DEDUP_REMOVED lines=11> */
.L_x_3275:
        /* <DEDUP_REMOVED lines=8> */
[----:B------:R-:W-:-:S04]  /*7180*/  IMAD.WIDE.U32 R58, R81, c[0x0][0x1c0], R58 ;  /* 0x00007000513a7a25 */ /* 0x000fc800078e003a */
[----:B------:R-:W-:Y:S01]  /*7190*/  IMAD.IADD R29, R59, 0x1, R29 ;  /* 0x000000013b1d7824 */ /* 0x000fe200078e021d */
[----:B------:R-:W-:-:S04]  /*71a0*/  LEA R60, P6, R58, c[0x0][0x160], 0x1 ;  /* 0x000058003a3c7a11 */ /* 0x000fc800078c08ff */
[----:B------:R-:W-:-:S05]  /*71b0*/  LEA.HI.X R61, R58, c[0x0][0x164], R29, 0x1, P6 ;  /* 0x000059003a3d7a11 */ /* 0x000fca00030f0c1d */
[----:B------:R0:W-:Y:S04]  /*71c0*/  STG.E [R60.64], R83 ;  /* 0x000000533c007986 */ /* 0x0001e8000c101908 */
.L_x_3277:
[----:B------:R-:W-:Y:S05]  /*71d0*/  BSYNC B0 ;  /* 0x0000000000007941 */ /* 0x000fea0003800000 */
.L_x_3276:
[----:B------:R-:W-:Y:S01]  /*71e0*/  IADD3 R29, R54, 0x1f0, RZ ;  /* 0x000001f0361d7810 */ /* 0x000fe20007ffe0ff */
        /* <DEDUP_REMOVED lines=11> */
.L_x_3278:
        /* <DEDUP_REMOVED lines=13> */
.L_x_3280:
[----:B------:R-:W-:Y:S05]  /*7370*/  BSYNC B0 ;  /* 0x0000000000007941 */ /* 0x000fea0003800000 */
.L_x_3279:
[----:B------:R-:W-:Y:S01]  /*7380*/  SHF.R.S32.HI R31, RZ, 0x1f, R29 ;  /* 0x0000001fff1f7819 */ /* 0x000fe2000001141d */
        /* <DEDUP_REMOVED lines=11> */
.L_x_3281:
        /* <DEDUP_REMOVED lines=9> */
[----:B------:R-:W-:Y:S02]  /*74d0*/  LEA R60, P6, R58, c[0x0][0x160], 0x1 ;  /* 0x000058003a3c7a11 */ /* 0x000fe400078c08ff */
[----:B------:R-:W-:Y:S02]  /*74e0*/  F2FP.BF16.PACK_AB R59, R74, R46 ;  /* 0x0000002e4a3b723e */ /* 0x000fe400000010ff */
[----:B------:R-:W-:-:S05]  /*74f0*/  LEA.HI.X R61, R58, c[0x0][0x164], R61, 0x1, P6 ;  /* 0x000059003a3d7a11 */ /* 0x000fca00030f0c3d */
[----:B------:R0:W-:Y:S04]  /*7500*/  STG.E [R60.64], R59 ;  /* 0x0000003b3c007986 */ /* 0x0001e8000c101908 */
.L_x_3283:
[----:B------:R-:W-:Y:S05]  /*7510*/  BSYNC B0 ;  /* 0x0000000000007941 */ /* 0x000fea0003800000 */
.L_x_3282:
        /* <DEDUP_REMOVED lines=11> */
.L_x_3284:
        /* <DEDUP_REMOVED lines=13> */
.L_x_3286:
[----:B------:R-:W-:Y:S05]  /*76a0*/  BSYNC B0 ;  /* 0x0000000000007941 */ /* 0x000fea0003800000 */
.L_x_3285:
[----:B------:R-:W-:Y:S05]  /*76b0*/  @!P5 BRA `(.L_x_3287) ;  /* 0x000000a00000d947 */ /* 0x000fea0003800000 */
[----:B------:R-:W-:Y:S02]  /*76c0*/  FMUL.FTZ R24, R25, -1.4426950216293334961 ;  /* 0xbfb8aa3b19187820 */ /* 0x000fe40000410000 */
[----:B------:R-:W-:-:S04]  /*76d0*/  FMUL.FTZ R58, R72, -1.4426950216293334961 ;  /* 0xbfb8aa3b483a7820 */ /* 0x000fc80000410000 */
[----:B------:R-:W1:Y:S08]  /*76e0*/  MUFU.EX2 R24, R24 ;  /* 0x0000001800187308 */ /* 0x000e700000000800 */
[----:B------:R-:W2:Y:S01]  /*76f0*/  MUFU.EX2 R58, R58 ;  /* 0x0000003a003a7308 */ /* 0x000ea20000000800 */
[----:B-1----:R-:W-:-:S07]  /*7700*/  FADD.FTZ R46, R24, 1 ;  /* 0x3f800000182e7421 */ /* 0x002fce0000010000 */
[----:B------:R-:W1:Y:S01]  /*7710*/  MUFU.RCP R46, R46 ;  /* 0x0000002e002e7308 */ /* 0x000e620000001000 */
[----:B0-2---:R-:W-:-:S07]  /*7720*/  FADD.FTZ R59, R58, 1 ;  /* 0x3f8000003a3b7421 */ /* 0x005fce0000010000 */
[----:B------:R-:W0:Y:S01]  /*7730*/  MUFU.RCP R59, R59 ;  /* 0x0000003b003b7308 */ /* 0x000e220000001000 */
[----:B-1----:R-:W-:Y:S02]  /*7740*/  FMUL.FTZ R25, R25, R46 ;  /* 0x0000002e19197220 */ /* 0x002fe40000410000 */
[----:B0-----:R-:W-:-:S05]  /*7750*/  FMUL.FTZ R72, R72, R59 ;  /* 0x0000003b48487220 */ /* 0x001fca0000410000 */
.L_x_3287:
        /* <DEDUP_REMOVED lines=13> */
.L_x_3289:
[----:B------:R-:W-:Y:S05]  /*7830*/  BSYNC B0 ;  /* 0x0000000000007941 */ /* 0x000fea0003800000 */
.L_x_3288:
        /* <DEDUP_REMOVED lines=11> */
.L_x_3290:
[----:B------:R-:W-:Y:S01]  /*78f0*/  LOP3.LUT P6, RZ, R23, 0x800, RZ, 0xc0, !PT ;  /* 0x0000080017ff7812 */ /* 0x000fe200078cc0ff */
[----:B------:R-:W-:-:S12]  /*7900*/  BSSY B0, `(.L_x_3291) ;  /* 0x000000c000007945 */ /* 0x000fd80003800000 */
[----:B------:R-:W-:Y:S05]  /*7910*/  @!P6 BRA `(.L_x_3292) ;  /* 0x000000a00000e947 */ /* 0x000fea0003800000 */
[----:B------:R-:W-:Y:S01]  /*7920*/  MOV R24, R64 ;  /* 0x0000004000187202 */ /* 0x000fe20000000f00 */
[----:B------:R-:W-:Y:S01]  /*7930*/  IMAD R46, R115, c[0x0][0x1c0], RZ ;  /* 0x00007000732e7a24 */ /* 0x000fe200078e02ff */
[----:B0-----:R-:W-:Y:S02]  /*7940*/  MOV R25, R63 ;  /* 0x0000003f00197202 */ /* 0x001fe40000000f00 */
[----:B------:R-:W-:Y:S01]  /*7950*/  F2FP.BF16.PACK_AB R71, R71, R26 ;  /* 0x0000001a4747723e */ /* 0x000fe200000010ff */
[C---:B------:R-:W-:Y:S02]  /*7960*/  IMAD R59, R5.reuse, c[0x0][0x1c4], R46 ;  /* 0x00007100053b7a24 */ /* 0x040fe400078e022e */
[----:B------:R-:W-:-:S05]  /*7970*/  IMAD.WIDE.U32 R24, R5, c[0x0][0x1c0], R24 ;  /* 0x0000700005187a25 */ /* 0x000fca00078e0018 */
[----:B------:R-:W-:Y:S02]  /*7980*/  IADD3 R59, R25, R59, RZ ;  /* 0x0000003b193b7210 */ /* 0x000fe40007ffe0ff */
[----:B------:R-:W-:-:S04]  /*7990*/  LEA R58, P6, R24, c[0x0][0x160], 0x1 ;  /* 0x00005800183a7a11 */ /* 0x000fc800078c08ff */
[----:B------:R-:W-:-:S05]  /*79a0*/  LEA.HI.X R59, R24, c[0x0][0x164], R59, 0x1, P6 ;  /* 0x00005900183b7a11 */ /* 0x000fca00030f0c3b */
[----:B------:R0:W-:Y:S04]  /*79b0*/  STG.E [R58.64], R71 ;  /* 0x000000473a007986 */ /* 0x0001e8000c101908 */
.L_x_3292:
[----:B------:R-:W-:Y:S05]  /*79c0*/  BSYNC B0 ;  /* 0x0000000000007941 */ /* 0x000fea0003800000 */
.L_x_3291:
        /* <DEDUP_REMOVED lines=11> */
.L_x_3293:
[----:B------:R-:W-:Y:S01]  /*7a80*/  LOP3.LUT P6, RZ, R23, 0x400, RZ, 0xc0, !PT ;  /* 0x0000040017ff7812 */ /* 0x000fe200078cc0ff */
[----:B------:R-:W-:-:S12]  /*7a90*/  BSSY B0, `(.L_x_3294) ;  /* 0x000000c000007945 */ /* 0x000fd80003800000 */
[----:B------:R-:W-:Y:S05]  /*7aa0*/  @!P6 BRA `(.L_x_3295) ;  /* 0x000000a00000e947 */ /* 0x000fea0003800000 */
[----:B0-----:R-:W-:Y:S01]  /*7ab0*/  MOV R25, R63 ;  /* 0x0000003f00197202 */ /* 0x001fe20000000f00 */
[----:B------:R-:W-:Y:S01]  /*7ac0*/  IMAD R59, R114, c[0x0][0x1c0], RZ ;  /* 0x00007000723b7a24 */ /* 0x000fe200078e02ff */
        /* <DEDUP_REMOVED lines=8> */
.L_x_3295:
[----:B------:R-:W-:Y:S05]  /*7b50*/  BSYNC B0 ;  /* 0x0000000000007941 */ /* 0x000fea0003800000 */
.L_x_3294:
        /* <DEDUP_REMOVED lines=11> */
.L_x_3296:
        /* <DEDUP_REMOVED lines=13> */
.L_x_3298:
[----:B------:R-:W-:Y:S05]  /*7ce0*/  BSYNC B0 ;  /* 0x0000000000007941 */ /* 0x000fea0003800000 */
.L_x_3297:
        /* <DEDUP_REMOVED lines=11> */
.L_x_3299:
        /* <DEDUP_REMOVED lines=13> */
.L_x_3301:
[----:B------:R-:W-:Y:S05]  /*7e70*/  BSYNC B0 ;  /* 0x0000000000007941 */ /* 0x000fea0003800000 */
.L_x_3300:
        /* <DEDUP_REMOVED lines=11> */
.L_x_3302:
        /* <DEDUP_REMOVED lines=13> */
.L_x_3304:
[----:B------:R-:W-:Y:S05]  /*8000*/  BSYNC B0 ;  /* 0x0000000000007941 */ /* 0x000fea0003800000 */
.L_x_3303:
        /* <DEDUP_REMOVED lines=11> */
.L_x_3305:
        /* <DEDUP_REMOVED lines=13> */
.L_x_3307:
[----:B------:R-:W-:Y:S05]  /*8190*/  BSYNC B0 ;  /* 0x0000000000007941 */ /* 0x000fea0003800000 */
.L_x_3306:
        /* <DEDUP_REMOVED lines=11> */
.L_x_3308:
        /* <DEDUP_REMOVED lines=13> */
.L_x_3310:
[----:B------:R-:W-:Y:S05]  /*8320*/  BSYNC B0 ;  /* 0x0000000000007941 */ /* 0x000fea0003800000 */
.L_x_3309:
        /* <DEDUP_REMOVED lines=11> */
.L_x_3311:
        /* <DEDUP_REMOVED lines=13> */
.L_x_3313:
[----:B------:R-:W-:Y:S05]  /*84b0*/  BSYNC B0 ;  /* 0x0000000000007941 */ /* 0x000fea0003800000 */
.L_x_3312:
        /* <DEDUP_REMOVED lines=11> */
.L_x_3314:
        /* <DEDUP_REMOVED lines=13> */
.L_x_3316:
[----:B------:R-:W-:Y:S05]  /*8640*/  BSYNC B0 ;  /* 0x0000000000007941 */ /* 0x000fea0003800000 */
.L_x_3315:
        /* <DEDUP_REMOVED lines=11> */
.L_x_3317:
        /* <DEDUP_REMOVED lines=13> */
.L_x_3319:
[----:B------:R-:W-:Y:S05]  /*87d0*/  BSYNC B0 ;  /* 0x0000000000007941 */ /* 0x000fea0003800000 */
.L_x_3318:
        /* <DEDUP_REMOVED lines=11> */
.L_x_3320:
        /* <DEDUP_REMOVED lines=13> */
.L_x_3322:
[----:B------:R-:W-:Y:S05]  /*8960*/  BSYNC B0 ;  /* 0x0000000000007941 */ /* 0x000fea0003800000 */
.L_x_3321:
        /* <DEDUP_REMOVED lines=11> */
.L_x_3323:
        /* <DEDUP_REMOVED lines=13> */
.L_x_3325:
[----:B------:R-:W-:Y:S05]  /*8af0*/  BSYNC B0 ;  /* 0x0000000000007941 */ /* 0x000fea0003800000 */
.L_x_3324:
        /* <DEDUP_REMOVED lines=11> */
.L_x_3326:
[----:B------:R-:W-:Y:S01]  /*8bb0*/  BSSY B0, `(.L_x_3327) ;  /* 0x000000c000007945 */ /* 0x000fe20003800000 */
        /* <DEDUP_REMOVED lines=11> */
.L_x_3328:
[----:B------:R-:W-:Y:S05]  /*8c70*/  BSYNC B0 ;  /* 0x0000000000007941 */ /* 0x000fea0003800000 */
.L_x_3327:
        /* <DEDUP_REMOVED lines=11> */
.L_x_3329:
[----:B------:R-:W-:Y:S01]  /*8d30*/  BSSY B0, `(.L_x_3330) ;  /* 0x000000c000007945 */ /* 0x000fe20003800000 */
        /* <DEDUP_REMOVED lines=11> */
.L_x_3331:
[----:B------:R-:W-:Y:S05]  /*8df0*/  BSYNC B0 ;  /* 0x0000000000007941 */ /* 0x000fea0003800000 */
.L_x_3330:
        /* <DEDUP_REMOVED lines=11> */
.L_x_3332:
        /* <DEDUP_REMOVED lines=12> */
.L_x_3334:
[----:B------:R-:W-:Y:S05]  /*8f70*/  BSYNC B0 ;  /* 0x0000000000007941 */ /* 0x000fea0003800000 */
.L_x_3333:
        /* <DEDUP_REMOVED lines=11> */
.L_x_3335:
        /* <DEDUP_REMOVED lines=12> */
.L_x_3337:
[----:B------:R-:W-:Y:S05]  /*90f0*/  BSYNC B0 ;  /* 0x0000000000007941 */ /* 0x000fea0003800000 */
.L_x_3336:
        /* <DEDUP_REMOVED lines=11> */
.L_x_3338:
[----:B------:R-:W-:Y:S01]  /*91b0*/  ISETP.GE.U32.AND P5, PT, R29, c[0x0][0x1c8], PT ;  /* 0x000072001d007a0c */ /* 0x000fe20003fa6070 */
[----:B------:R-:W-:Y:S03]  /*91c0*/  BSSY B0, `(.L_x_3339) ;  /* 0x000000e000007945 */ /* 0x000fe60003800000 */
[----:B------:R-:W-:-:S04]  /*91d0*/  ISETP.GE.AND.EX P5, PT, R31, c[0x0][0x1cc], PT, P5 ;  /* 0x000073001f007a0c */ /* 0x000fc80003fa6350 */
[----:B------:R-:W-:-:S13]  /*91e0*/  ISETP.LT.U32.AND P5, PT, R77, 0x200, !P5 ;  /* 0x000002004d00780c */ /* 0x000fda0006fa1070 */
[----:B------:R-:W-:Y:S05]  /*91f0*/  @!P5 BRA `(.L_x_3340) ;  /* 0x000000a00000d947 */ /* 0x000fea0003800000 */
[----:B------:R-:W-:Y:S01]  /*9200*/  MOV R24, R64 ;  /* 0x0000004000187202 */ /* 0x000fe20000000f00 */
[----:B0-----:R-:W-:Y:S01]  /*9210*/  IMAD R26, R31, c[0x0][0x1c0], RZ ;  /* 0x000070001f1a7a24 */ /* 0x001fe200078e02ff */
[----:B------:R-:W-:-:S05]  /*9220*/  MOV R25, R63 ;  /* 0x0000003f00197202 */ /* 0x000fca0000000f00 */
[----:B------:R-:W-:-:S04]  /*9230*/  IMAD.WIDE.U32 R24, R29, c[0x0][0x1c0], R24 ;  /* 0x000070001d187a25 */ /* 0x000fc800078e0018 */
[----:B------:R-:W-:Y:S01]  /*9240*/  IMAD R29, R29, c[0x0][0x1c4], R26 ;  /* 0x000071001d1d7a24 */ /* 0x000fe200078e021a */
[----:B------:R-:W-:-:S04]  /*9250*/  LEA R26, P5, R24, c[0x0][0x160], 0x1 ;  /* 0x00005800181a7a11 */ /* 0x000fc800078a08ff */
[----:B------:R-:W-:Y:S02]  /*9260*/  IADD3 R29, R25, R29, RZ ;  /* 0x0000001d191d7210 */ /* 0x000fe40007ffe0ff */
[----:B------:R-:W-:Y:S02]  /*9270*/  F2FP.BF16.PACK_AB R25, R68, R28 ;  /* 0x0000001c4419723e */ /* 0x000fe400000010ff */
[----:B------:R-:W-:-:S05]  /*9280*/  LEA.HI.X R27, R24, c[0x0][0x164], R29, 0x1, P5 ;  /* 0x00005900181b7a11 */ /* 0x000fca00028f0c1d */
[----:B------:R0:W-:Y:S02]  /*9290*/  STG.E [R26.64], R25 ;  /* 0x000000191a007986 */ /* 0x0001e4000c101908 */
.L_x_3340:
[----:B------:R-:W-:Y:S05]  /*92a0*/  BSYNC B0 ;  /* 0x0000000000007941 */ /* 0x000fea0003800000 */
.L_x_3339:
[----:B------:R-:W-:Y:S02]  /*92b0*/  IADD3 R22, R22, c[0x0][0x10], RZ ;  /* 0x0000040016167a10 */ /* 0x000fe40007ffe0ff */
[----:B------:R-:W-:Y:S02]  /*92c0*/  IADD3 R21, R21, 0x1, RZ ;  /* 0x0000000115157810 */ /* 0x000fe40007ffe0ff */
[----:B------:R-:W-:-:S13]  /*92d0*/  ISETP.GE.AND P5, PT, R22, UR4, PT ;  /* 0x0000000416007c0c */ /* 0x000fda000bfa6270 */
[----:B------:R-:W-:Y:S01]  /*92e0*/  @P5 CALL.REL.NOINC `(.L_x_3341) ;  /* 0x0000001000005944 */ /* 0x000fe20003c00000 */
[----:B------:R-:W-:Y:S05]  /*92f0*/  BRA `(.L_x_3342) ;  /* 0xffff799000007947 */ /* 0x000fea000383ffff */
.L_x_3341:
[----:B------:R-:W-:Y:S05]  /*9300*/  EXIT ;  /* 0x000000000000794d */ /* 0x000fea0003800000 */
.L_x_3343:
        /* <DEDUP_REMOVED lines=15> */
.L_x_5291:


//--------------------- .text._Z35group_norm_nhwc_fwd_one_pass_kernelI11Bf16IOBf16WLi64ELi64ELi512EEv26Group_norm_nhwc_fwd_params --------------------------
	.section	.text._Z35group_norm_nhwc_fwd_one_pass_kernelI11Bf16IOBf16WLi64ELi64ELi512EEv26Group_norm_nhwc_fwd_params,"ax",@progbits
	.sectioninfo	@"SHI_REGISTERS=32"
	.align	128
        .global         _Z35group_norm_nhwc_fwd_one_pass_kernelI11Bf16IOBf16WLi64ELi64ELi512EEv26Group_norm_nhwc_fwd_params
        .type           _Z35group_norm_nhwc_fwd_one_pass_kernelI11Bf16IOBf16WLi64ELi64ELi512EEv26Group_norm_nhwc_fwd_params,@function
        .size           _Z35group_norm_nhwc_fwd_one_pass_kernelI11Bf16IOBf16WLi64ELi64ELi512EEv26Group_norm_nhwc_fwd_params,(.L_x_5292 - _Z35group_norm_nhwc_fwd_one_pass_kernelI11Bf16IOBf16WLi64ELi64ELi512EEv26Group_norm_nhwc_fwd_params)
        .other          _Z35group_norm_nhwc_fwd_one_pass_kernelI11Bf16IOBf16WLi64ELi64ELi512EEv26Group_norm_nhwc_fwd_params,@"STO_CUDA_ENTRY STV_DEFAULT"
_Z35group_norm_nhwc_fwd_one_pass_kernelI11Bf16IOBf16WLi64ELi64ELi512EEv26Group_norm_nhwc_fwd_params:
.text._Z35group_norm_nhwc_fwd_one_pass_kernelI11Bf16IOBf16WLi64ELi64ELi512EEv26Group_norm_nhwc_fwd_params:
        /* <DEDUP_REMOVED lines=23> */
.L_x_3369:
        /* <DEDUP_REMOVED lines=192> */
.L_x_3345:
[----:B------:R-:W-:Y:S05]  /*0d70*/  BSYNC B0 ;  /* 0x0000000000007941 */ /* 0x000fea0003800000 */
.L_x_3344:
        /* <DEDUP_REMOVED lines=24> */
.L_x_3348:
[----:B------:R-:W2:Y:S01]  /*0f00*/  LDG.E.STRONG.GPU R12, [R10.64] ;  /* 0x000000060a0c7981 */ /* 0x000ea2000c1ef900 */
[----:B------:R-:W-:Y:S01]  /*0f10*/  YIELD ;  /* 0x0000000000007946 */ /* 0x000fe20003800000 */
[----:B--2---:R-:W-:Y:S01]  /*0f20*/  ISETP.NE.AND P0, PT, R12, R13, PT ;  /* 0x0000000d0c00720c */ /* 0x004fe20003f05270 */
[----:B------:R-:W-:-:S12]  /*0f30*/  CCTL.IVALL ;  /* 0x00000000ff00798f */ /* 0x000fd80002000000 */
[----:B------:R-:W-:Y:S05]  /*0f40*/  @P0 BRA `(.L_x_3348) ;  /* 0xffffffb000000947 */ /* 0x000fea000383ffff */
.L_x_3347:
        /* <DEDUP_REMOVED lines=16> */
.L_x_3352:
        /* <DEDUP_REMOVED lines=115> */
.L_x_3351:
        /* <DEDUP_REMOVED lines=61> */
.L_x_3353:
[----:B------:R-:W-:-:S13]  /*1b50*/  ISETP.NE.OR P0, PT, R12, RZ, P0 ;  /* 0x000000ff0c00720c */ /* 0x000fda0000705670 */
[----:B------:R-:W-:Y:S05]  /*1b60*/  @!P0 BRA `(.L_x_3349) ;  /* 0x000001f000008947 */ /* 0x000fea0003800000 */
.L_x_3350:
        /* <DEDUP_REMOVED lines=31> */
.L_x_3349:
        /* <DEDUP_REMOVED lines=11> */
.L_x_3355:
[----:B------:R-:W-:Y:S05]  /*1e10*/  BSYNC B0 ;  /* 0x0000000000007941 */ /* 0x000fea0003800000 */
.L_x_3354:
        /* <DEDUP_REMOVED lines=15> */
[----:B------:R-:W-:-:S03]  /*1f10*/  @!P0 FADD.FTZ R9, R9, R13 ;  /* 0x0000000d09098221 */ /* 0x000fc60000010000 */
.L_x_3346:
[----:B------:R-:W-:Y:S01]  /*1f20*/  @P1 MOV R14, 0x8 ;  /* 0x00000008000e1802 */ /* 0x000fe20000000f00 */
[----:B------:R-:W-:Y:S01]  /*1f30*/  @P1 FMUL.FTZ R11, R9, c[0x0][0x1f4] ;  /* 0x00007d00090b1a20 */ /* 0x000fe20000410000 */
[----:B------:R-:W-:Y:S01]  /*1f40*/  @!P2 STS.64 [0x98], R8 ;  /* 0x00009808ff00a388 */ /* 0x000fe20000000a00 */
[----:B------:R-:W-:Y:S01]  /*1f50*/  @P1 FMUL.FTZ R10, R8, c[0x0][0x1f4] ;  /* 0x00007d00080a1a20 */ /* 0x000fe20000410000 */
[C---:B------:R-:W-:Y:S01]  /*1f60*/  SHF.L.U32 R28, R26.reuse, 0x1, RZ ;  /* 0x000000011a1c7819 */ /* 0x040fe200000006ff */
[----:B------:R-:W-:Y:S01]  /*1f70*/  @P1 IMAD.WIDE R14, R17, R14, c[0x0][0x168] ;  /* 0x00005a00110e1625 */ /* 0x000fe200078e020e */
[----:B------:R-:W-:Y:S02]  /*1f80*/  SHF.L.U64.HI R12, R26, 0x1, R27 ;  /* 0x000000011a0c7819 */ /* 0x000fe4000001021b */
[C---:B------:R-:W-:Y:S02]  /*1f90*/  IADD3 R26, P0, R28.reuse, c[0x0][0x178], RZ ;  /* 0x00005e001c1a7a10 */ /* 0x040fe40007f1e0ff */
[----:B------:R1:W-:Y:S04]  /*1fa0*/  @P1 STG.E.64 [R14.64], R10 ;  /* 0x0000000a0e001986 */ /* 0x0003e8000c101b06 */
[----:B------:R-:W-:Y:S01]  /*1fb0*/  BAR.SYNC.DEFER_BLOCKING 0x0 ;  /* 0x0000000000007b1d */ /* 0x000fe20000010000 */
[----:B------:R-:W-:-:S02]  /*1fc0*/  IADD3 R28, P2, R28, c[0x0][0x180], RZ ;  /* 0x000060001c1c7a10 */ /* 0x000fc40007f5e0ff */
[C---:B------:R-:W-:Y:S02]  /*1fd0*/  IADD3.X R27, R12.reuse, c[0x0][0x17c], RZ, P0, !PT ;  /* 0x00005f000c1b7a10 */ /* 0x040fe400007fe4ff */
[----:B------:R-:W-:-:S03]  /*1fe0*/  IADD3.X R29, R12, c[0x0][0x184], RZ, P2, !PT ;  /* 0x000061000c1d7a10 */ /* 0x000fc600017fe4ff */
[----:B-1----:R1:W2:Y:S04]  /*1ff0*/  LDG.E.U16 R15, [R26.64] ;  /* 0x000000061a0f7981 */ /* 0x0022a8000c1e1500 */
[----:B0-----:R0:W3:Y:S04]  /*2000*/  LDG.E.U16 R8, [R28.64] ;  /* 0x000000061c087981 */ /* 0x0010e8000c1e1500 */
[----:B------:R-:W4:Y:S04]  /*2010*/  LDS.64 R12, [0x98] ;  /* 0x00009800ff0c7984 */ /* 0x000f280000000a00 */
[----:B-1----:R1:W5:Y:S04]  /*2020*/  LDG.E.U16 R26, [R26.64+0x2] ;  /* 0x000002061a1a7981 */ /* 0x002368000c1e1500 */
[----:B0-----:R0:W3:Y:S01]  /*2030*/  LDG.E.U16 R28, [R28.64+0x2] ;  /* 0x000002061c1c7981 */ /* 0x0010e2000c1e1500 */
[----:B------:R-:W-:Y:S01]  /*2040*/  HFMA2.MMA R14, -RZ, RZ, 1.875, 0 ;  /* 0x3f800000ff0e7435 */ /* 0x000fe200000001ff */
[----:B----4-:R-:W-:-:S04]  /*2050*/  FMUL.FTZ R12, R12, c[0x0][0x1f4] ;  /* 0x00007d000c0c7a20 */ /* 0x010fc80000410000 */
[----:B------:R-:W-:-:S04]  /*2060*/  FMUL.FTZ R9, R12, R12 ;  /* 0x0000000c0c097220 */ /* 0x000fc80000410000 */
[----:B------:R-:W-:-:S05]  /*2070*/  FFMA.FTZ R9, R13, c[0x0][0x1f4], -R9 ;  /* 0x00007d000d097a23 */ /* 0x000fca0000010809 */
[----:B------:R-:W-:Y:S02]  /*2080*/  FSETP.GTU.FTZ.AND P0, PT, R9, RZ, PT ;  /* 0x000000ff0900720b */ /* 0x000fe40003f1c000 */
[----:B------:R-:W-:-:S11]  /*2090*/  SHF.R.U32.HI R13, RZ, 0x5, R2 ;  /* 0x00000005ff0d7819 */ /* 0x000fd60000011602 */
[----:B------:R-:W-:-:S04]  /*20a0*/  @P0 FADD.FTZ R10, R9, c[0x0][0x188] ;  /* 0x00006200090a0621 */ /* 0x000fc80000010000 */
[----:B------:R-:W0:Y:S01]  /*20b0*/  @P0 MUFU.RSQ R14, R10 ;  /* 0x0000000a000e0308 */ /* 0x000e220000001400 */
[----:B------:R-:W-:Y:S02]  /*20c0*/  ISETP.NE.AND P2, PT, RZ, UR5, PT ;  /* 0x00000005ff007c0c */ /* 0x000fe4000bf45270 */
[--C-:B-1----:R-:W-:Y:S01]  /*20d0*/  PRMT R27, RZ, 0x7610, R16.reuse ;  /* 0x00007610ff1b7816 */ /* 0x102fe20000000010 */
[----:B------:R-:W-:Y:S01]  /*20e0*/  IMAD R13, R3, c[0x0][0x1e4], R13 ;  /* 0x00007900030d7a24 */ /* 0x000fe200078e020d */
[----:B------:R-:W-:-:S03]  /*20f0*/  PRMT R11, RZ, 0x5410, R16 ;  /* 0x00005410ff0b7816 */ /* 0x000fc60000000010 */
[--C-:B------:R-:W-:Y:S01]  /*2100*/  FADD.FTZ R27, R27, -R12.reuse ;  /* 0x8000000c1b1b7221 */ /* 0x100fe20000010000 */
[----:B------:R-:W-:Y:S01]  /*2110*/  ISETP.GE.U32.AND P0, PT, R13, c[0x0][0x1c8], PT ;  /* 0x000072000d007a0c */ /* 0x000fe20003f06070 */
[----:B------:R-:W-:Y:S01]  /*2120*/  FADD.FTZ R11, R11, -R12 ;  /* 0x8000000c0b0b7221 */ /* 0x000fe20000010000 */
[----:B------:R-:W-:Y:S01]  /*2130*/  SHF.R.S32.HI R9, RZ, 0x1f, R13 ;  /* 0x0000001fff097819 */ /* 0x000fe2000001140d */
[----:B0-----:R-:W-:-:S03]  /*2140*/  FMUL.FTZ R29, R27, R14 ;  /* 0x0000000e1b1d7220 */ /* 0x001fc60000410000 */
[----:B------:R-:W-:Y:S01]  /*2150*/  ISETP.GE.AND.EX P0, PT, R9, c[0x0][0x1cc], PT, P0 ;  /* 0x0000730009007a0c */ /* 0x000fe20003f06300 */
[----:B------:R-:W-:-:S03]  /*2160*/  FMUL.FTZ R11, R11, R14 ;  /* 0x0000000e0b0b7220 */ /* 0x000fc60000410000 */
[----:B------:R-:W-:Y:S02]  /*2170*/  ISETP.LT.U32.AND P0, PT, R2, 0x200, !P0 ;  /* 0x000002000200780c */ /* 0x000fe40004701070 */
[----:B--2---:R-:W-:Y:S02]  /*2180*/  PRMT R15, RZ, 0x5410, R15 ;  /* 0x00005410ff0f7816 */ /* 0x004fe4000000000f */
[----:B-----5:R-:W-:Y:S02]  /*2190*/  PRMT R16, RZ, 0x5410, R26 ;  /* 0x00005410ff107816 */ /* 0x020fe4000000001a */
[----:B---3--:R-:W-:Y:S02]  /*21a0*/  PRMT R26, RZ, 0x5410, R8 ;  /* 0x00005410ff1a7816 */ /* 0x008fe40000000008 */
[----:B------:R-:W-:-:S03]  /*21b0*/  PRMT R27, RZ, 0x5410, R28 ;  /* 0x00005410ff1b7816 */ /* 0x000fc6000000001c */
        /* <DEDUP_REMOVED lines=13> */
.L_x_3356:
[----:B------:R-:W-:Y:S01]  /*2290*/  BSSY B0, `(.L_x_3357) ;  /* 0x000000c000007945 */ /* 0x000fe20003800000 */
[----:B------:R-:W-:Y:S05]  /*22a0*/  @!P0 BRA `(.L_x_3358) ;  /* 0x000000a000008947 */ /* 0x000fea0003800000 */
[----:B------:R-:W-:Y:S01]  /*22b0*/  IMAD R10, R9, c[0x0][0x1c0], RZ ;  /* 0x00007000090a7a24 */ /* 0x000fe200078e02ff */
[----:B------:R-:W-:Y:S02]  /*22c0*/  F2FP.BF16.PACK_AB R29, R29, R8 ;  /* 0x000000081d1d723e */ /* 0x000fe400000010ff */
[----:B------:R-:W-:Y:S01]  /*22d0*/  MOV R8, R22 ;  /* 0x0000001600087202 */ /* 0x000fe20000000f00 */
[----:B------:R-:W-:Y:S01]  /*22e0*/  IMAD R11, R13, c[0x0][0x1c4], R10 ;  /* 0x000071000d0b7a24 */ /* 0x000fe200078e020a */
[----:B------:R-:W-:-:S05]  /*22f0*/  MOV R9, R25 ;  /* 0x0000001900097202 */ /* 0x000fca0000000f00 */
[----:B------:R-:W-:-:S05]  /*2300*/  IMAD.WIDE.U32 R8, R13, c[0x0][0x1c0], R8 ;  /* 0x000070000d087a25 */ /* 0x000fca00078e0008 */
[----:B------:R-:W-:Y:S02]  /*2310*/  IADD3 R11, R9, R11, RZ ;  /* 0x0000000b090b7210 */ /* 0x000fe40007ffe0ff */
[----:B------:R-:W-:-:S04]  /*2320*/  LEA R10, P0, R8, c[0x0][0x160], 0x1 ;  /* 0x00005800080a7a11 */ /* 0x000fc800078008ff */
[----:B------:R-:W-:-:S05]  /*2330*/  LEA.HI.X R11, R8, c[0x0][0x164], R11, 0x1, P0 ;  /* 0x00005900080b7a11 */ /* 0x000fca00000f0c0b */
[----:B------:R0:W-:Y:S04]  /*2340*/  STG.E [R10.64], R29 ;  /* 0x0000001d0a007986 */ /* 0x0001e8000c101906 */
.L_x_3358:
[----:B------:R-:W-:Y:S05]  /*2350*/  BSYNC B0 ;  /* 0x0000000000007941 */ /* 0x000fea0003800000 */
.L_x_3357:
        /* <DEDUP_REMOVED lines=24> */
.L_x_3359:
        /* <DEDUP_REMOVED lines=12> */
.L_x_3361:
[----:B------:R-:W-:Y:S05]  /*25a0*/  BSYNC B0 ;  /* 0x0000000000007941 */ /* 0x000fea0003800000 */
.L_x_3360:
[--C-:B0-----:R-:W-:Y:S02]  /*25b0*/  PRMT R11, RZ, 0x5410, R7.reuse ;  /* 0x00005410ff0b7816 */ /* 0x101fe40000000007 */
[----:B------:R-:W-:Y:S02]  /*25c0*/  PRMT R7, RZ, 0x7610, R7 ;  /* 0x00007610ff077816 */ /* 0x000fe40000000007 */
[--C-:B------:R-:W-:Y:S01]  /*25d0*/  PRMT R29, RZ, 0x5410, R5.reuse ;  /* 0x00005410ff1d7816 */ /* 0x100fe20000000005 */
[--C-:B------:R-:W-:Y:S01]  /*25e0*/  FADD.FTZ R11, R11, -R12.reuse ;  /* 0x8000000c0b0b7221 */ /* 0x100fe20000010000 */
[----:B------:R-:W-:Y:S01]  /*25f0*/  PRMT R5, RZ, 0x7610, R5 ;  /* 0x00007610ff057816 */ /* 0x000fe20000000005 */
[--C-:B------:R-:W-:Y:S01]  /*2600*/  FADD.FTZ R7, R7, -R12.reuse ;  /* 0x8000000c07077221 */ /* 0x100fe20000010000 */
[----:B------:R-:W-:Y:S01]  /*2610*/  IADD3 R9, R13, 0x20, RZ ;  /* 0x000000200d097810 */ /* 0x000fe20007ffe0ff */
        /* <DEDUP_REMOVED lines=12> */
[--C-:B------:R-:W-:Y:S01]  /*26e0*/  FFMA.FTZ R10, R15, R11, R26.reuse ;  /* 0x0000000b0f0a7223 */ /* 0x100fe2000001001a */
[----:B------:R-:W-:Y:S01]  /*26f0*/  ISETP.GE.AND.EX P3, PT, R5, c[0x0][0x1cc], PT, P3 ;  /* 0x0000730005007a0c */ /* 0x000fe20003f66330 */
[--C-:B------:R-:W-:Y:S01]  /*2700*/  FFMA.FTZ R12, R16, R12, R27.reuse ;  /* 0x0000000c100c7223 */ /* 0x100fe2000001001b */
[C---:B------:R-:W-:Y:S01]  /*2710*/  ISETP.LT.U32.AND P0, PT, R2.reuse, 0x200, !P0 ;  /* 0x000002000200780c */ /* 0x040fe20004701070 */
[----:B------:R-:W-:Y:S01]  /*2720*/  FFMA.FTZ R15, R15, R29, R26 ;  /* 0x0000001d0f0f7223 */ /* 0x000fe2000001001a */
        /* <DEDUP_REMOVED lines=13> */
.L_x_3362:
        /* <DEDUP_REMOVED lines=12> */
.L_x_3364:
[----:B------:R-:W-:Y:S05]  /*28c0*/  BSYNC B0 ;  /* 0x0000000000007941 */ /* 0x000fea0003800000 */
.L_x_3363:
        /* <DEDUP_REMOVED lines=11> */
.L_x_3365:
[----:B------:R-:W-:Y:S01]  /*2980*/  BSSY B0, `(.L_x_3366) ;  /* 0x000000c000007945 */ /* 0x000fe20003800000 */
[----:B------:R-:W-:Y:S05]  /*2990*/  @!P3 BRA `(.L_x_3367) ;  /* 0x000000a00000b947 */ /* 0x000fea0003800000 */
[----:B------:R-:W-:Y:S01]  /*29a0*/  MOV R6, R22 ;  /* 0x0000001600067202 */ /* 0x000fe20000000f00 */
[----:B0-----:R-:W-:Y:S01]  /*29b0*/  IMAD R8, R5, c[0x0][0x1c0], RZ ;  /* 0x0000700005087a24 */ /* 0x001fe200078e02ff */
[----:B------:R-:W-:Y:S02]  /*29c0*/  MOV R7, R25 ;  /* 0x0000001900077202 */ /* 0x000fe40000000f00 */
[----:B------:R-:W-:-:S03]  /*29d0*/  F2FP.BF16.PACK_AB R15, R12, R15 ;  /* 0x0000000f0c0f723e */ /* 0x000fc600000010ff */
[----:B------:R-:W-:-:S04]  /*29e0*/  IMAD.WIDE.U32 R6, R13, c[0x0][0x1c0], R6 ;  /* 0x000070000d067a25 */ /* 0x000fc800078e0006 */
[----:B------:R-:W-:Y:S01]  /*29f0*/  IMAD R13, R13, c[0x0][0x1c4], R8 ;  /* 0x000071000d0d7a24 */ /* 0x000fe200078e0208 */
[----:B------:R-:W-:-:S04]  /*2a00*/  LEA R8, P0, R6, c[0x0][0x160], 0x1 ;  /* 0x0000580006087a11 */ /* 0x000fc800078008ff */
[----:B------:R-:W-:-:S04]  /*2a10*/  IADD3 R13, R7, R13, RZ ;  /* 0x0000000d070d7210 */ /* 0x000fc80007ffe0ff */
[----:B------:R-:W-:-:S05]  /*2a20*/  LEA.HI.X R9, R6, c[0x0][0x164], R13, 0x1, P0 ;  /* 0x0000590006097a11 */ /* 0x000fca00000f0c0d */
[----:B------:R0:W-:Y:S02]  /*2a30*/  STG.E [R8.64], R15 ;  /* 0x0000000f08007986 */ /* 0x0001e4000c101906 */
.L_x_3367:
[----:B------:R-:W-:Y:S05]  /*2a40*/  BSYNC B0 ;  /* 0x0000000000007941 */ /* 0x000fea0003800000 */
.L_x_3366:
[----:B------:R-:W-:Y:S02]  /*2a50*/  IADD3 R17, R17, c[0x0][0x10], RZ ;  /* 0x0000040011117a10 */ /* 0x000fe40007ffe0ff */
[----:B------:R-:W-:Y:S02]  /*2a60*/  IADD3 R18, R18, 0x1, RZ ;  /* 0x0000000112127810 */ /* 0x000fe40007ffe0ff */
[----:B------:R-:W-:-:S13]  /*2a70*/  ISETP.GE.AND P0, PT, R17, UR4, PT ;  /* 0x0000000411007c0c */ /* 0x000fda000bf06270 */
[----:B------:R-:W-:Y:S01]  /*2a80*/  @P0 CALL.REL.NOINC `(.L_x_3368) ;  /* 0x0000001000000944 */ /* 0x000fe20003c00000 */
[----:B------:R-:W-:Y:S05]  /*2a90*/  BRA `(.L_x_3369) ;  /* 0xffffd6d000007947 */ /* 0x000fea000383ffff */
.L_x_3368:
[----:B------:R-:W-:Y:S05]  /*2aa0*/  EXIT ;  /* 0x000000000000794d */ /* 0x000fea0003800000 */
.L_x_3370:
        /* <DEDUP_REMOVED lines=13> */
.L_x_5292:


//--------------------- .text._Z35group_norm_nhwc_fwd_one_pass_kernelI11Bf16IOBf16WLi128ELi64ELi512EEv26Group_norm_nhwc_fwd_params --------------------------
	.section	.text._Z35group_norm_nhwc_fwd_one_pass_kernelI11Bf16IOBf16WLi128ELi64ELi512EEv26Group_norm_nhwc_fwd_params,"ax",@progbits
	.sectioninfo	@"SHI_REGISTERS=40"
	.align	128
        .global         _Z35group_norm_nhwc_fwd_one_pass_kernelI11Bf16IOBf16WLi128ELi64ELi512EEv26Group_norm_nhwc_fwd_params
        .type           _Z35group_norm_nhwc_fwd_one_pass_kernelI11Bf16IOBf16WLi128ELi64ELi512EEv26Group_norm_nhwc_fwd_params,@function
        .size           _Z35group_norm_nhwc_fwd_one_pass_kernelI11Bf16IOBf16WLi128ELi64ELi512EEv26Group_norm_nhwc_fwd_params,(.L_x_5293 - _Z35group_norm_nhwc_fwd_one_pass_kernelI11Bf16IOBf16WLi128ELi64ELi512EEv26Group_norm_nhwc_fwd_params)
        .other          _Z35group_norm_nhwc_fwd_one_pass_kernelI11Bf16IOBf16WLi128ELi64ELi512EEv26Group_norm_nhwc_fwd_params,@"STO_CUDA_ENTRY STV_DEFAULT"
_Z35group_norm_nhwc_fwd_one_pass_kernelI11Bf16IOBf16WLi128ELi64ELi512EEv26Group_norm_nhwc_fwd_params:
.text._Z35group_norm_nhwc_fwd_one_pass_kernelI11Bf16IOBf16WLi128ELi64ELi512EEv26Group_norm_nhwc_fwd_params:
        /* <DEDUP_REMOVED lines=9> */
[----:B------:R-:W-:Y:S01]  /*0090*/  HFMA2.MMA R29, -RZ, RZ, 0, 0 ;  /* 0x00000000ff1d7435 */ /* 0x000fe200000001ff */
[----:B------:R-:W-:Y:S01]  /*00a0*/  MOV R10, R3 ;  /* 0x00000003000a7202 */ /* 0x000fe20000000f00 */
[----:B------:R-:W-:Y:S01]  /*00b0*/  ULDC.U8 UR7, c[0x0][0x1dc] ;  /* 0x0000770000077ab9 */ /* 0x000fe20000000000 */
[----:B------:R-:W1:Y:S01]  /*00c0*/  S2R R2, SR_CTAID.X ;  /* 0x0000000000027919 */ /* 0x000e620000002500 */
[----:B------:R-:W-:Y:S01]  /*00d0*/  ULDC.64 UR8, c[0x0][0x118] ;  /* 0x0000460000087ab9 */ /* 0x000fe20000000a00 */
[--C-:B0-----:R-:W-:Y:S02]  /*00e0*/  SHF.R.S32.HI R0, RZ, 0x1f, R37.reuse ;  /* 0x0000001fff007819 */ /* 0x101fe40000011425 */
[----:B------:R-:W-:Y:S02]  /*00f0*/  SHF.R.U32.HI R5, RZ, 0x5, R37 ;  /* 0x00000005ff057819 */ /* 0x000fe40000011625 */
[----:B------:R-:W-:-:S03]  /*0100*/  LEA.HI R36, R0, R37, RZ, 0x5 ;  /* 0x0000002500247211 */ /* 0x000fc600078f28ff */
[----:B-1----:R-:W-:Y:S01]  /*0110*/  IMAD R0, R2, c[0x0][0x1e4], R5 ;  /* 0x0000790002007a24 */ /* 0x002fe200078e0205 */
[----:B------:R-:W-:-:S04]  /*0120*/  SHF.R.S32.HI R36, RZ, 0x5, R36 ;  /* 0x00000005ff247819 */ /* 0x000fc80000011424 */
[C---:B------:R-:W-:Y:S02]  /*0130*/  IADD3 R35, R0.reuse, 0x10, RZ ;  /* 0x0000001000237810 */ /* 0x040fe40007ffe0ff */
[C---:B------:R-:W-:Y:S02]  /*0140*/  IADD3 R34, R0.reuse, 0x30, RZ ;  /* 0x0000003000227810 */ /* 0x040fe40007ffe0ff */
[C---:B------:R-:W-:Y:S02]  /*0150*/  IADD3 R33, R0.reuse, 0x40, RZ ;  /* 0x0000004000217810 */ /* 0x040fe40007ffe0ff */
[C---:B------:R-:W-:Y:S02]  /*0160*/  IADD3 R32, R0.reuse, 0x50, RZ ;  /* 0x0000005000207810 */ /* 0x040fe40007ffe0ff */
[C---:B------:R-:W-:Y:S02]  /*0170*/  IADD3 R31, R0.reuse, 0x60, RZ ;  /* 0x00000060001f7810 */ /* 0x040fe40007ffe0ff */
[----:B------:R-:W-:-:S02]  /*0180*/  IADD3 R30, R0, 0x70, RZ ;  /* 0x00000070001e7810 */ /* 0x000fc40007ffe0ff */
[----:B------:R-:W-:Y:S02]  /*0190*/  SHF.R.S32.HI R6, RZ, 0x1f, R35 ;  /* 0x0000001fff067819 */ /* 0x000fe40000011423 */
[----:B------:R-:W-:Y:S02]  /*01a0*/  SHF.R.S32.HI R5, RZ, 0x1f, R34 ;  /* 0x0000001fff057819 */ /* 0x000fe40000011422 */
[----:B------:R-:W-:Y:S02]  /*01b0*/  SHF.R.S32.HI R4, RZ, 0x1f, R33 ;  /* 0x0000001fff047819 */ /* 0x000fe40000011421 */
[----:B------:R-:W-:Y:S02]  /*01c0*/  SHF.R.S32.HI R6, RZ, 0x1f, R32 ;  /* 0x0000001fff067819 */ /* 0x000fe40000011420 */
[----:B------:R-:W-:Y:S02]  /*01d0*/  SHF.R.S32.HI R5, RZ, 0x1f, R31 ;  /* 0x0000001fff057819 */ /* 0x000fe4000001141f */
[----:B------:R-:W-:-:S02]  /*01e0*/  SHF.R.S32.HI R4, RZ, 0x1f, R30 ;  /* 0x0000001fff047819 */ /* 0x000fc4000001141e */
.L_x_3408:
[----:B0-----:R-:W-:Y:S01]  /*01f0*/  IABS R7, c[0x0][0x1d8] ;  /* 0x0000760000077a13 */ /* 0x001fe20000000000 */
[----:B------:R-:W-:Y:S01]  /*0200*/  CS2R R24, SRZ ;  /* 0x0000000000187805 */ /* 0x000fe2000001ff00 */
[----:B------:R-:W-:-:S02]  /*0210*/  SHF.R.S32.HI R12, RZ, 0x1f, R35 ;  /* 0x0000001fff0c7819 */ /* 0x000fc40000011423 */
[----:B------:R-:W0:Y:S01]  /*0220*/  I2F.RP R6, R7 ;  /* 0x0000000700067306 */ /* 0x000e220000209400 */
[----:B------:R-:W-:Y:S02]  /*0230*/  IADD3 R19, R0, 0x20, RZ ;  /* 0x0000002000137810 */ /* 0x000fe40007ffe0ff */
[----:B------:R-:W-:Y:S02]  /*0240*/  SHF.R.S32.HI R22, RZ, 0x1f, R34 ;  /* 0x0000001fff167819 */ /* 0x000fe40000011422 */
[----:B------:R-:W-:Y:S02]  /*0250*/  ISETP.GE.U32.AND P3, PT, R19, c[0x0][0x1c8], PT ;  /* 0x0000720013007a0c */ /* 0x000fe40003f66070 */
[----:B------:R-:W-:Y:S02]  /*0260*/  SHF.R.S32.HI R11, RZ, 0x1f, R19 ;  /* 0x0000001fff0b7819 */ /* 0x000fe40000011413 */
[----:B------:R-:W-:Y:S02]  /*0270*/  ISETP.GE.U32.AND P5, PT, R33, c[0x0][0x1c8], PT ;  /* 0x0000720021007a0c */ /* 0x000fe40003fa6070 */
[----:B------:R-:W-:-:S02]  /*0280*/  SHF.R.S32.HI R26, RZ, 0x1f, R33 ;  /* 0x0000001fff1a7819 */ /* 0x000fc40000011421 */
[----:B------:R-:W-:Y:S02]  /*0290*/  MOV R28, RZ ;  /* 0x000000ff001c7202 */ /* 0x000fe40000000f00 */
[----:B------:R-:W-:Y:S01]  /*02a0*/  ISETP.GE.AND.EX P5, PT, R26, c[0x0][0x1cc], PT, P5 ;  /* 0x000073001a007a0c */ /* 0x000fe20003fa6350 */
        /* <DEDUP_REMOVED lines=17> */
[----:B------:R-:W-:Y:S02]  /*03c0*/  ISETP.GE.U32.AND P0, PT, R6, R7, PT ;  /* 0x000000070600720c */ /* 0x000fe40003f06070 */
[----:B------:R-:W-:-:S11]  /*03d0*/  ISETP.NE.AND P1, PT, RZ, c[0x0][0x1d8], PT ;  /* 0x00007600ff007a0c */ /* 0x000fd60003f25270 */
[----:B------:R-:W-:Y:S02]  /*03e0*/  @P0 IADD3 R5, R5, 0x1, RZ ;  /* 0x0000000105050810 */ /* 0x000fe40007ffe0ff */
[----:B------:R-:W-:Y:S02]  /*03f0*/  ISETP.GE.U32.AND P0, PT, R35, c[0x0][0x1c8], PT ;  /* 0x0000720023007a0c */ /* 0x000fe40003f06070 */
[----:B------:R-:W-:Y:S02]  /*0400*/  MOV R7, R5 ;  /* 0x0000000500077202 */ /* 0x000fe40000000f00 */
[----:B------:R-:W-:Y:S02]  /*0410*/  SHF.L.U32 R5, R37, 0x1, RZ ;  /* 0x0000000125057819 */ /* 0x000fe400000006ff */
[----:B------:R-:W-:Y:S02]  /*0420*/  @!P2 IADD3 R7, -R7, RZ, RZ ;  /* 0x000000ff0707a210 */ /* 0x000fe40007ffe1ff */
[----:B------:R-:W-:-:S02]  /*0430*/  @!P1 LOP3.LUT R7, RZ, c[0x0][0x1d8], RZ, 0x33, !PT ;  /* 0x00007600ff079a12 */ /* 0x000fc400078e33ff */
[----:B------:R-:W-:Y:S02]  /*0440*/  LOP3.LUT R5, R5, 0x3e, RZ, 0xc0, !PT ;  /* 0x0000003e05057812 */ /* 0x000fe400078ec0ff */
[----:B------:R-:W-:Y:S02]  /*0450*/  IADD3 R9, -R7, RZ, RZ ;  /* 0x000000ff07097210 */ /* 0x000fe40007ffe1ff */
[----:B------:R-:W-:Y:S02]  /*0460*/  ISETP.GT.U32.AND P1, PT, R37, 0x1ff, PT ;  /* 0x000001ff2500780c */ /* 0x000fe40003f24070 */
[----:B------:R-:W-:Y:S01]  /*0470*/  ISETP.GE.U32.AND P2, PT, R0, c[0x0][0x1c8], PT ;  /* 0x0000720000007a0c */ /* 0x000fe20003f46070 */
[----:B------:R-:W-:Y:S01]  /*0480*/  IMAD R4, R9, c[0x0][0x1d8], R10 ;  /* 0x0000760009047a24 */ /* 0x000fe200078e020a */
[----:B------:R-:W-:Y:S02]  /*0490*/  ISETP.GE.AND.EX P0, PT, R12, c[0x0][0x1cc], PT, P0 ;  /* 0x000073000c007a0c */ /* 0x000fe40003f06300 */
[----:B------:R-:W-:-:S02]  /*04a0*/  ISETP.GE.OR.EX P2, PT, R8, c[0x0][0x1cc], P1, P2 ;  /* 0x0000730008007a0c */ /* 0x000fc40000f46720 */
[----:B------:R-:W-:Y:S02]  /*04b0*/  LEA R4, R4, R5, 0x6 ;  /* 0x0000000504047211 */ /* 0x000fe400078e30ff */
[----:B------:R-:W-:Y:S02]  /*04c0*/  SHF.R.S32.HI R5, RZ, 0x1f, R7 ;  /* 0x0000001fff057819 */ /* 0x000fe40000011407 */
[----:B------:R-:W-:Y:S02]  /*04d0*/  ISETP.LT.U32.AND P0, PT, R37, 0x200, !P0 ;  /* 0x000002002500780c */ /* 0x000fe40004701070 */
[----:B------:R-:W-:Y:S01]  /*04e0*/  ISETP.GE.OR.EX P1, PT, R11, c[0x0][0x1cc], P1, P3 ;  /* 0x000073000b007a0c */ /* 0x000fe20000f26730 */
[----:B------:R-:W-:Y:S01]  /*04f0*/  IMAD R6, R5, c[0x0][0x1d0], RZ ;  /* 0x0000740005067a24 */ /* 0x000fe200078e02ff */
[----:B------:R-:W-:Y:S02]  /*0500*/  SHF.R.S32.HI R5, RZ, 0x1f, R4 ;  /* 0x0000001fff057819 */ /* 0x000fe40000011404 */
[----:B------:R-:W-:Y:S01]  /*0510*/  ISETP.GE.U32.AND P3, PT, R34, c[0x0][0x1c8], PT ;  /* 0x0000720022007a0c */ /* 0x000fe20003f66070 */
[----:B------:R-:W-:-:S02]  /*0520*/  IMAD R9, R7, c[0x0][0x1d4], R6 ;  /* 0x0000750007097a24 */ /* 0x000fc400078e0206 */
[----:B------:R-:W-:Y:S01]  /*0530*/  IMAD.WIDE.U32 R6, R7, c[0x0][0x1d0], R4 ;  /* 0x0000740007067a25 */ /* 0x000fe200078e0004 */
[----:B------:R-:W-:-:S03]  /*0540*/  ISETP.GE.AND.EX P3, PT, R22, c[0x0][0x1cc], PT, P3 ;  /* 0x0000730016007a0c */ /* 0x000fc60003f66330 */
[----:B------:R-:W-:Y:S01]  /*0550*/  @!P2 IMAD R15, R8, c[0x0][0x1c0], RZ ;  /* 0x00007000080faa24 */ /* 0x000fe200078e02ff */
[----:B------:R-:W-:Y:S01]  /*0560*/  ISETP.LT.U32.AND P3, PT, R37, 0x200, !P3 ;  /* 0x000002002500780c */ /* 0x000fe20005f61070 */
[----:B------:R-:W-:Y:S01]  /*0570*/  @!P1 IMAD R14, R11, c[0x0][0x1c0], RZ ;  /* 0x000070000b0e9a24 */ /* 0x000fe200078e02ff */
[----:B------:R-:W-:Y:S01]  /*0580*/  IADD3 R9, R7, R9, RZ ;  /* 0x0000000907097210 */ /* 0x000fe20007ffe0ff */
[----:B------:R-:W-:Y:S01]  /*0590*/  @P0 IMAD R12, R12, c[0x0][0x1c0], RZ ;  /* 0x000070000c0c0a24 */ /* 0x000fe200078e02ff */
[-C--:B------:R-:W-:Y:S01]  /*05a0*/  @P0 MOV R8, R6.reuse ;  /* 0x0000000600080202 */ /* 0x080fe20000000f00 */
[----:B------:R-:W-:Y:S01]  /*05b0*/  @!P2 IMAD R18, R0, c[0x0][0x1c4], R15 ;  /* 0x000071000012aa24 */ /* 0x000fe200078e020f */
[-C--:B------:R-:W-:Y:S01]  /*05c0*/  @!P2 MOV R15, R9.reuse ;  /* 0x00000009000fa202 */ /* 0x080fe20000000f00 */
[----:B------:R-:W-:Y:S01]  /*05d0*/  @!P1 IMAD R11, R19, c[0x0][0x1c4], R14 ;  /* 0x00007100130b9a24 */ /* 0x000fe200078e020e */
[-C--:B------:R-:W-:Y:S01]  /*05e0*/  @!P2 MOV R14, R6.reuse ;  /* 0x00000006000ea202 */ /* 0x080fe20000000f00 */
[C---:B------:R-:W-:Y:S01]  /*05f0*/  @P0 IMAD R13, R35.reuse, c[0x0][0x1c4], R12 ;  /* 0x00007100230d0a24 */ /* 0x040fe200078e020c */
[----:B------:R-:W-:Y:S01]  /*0600*/  @!P1 MOV R20, R6 ;  /* 0x0000000600149202 */ /* 0x000fe20000000f00 */
[----:B------:R-:W-:Y:S01]  /*0610*/  @P0 IMAD.WIDE.U32 R16, R35, c[0x0][0x1c0], R8 ;  /* 0x0000700023100a25 */ /* 0x000fe200078e0008 */
[----:B------:R-:W-:-:S02]  /*0620*/  @!P1 MOV R21, R9 ;  /* 0x0000000900159202 */ /* 0x000fc40000000f00 */
[----:B------:R-:W-:Y:S01]  /*0630*/  @P3 MOV R23, R9 ;  /* 0x0000000900173202 */ /* 0x000fe20000000f00 */
[----:B------:R-:W-:Y:S01]  /*0640*/  @!P2 IMAD.WIDE.U32 R14, R0, c[0x0][0x1c0], R14 ;  /* 0x00007000000eaa25 */ /* 0x000fe200078e000e */
[----:B------:R-:W-:Y:S02]  /*0650*/  @P0 IADD3 R13, R17, R13, RZ ;  /* 0x0000000d110d0210 */ /* 0x000fe40007ffe0ff */
[C---:B------:R-:W-:Y:S01]  /*0660*/  @P0 LEA R12, P4, R16.reuse, c[0x0][0x170], 0x1 ;  /* 0x00005c00100c0a11 */ /* 0x040fe200078808ff */
[----:B------:R-:W-:Y:S01]  /*0670*/  @!P1 IMAD.WIDE.U32 R20, R19, c[0x0][0x1c0], R20 ;  /* 0x0000700013149a25 */ /* 0x000fe200078e0014 */
[----:B------:R-:W-:Y:S02]  /*0680*/  @!P2 IADD3 R17, R15, R18, RZ ;  /* 0x000000120f11a210 */ /* 0x000fe40007ffe0ff */
[----:B------:R-:W-:Y:S01]  /*0690*/  @P0 LEA.HI.X R13, R16, c[0x0][0x174], R13, 0x1, P4 ;  /* 0x00005d00100d0a11 */ /* 0x000fe200020f0c0d */
[----:B------:R-:W-:Y:S01]  /*06a0*/  @P3 IMAD R19, R22, c[0x0][0x1c0], RZ ;  /* 0x0000700016133a24 */ /* 0x000fe200078e02ff */
[----:B------:R-:W-:-:S02]  /*06b0*/  @P3 MOV R22, R6 ;  /* 0x0000000600163202 */ /* 0x000fc40000000f00 */
[----:B------:R-:W-:Y:S01]  /*06c0*/  @!P2 LEA R16, P4, R14, c[0x0][0x170], 0x1 ;  /* 0x00005c000e10aa11 */ /* 0x000fe200078808ff */
[C---:B------:R-:W-:Y:S01]  /*06d0*/  @P3 IMAD R15, R34.reuse, c[0x0][0x1c4], R19 ;  /* 0x00007100220f3a24 */ /* 0x040fe200078e0213 */
[----:B------:R-:W-:Y:S01]  /*06e0*/  @!P1 IADD3 R11, R21, R11, RZ ;  /* 0x0000000b150b9210 */ /* 0x000fe20007ffe0ff */
[----:B------:R-:W-:Y:S01]  /*06f0*/  @P3 IMAD.WIDE.U32 R22, R34, c[0x0][0x1c0], R22 ;  /* 0x0000700022163a25 */ /* 0x000fe200078e0016 */
[----:B------:R-:W-:Y:S01]  /*0700*/  @!P2 LEA.HI.X R17, R14, c[0x0][0x174], R17, 0x1, P4 ;  /* 0x00005d000e11aa11 */ /* 0x000fe200020f0c11 */
[----:B------:R0:W2:Y:S01]  /*0710*/  @P0 LDG.E R24, [R12.64] ;  /* 0x000000080c180981 */ /* 0x0000a2000c1e1900 */
[----:B------:R-:W-:Y:S02]  /*0720*/  @!P1 LEA R14, P4, R20, c[0x0][0x170], 0x1 ;  /* 0x00005c00140e9a11 */ /* 0x000fe400078808ff */
[----:B------:R-:W-:Y:S01]  /*0730*/  @P3 IADD3 R19, R23, R15, RZ ;  /* 0x0000000f17133210 */ /* 0x000fe20007ffe0ff */
[----:B------:R1:W3:Y:S01]  /*0740*/  @!P2 LDG.E R28, [R16.64] ;  /* 0x00000008101ca981 */ /* 0x0002e2000c1e1900 */
[----:B------:R-:W-:-:S02]  /*0750*/  @P3 LEA R18, P6, R22, c[0x0][0x170], 0x1 ;  /* 0x00005c0016123a11 */ /* 0x000fc400078c08ff */
[----:B------:R-:W-:Y:S02]  /*0760*/  @!P1 LEA.HI.X R15, R20, c[0x0][0x174], R11, 0x1, P4 ;  /* 0x00005d00140f9a11 */ /* 0x000fe400020f0c0b */
[----:B------:R-:W-:Y:S02]  /*0770*/  ISETP.GE.U32.AND P4, PT, R32, c[0x0][0x1c8], PT ;  /* 0x0000720020007a0c */ /* 0x000fe40003f86070 */
[----:B------:R-:W-:Y:S01]  /*0780*/  SHF.R.S32.HI R11, RZ, 0x1f, R32 ;  /* 0x0000001fff0b7819 */ /* 0x000fe20000011420 */
[----:B------:R4:W5:Y:S01]  /*0790*/  @!P1 LDG.E R25, [R14.64] ;  /* 0x000000080e199981 */ /* 0x000962000c1e1900 */
[----:B------:R-:W-:Y:S02]  /*07a0*/  @P3 LEA.HI.X R19, R22, c[0x0][0x174], R19, 0x1, P6 ;  /* 0x00005d0016133a11 */ /* 0x000fe400030f0c13 */
[----:B------:R-:W-:Y:S01]  /*07b0*/  ISETP.GE.AND.EX P6, PT, R11, c[0x0][0x1cc], PT, P4 ;  /* 0x000073000b007a0c */ /* 0x000fe20003fc6340 */
[----:B------:R-:W-:Y:S01]  /*07c0*/  CS2R R22, SRZ ;  /* 0x0000000000167805 */ /* 0x000fe2000001ff00 */
[----:B------:R-:W-:-:S02]  /*07d0*/  ISETP.LT.U32.AND P4, PT, R37, 0x200, !P5 ;  /* 0x000002002500780c */ /* 0x000fc40006f81070 */
[----:B------:R-:W-:Y:S02]  /*07e0*/  ISETP.LT.U32.AND P5, PT, R37, 0x200, !P6 ;  /* 0x000002002500780c */ /* 0x000fe400077a1070 */
[----:B------:R-:W-:Y:S01]  /*07f0*/  ISETP.GE.U32.AND P0, PT, R31, c[0x0][0x1c8], PT ;  /* 0x000072001f007a0c */ /* 0x000fe20003f06070 */
[----:B------:R0:W5:Y:S01]  /*0800*/  @P3 LDG.E R22, [R18.64] ;  /* 0x0000000812163981 */ /* 0x000162000c1e1900 */
[----:B------:R-:W-:-:S04]  /*0810*/  SHF.R.S32.HI R21, RZ, 0x1f, R31 ;  /* 0x0000001fff157819 */ /* 0x000fc8000001141f */
[----:B------:R-:W-:-:S03]  /*0820*/  ISETP.GE.AND.EX P0, PT, R21, c[0x0][0x1cc], PT, P0 ;  /* 0x0000730015007a0c */ /* 0x000fc60003f06300 */
[----:B------:R-:W-:Y:S01]  /*0830*/  @P4 IMAD R26, R26, c[0x0][0x1c0], RZ ;  /* 0x000070001a1a4a24 */ /* 0x000fe200078e02ff */
[-C--:B0-----:R-:W-:Y:S02]  /*0840*/  @P4 MOV R18, R6.reuse ;  /* 0x0000000600124202 */ /* 0x081fe40000000f00 */
[-C--:B------:R-:W-:Y:S01]  /*0850*/  @P4 MOV R19, R9.reuse ;  /* 0x0000000900134202 */ /* 0x080fe20000000f00 */
[----:B------:R-:W-:Y:S01]  /*0860*/  @P5 IMAD R20, R11, c[0x0][0x1c0], RZ ;  /* 0x000070000b145a24 */ /* 0x000fe200078e02ff */
[----:B------:R-:W-:Y:S01]  /*0870*/  @P5 MOV R12, R6 ;  /* 0x00000006000c5202 */ /* 0x000fe20000000f00 */
[C---:B------:R-:W-:Y:S01]  /*0880*/  @P4 IMAD R11, R33.reuse, c[0x0][0x1c4], R26 ;  /* 0x00007100210b4a24 */ /* 0x040fe200078e021a */
[----:B------:R-:W-:Y:S01]  /*0890*/  @P5 MOV R13, R9 ;  /* 0x00000009000d5202 */ /* 0x000fe20000000f00 */
[----:B------:R-:W-:Y:S01]  /*08a0*/  @P4 IMAD.WIDE.U32 R18, R33, c[0x0][0x1c0], R18 ;  /* 0x0000700021124a25 */ /* 0x000fe200078e0012 */
[----:B------:R-:W-:-:S03]  /*08b0*/  ISETP.LT.U32.AND P0, PT, R37, 0x200, !P0 ;  /* 0x000002002500780c */ /* 0x000fc60004701070 */
[C---:B------:R-:W-:Y:S01]  /*08c0*/  @P5 IMAD R20, R32.reuse, c[0x0][0x1c4], R20 ;  /* 0x0000710020145a24 */ /* 0x040fe200078e0214 */
[----:B------:R-:W-:Y:S01]  /*08d0*/  @P4 IADD3 R11, R19, R11, RZ ;  /* 0x0000000b130b4210 */ /* 0x000fe20007ffe0ff */
[----:B------:R-:W-:Y:S01]  /*08e0*/  @P5 IMAD.WIDE.U32 R12, R32, c[0x0][0x1c0], R12 ;  /* 0x00007000200c5a25 */ /* 0x000fe200078e000c */
[----:B-1----:R-:W-:Y:S02]  /*08f0*/  @P4 LEA R16, P6, R18, c[0x0][0x170], 0x1 ;  /* 0x00005c0012104a11 */ /* 0x002fe400078c08ff */
[----:B------:R-:W-:Y:S02]  /*0900*/  ISETP.GE.U32.AND P3, PT, R30, c[0x0][0x1c8], PT ;  /* 0x000072001e007a0c */ /* 0x000fe40003f66070 */
[----:B------:R-:W-:Y:S02]  /*0910*/  @P4 LEA.HI.X R17, R18, c[0x0][0x174], R11, 0x1, P6 ;  /* 0x00005d0012114a11 */ /* 0x000fe400030f0c0b */
[----:B------:R-:W-:Y:S02]  /*0920*/  SHF.R.S32.HI R27, RZ, 0x1f, R30 ;  /* 0x0000001fff1b7819 */ /* 0x000fe4000001141e */
[----:B------:R-:W-:Y:S01]  /*0930*/  @P5 IADD3 R20, R13, R20, RZ ;  /* 0x000000140d145210 */ /* 0x000fe20007ffe0ff */
[----:B------:R0:W5:Y:S01]  /*0940*/  @P4 LDG.E R23, [R16.64] ;  /* 0x0000000810174981 */ /* 0x000162000c1e1900 */
[----:B----4-:R-:W-:-:S02]  /*0950*/  @P5 LEA R14, P6, R12, c[0x0][0x170], 0x1 ;  /* 0x00005c000c0e5a11 */ /* 0x010fc400078c08ff */
[----:B------:R-:W-:Y:S02]  /*0960*/  ISETP.GE.AND.EX P3, PT, R27, c[0x0][0x1cc], PT, P3 ;  /* 0x000073001b007a0c */ /* 0x000fe40003f66330 */
[----:B------:R-:W-:Y:S01]  /*0970*/  @P5 LEA.HI.X R15, R12, c[0x0][0x174], R20, 0x1, P6 ;  /* 0x00005d000c0f5a11 */ /* 0x000fe200030f0c14 */
[----:B------:R-:W-:Y:S01]  /*0980*/  @P0 IMAD R12, R21, c[0x0][0x1c0], RZ ;  /* 0x00007000150c0a24 */ /* 0x000fe200078e02ff */
[----:B------:R-:W-:Y:S02]  /*0990*/  ISETP.LT.U32.AND P3, PT, R37, 0x200, !P3 ;  /* 0x000002002500780c */ /* 0x000fe40005f61070 */
[----:B------:R-:W-:Y:S01]  /*09a0*/  @P0 MOV R13, R9 ;  /* 0x00000009000d0202 */ /* 0x000fe20000000f00 */
[----:B0-----:R-:W-:Y:S01]  /*09b0*/  @P0 IMAD R16, R31, c[0x0][0x1c4], R12 ;  /* 0x000071001f100a24 */ /* 0x001fe200078e020c */
[----:B------:R-:W-:Y:S01]  /*09c0*/  @P0 MOV R12, R6 ;  /* 0x00000006000c0202 */ /* 0x000fe20000000f00 */
[----:B------:R-:W-:-:S04]  /*09d0*/  CS2R R20, SRZ ;  /* 0x0000000000147805 */ /* 0x000fc8000001ff00 */
[----:B------:R-:W-:Y:S02]  /*09e0*/  @P0 IMAD.WIDE.U32 R12, R31, c[0x0][0x1c0], R12 ;  /* 0x000070001f0c0a25 */ /* 0x000fe400078e000c */
[----:B------:R0:W4:Y:S02]  /*09f0*/  @P5 LDG.E R20, [R14.64] ;  /* 0x000000080e145981 */ /* 0x000124000c1e1900 */
[----:B------:R-:W-:Y:S02]  /*0a00*/  @P3 MOV R17, R9 ;  /* 0x0000000900113202 */ /* 0x000fe40000000f00 */
[----:B------:R-:W-:Y:S01]  /*0a10*/  @P0 IADD3 R13, R13, R16, RZ ;  /* 0x000000100d0d0210 */ /* 0x000fe20007ffe0ff */
[----:B------:R-:W-:Y:S01]  /*0a20*/  @P3 IMAD R11, R27, c[0x0][0x1c0], RZ ;  /* 0x000070001b0b3a24 */ /* 0x000fe200078e02ff */
[----:B------:R-:W-:Y:S02]  /*0a30*/  @P3 MOV R16, R6 ;  /* 0x0000000600103202 */ /* 0x000fe40000000f00 */
[----:B0-----:R-:W-:Y:S01]  /*0a40*/  @P0 LEA R14, P4, R12, c[0x0][0x170], 0x1 ;  /* 0x00005c000c0e0a11 */ /* 0x001fe200078808ff */
[----:B------:R-:W-:-:S02]  /*0a50*/  @P3 IMAD R11, R30, c[0x0][0x1c4], R11 ;  /* 0x000071001e0b3a24 */ /* 0x000fc400078e020b */
[----:B------:R-:W-:Y:S01]  /*0a60*/  @P3 IMAD.WIDE.U32 R16, R30, c[0x0][0x1c0], R16 ;  /* 0x000070001e103a25 */ /* 0x000fe200078e0010 */
[----:B------:R-:W-:-:S04]  /*0a70*/  @P0 LEA.HI.X R15, R12, c[0x0][0x174], R13, 0x1, P4 ;  /* 0x00005d000c0f0a11 */ /* 0x000fc800020f0c0d */
[----:B------:R-:W-:Y:S01]  /*0a80*/  @P3 IADD3 R11, R17, R11, RZ ;  /* 0x0000000b110b3210 */ /* 0x000fe20007ffe0ff */
[----:B------:R3:W4:Y:S01]  /*0a90*/  @P0 LDG.E R21, [R14.64] ;  /* 0x000000080e150981 */ /* 0x000722000c1e1900 */
[----:B------:R-:W-:-:S04]  /*0aa0*/  @P3 LEA R12, P4, R16, c[0x0][0x170], 0x1 ;  /* 0x00005c00100c3a11 */ /* 0x000fc800078808ff */
[----:B------:R-:W-:Y:S02]  /*0ab0*/  @P3 LEA.HI.X R13, R16, c[0x0][0x174], R11, 0x1, P4 ;  /* 0x00005d00100d3a11 */ /* 0x000fe400020f0c0b */
[----:B------:R-:W-:-:S06]  /*0ac0*/  MOV R11, RZ ;  /* 0x000000ff000b7202 */ /* 0x000fcc0000000f00 */
[----:B------:R0:W4:Y:S04]  /*0ad0*/  @P3 LDG.E R11, [R12.64] ;  /* 0x000000080c0b3981 */ /* 0x000128000c1e1900 */
[----:B------:R-:W1:Y:S02]  /*0ae0*/  S2R R18, SR_LANEID ;  /* 0x0000000000127919 */ /* 0x000e640000000000 */
[----:B-1----:R-:W-:Y:S02]  /*0af0*/  ISETP.GT.AND P0, PT, R18, 0x1e, PT ;  /* 0x0000001e1200780c */ /* 0x002fe40003f04270 */
[--C-:B--2---:R-:W-:Y:S02]  /*0b00*/  PRMT R16, RZ, 0x5410, R24.reuse ;  /* 0x00005410ff107816 */ /* 0x104fe40000000018 */
[----:B------:R-:W-:-:S02]  /*0b10*/  PRMT R17, RZ, 0x7610, R24 ;  /* 0x00007610ff117816 */ /* 0x000fc40000000018 */
[--C-:B---3--:R-:W-:Y:S02]  /*0b20*/  PRMT R15, RZ, 0x5410, R28.reuse ;  /* 0x00005410ff0f7816 */ /* 0x108fe4000000001c */
[----:B------:R-:W-:Y:S01]  /*0b30*/  PRMT R14, RZ, 0x7610, R28 ;  /* 0x00007610ff0e7816 */ /* 0x000fe2000000001c */
[----:B0-----:R-:W-:Y:S02]  /*0b40*/  FADD.FTZ R13, R16, R17 ;  /* 0x00000011100d7221 */ /* 0x001fe40000010000 */
[----:B------:R-:W-:Y:S02]  /*0b50*/  FMUL.FTZ R17, R17, R17 ;  /* 0x0000001111117220 */ /* 0x000fe40000410000 */
[----:B------:R-:W-:Y:S02]  /*0b60*/  FADD.FTZ R12, R15, R14 ;  /* 0x0000000e0f0c7221 */ /* 0x000fe40000010000 */
[----:B------:R-:W-:Y:S02]  /*0b70*/  FMUL.FTZ R14, R14, R14 ;  /* 0x0000000e0e0e7220 */ /* 0x000fe40000410000 */
[----:B------:R-:W-:Y:S01]  /*0b80*/  FFMA.FTZ R16, R16, R16, R17 ;  /* 0x0000001010107223 */ /* 0x000fe20000010011 */
[----:B-----5:R-:W-:Y:S01]  /*0b90*/  PRMT R17, RZ, 0x7610, R25 ;  /* 0x00007610ff117816 */ /* 0x020fe20000000019 */
[----:B------:R-:W-:-:S02]  /*0ba0*/  FADD.FTZ R12, RZ, R12 ;  /* 0x0000000cff0c7221 */ /* 0x000fc40000010000 */
[----:B------:R-:W-:Y:S01]  /*0bb0*/  FFMA.FTZ R15, R15, R15, R14 ;  /* 0x0000000f0f0f7223 */ /* 0x000fe2000001000e */
[----:B------:R-:W-:Y:S01]  /*0bc0*/  PRMT R14, RZ, 0x5410, R25 ;  /* 0x00005410ff0e7816 */ /* 0x000fe20000000019 */
[----:B------:R-:W-:Y:S02]  /*0bd0*/  FADD.FTZ R13, R12, R13 ;  /* 0x0000000d0c0d7221 */ /* 0x000fe40000010000 */
[----:B------:R-:W-:Y:S02]  /*0be0*/  FMUL.FTZ R12, R17, R17 ;  /* 0x00000011110c7220 */ /* 0x000fe40000410000 */
[C---:B------:R-:W-:Y:S02]  /*0bf0*/  FADD.FTZ R17, R14.reuse, R17 ;  /* 0x000000110e117221 */ /* 0x040fe40000010000 */
[----:B------:R-:W-:Y:S02]  /*0c00*/  FADD.FTZ R15, RZ, R15 ;  /* 0x0000000fff0f7221 */ /* 0x000fe40000010000 */
[----:B------:R-:W-:Y:S01]  /*0c10*/  FADD.FTZ R17, R13, R17 ;  /* 0x000000110d117221 */ /* 0x000fe20000010000 */
[----:B------:R-:W-:Y:S01]  /*0c20*/  PRMT R13, RZ, 0x7610, R22 ;  /* 0x00007610ff0d7816 */ /* 0x000fe20000000016 */
[----:B------:R-:W-:Y:S01]  /*0c30*/  FFMA.FTZ R12, R14, R14, R12 ;  /* 0x0000000e0e0c7223 */ /* 0x000fe2000001000c */
[----:B------:R-:W-:Y:S01]  /*0c40*/  PRMT R14, RZ, 0x5410, R22 ;  /* 0x00005410ff0e7816 */ /* 0x000fe20000000016 */
[----:B------:R-:W-:-:S02]  /*0c50*/  FADD.FTZ R15, R15, R16 ;  /* 0x000000100f0f7221 */ /* 0x000fc40000010000 */
[----:B------:R-:W-:Y:S02]  /*0c60*/  FMUL.FTZ R16, R13, R13 ;  /* 0x0000000d0d107220 */ /* 0x000fe40000410000 */
[C---:B------:R-:W-:Y:S02]  /*0c70*/  FADD.FTZ R13, R14.reuse, R13 ;  /* 0x0000000d0e0d7221 */ /* 0x040fe40000010000 */
[----:B------:R-:W-:Y:S02]  /*0c80*/  FFMA.FTZ R16, R14, R14, R16 ;  /* 0x0000000e0e107223 */ /* 0x000fe40000010010 */
[----:B------:R-:W-:Y:S02]  /*0c90*/  FADD.FTZ R17, R17, R13 ;  /* 0x0000000d11117221 */ /* 0x000fe40000010000 */
[----:B------:R-:W-:Y:S01]  /*0ca0*/  FADD.FTZ R12, R15, R12 ;  /* 0x0000000c0f0c7221 */ /* 0x000fe20000010000 */
[--C-:B------:R-:W-:Y:S02]  /*0cb0*/  PRMT R13, RZ, 0x7610, R23.reuse ;  /* 0x00007610ff0d7816 */ /* 0x100fe40000000017 */
[----:B------:R-:W-:-:S03]  /*0cc0*/  PRMT R14, RZ, 0x5410, R23 ;  /* 0x00005410ff0e7816 */ /* 0x000fc60000000017 */
[----:B------:R-:W-:Y:S02]  /*0cd0*/  FMUL.FTZ R15, R13, R13 ;  /* 0x0000000d0d0f7220 */ /* 0x000fe40000410000 */
[C---:B------:R-:W-:Y:S02]  /*0ce0*/  FADD.FTZ R13, R14.reuse, R13 ;  /* 0x0000000d0e0d7221 */ /* 0x040fe40000010000 */
[----:B------:R-:W-:Y:S02]  /*0cf0*/  FFMA.FTZ R15, R14, R14, R15 ;  /* 0x0000000e0e0f7223 */ /* 0x000fe4000001000f */
[----:B------:R-:W-:Y:S02]  /*0d00*/  FADD.FTZ R13, R17, R13 ;  /* 0x0000000d110d7221 */ /* 0x000fe40000010000 */
[----:B------:R-:W-:Y:S01]  /*0d10*/  FADD.FTZ R12, R12, R16 ;  /* 0x000000100c0c7221 */ /* 0x000fe20000010000 */
[--C-:B----4-:R-:W-:Y:S02]  /*0d20*/  PRMT R17, RZ, 0x7610, R20.reuse ;  /* 0x00007610ff117816 */ /* 0x110fe40000000014 */
[----:B------:R-:W-:Y:S01]  /*0d30*/  PRMT R14, RZ, 0x5410, R20 ;  /* 0x00005410ff0e7816 */ /* 0x000fe20000000014 */
[----:B------:R-:W-:-:S02]  /*0d40*/  FADD.FTZ R12, R12, R15 ;  /* 0x0000000f0c0c7221 */ /* 0x000fc40000010000 */
[----:B------:R-:W-:Y:S02]  /*0d50*/  FMUL.FTZ R16, R17, R17 ;  /* 0x0000001111107220 */ /* 0x000fe40000410000 */
[C---:B------:R-:W-:Y:S02]  /*0d60*/  FADD.FTZ R17, R14.reuse, R17 ;  /* 0x000000110e117221 */ /* 0x040fe40000010000 */
[----:B------:R-:W-:Y:S02]  /*0d70*/  FFMA.FTZ R16, R14, R14, R16 ;  /* 0x0000000e0e107223 */ /* 0x000fe40000010010 */
[----:B------:R-:W-:Y:S01]  /*0d80*/  FADD.FTZ R17, R13, R17 ;  /* 0x000000110d117221 */ /* 0x000fe20000010000 */
[--C-:B------:R-:W-:Y:S02]  /*0d90*/  PRMT R15, RZ, 0x7610, R21.reuse ;  /* 0x00007610ff0f7816 */ /* 0x100fe40000000015 */
[----:B------:R-:W-:-:S03]  /*0da0*/  PRMT R14, RZ, 0x5410, R21 ;  /* 0x00005410ff0e7816 */ /* 0x000fc60000000015 */
[----:B------:R-:W-:Y:S02]  /*0db0*/  FMUL.FTZ R13, R15, R15 ;  /* 0x0000000f0f0d7220 */ /* 0x000fe40000410000 */
[----:B------:R-:W-:Y:S02]  /*0dc0*/  FADD.FTZ R12, R12, R16 ;  /* 0x000000100c0c7221 */ /* 0x000fe40000010000 */
[----:B------:R-:W-:Y:S01]  /*0dd0*/  FFMA.FTZ R13, R14, R14, R13 ;  /* 0x0000000e0e0d7223 */ /* 0x000fe2000001000d */
[----:B------:R-:W-:-:S03]  /*0de0*/  PRMT R16, RZ, 0x7610, R11 ;  /* 0x00007610ff107816 */ /* 0x000fc6000000000b */
[----:B------:R-:W-:Y:S01]  /*0df0*/  FADD.FTZ R12, R12, R13 ;  /* 0x0000000d0c0c7221 */ /* 0x000fe20000010000 */
[----:B------:R-:W-:Y:S01]  /*0e00*/  PRMT R13, RZ, 0x5410, R11 ;  /* 0x00005410ff0d7816 */ /* 0x000fe2000000000b */
[----:B------:R-:W-:Y:S02]  /*0e10*/  FADD.FTZ R15, R14, R15 ;  /* 0x0000000f0e0f7221 */ /* 0x000fe40000010000 */
[----:B------:R-:W-:Y:S02]  /*0e20*/  FMUL.FTZ R14, R16, R16 ;  /* 0x00000010100e7220 */ /* 0x000fe40000410000 */
[----:B------:R-:W-:Y:S02]  /*0e30*/  FADD.FTZ R15, R17, R15 ;  /* 0x0000000f110f7221 */ /* 0x000fe40000010000 */
[C---:B------:R-:W-:Y:S02]  /*0e40*/  FADD.FTZ R16, R13.reuse, R16 ;  /* 0x000000100d107221 */ /* 0x040fe40000010000 */
[----:B------:R-:W-:-:S02]  /*0e50*/  FFMA.FTZ R14, R13, R13, R14 ;  /* 0x0000000d0d0e7223 */ /* 0x000fc4000001000e */
        /* <DEDUP_REMOVED lines=24> */
[----:B------:R-:W-:Y:S02]  /*0fe0*/  ISETP.NE.AND P4, PT, R18, RZ, PT ;  /* 0x000000ff1200720c */ /* 0x000fe40003f85270 */
[----:B------:R-:W-:Y:S01]  /*0ff0*/  ISETP.NE.AND P3, PT, R37, RZ, PT ;  /* 0x000000ff2500720c */ /* 0x000fe20003f65270 */
[----:B------:R-:W-:Y:S01]  /*1000*/  ULDC UR5, c[0x0][0xc] ;  /* 0x0000030000057ab9 */ /* 0x000fe20000000800 */
[----:B------:R-:W-:Y:S07]  /*1010*/  BSSY B0, `(.L_x_3371) ;  /* 0x000002e000007945 */ /* 0x000fee0003800000 */
[----:B0-----:R-:W-:-:S02]  /*1020*/  @!P0 FADD.FTZ R15, R15, R12 ;  /* 0x0000000c0f0f8221 */ /* 0x001fc40000010000 */
[----:B-1----:R-:W-:-:S03]  /*1030*/  @!P0 FADD.FTZ R13, R13, R14 ;  /* 0x0000000e0d0d8221 */ /* 0x002fc60000010000 */
[----:B------:R-:W-:Y:S02]  /*1040*/  MOV R14, R15 ;  /* 0x0000000f000e7202 */ /* 0x000fe40000000f00 */
[----:B------:R-:W-:-:S05]  /*1050*/  MOV R15, R13 ;  /* 0x0000000d000f7202 */ /* 0x000fca0000000f00 */
[----:B------:R0:W-:Y:S04]  /*1060*/  @!P4 STS.64 [R36.X8+0x10], R14 ;  /* 0x0000100e2400c388 */ /* 0x0001e80000008a00 */
[----:B------:R-:W-:Y:S06]  /*1070*/  BAR.SYNC.DEFER_BLOCKING 0x0 ;  /* 0x0000000000007b1d */ /* 0x000fec0000010000 */
[----:B------:R-:W-:Y:S05]  /*1080*/  @P3 BRA `(.L_x_3372) ;  /* 0x0000026000003947 */ /* 0x000fea0003800000 */
[----:B------:R-:W1:Y:S04]  /*1090*/  LDS.64 R12, [0x18] ;  /* 0x00001800ff0c7984 */ /* 0x000e680000000a00 */
[----:B------:R-:W2:Y:S01]  /*10a0*/  LDS.128 R16, [0x20] ;  /* 0x00002000ff107984 */ /* 0x000ea20000000c00 */
[----:B-1----:R-:W-:-:S02]  /*10b0*/  FADD.FTZ R12, R14, R12 ;  /* 0x0000000c0e0c7221 */ /* 0x002fc40000010000 */
[----:B------:R-:W-:Y:S02]  /*10c0*/  FADD.FTZ R26, R15, R13 ;  /* 0x0000000d0f1a7221 */ /* 0x000fe40000010000 */
[----:B--2---:R-:W-:Y:S02]  /*10d0*/  FADD.FTZ R16, R12, R16 ;  /* 0x000000100c107221 */ /* 0x004fe40000010000 */
[----:B0-----:R-:W0:Y:S01]  /*10e0*/  LDS.128 R12, [0x30] ;  /* 0x00003000ff0c7984 */ /* 0x001e220000000c00 */
[----:B------:R-:W-:Y:S02]  /*10f0*/  FADD.FTZ R26, R26, R17 ;  /* 0x000000111a1a7221 */ /* 0x000fe40000010000 */
[----:B------:R-:W-:Y:S02]  /*1100*/  FADD.FTZ R16, R16, R18 ;  /* 0x0000001210107221 */ /* 0x000fe40000010000 */
[----:B------:R-:W-:Y:S02]  /*1110*/  FADD.FTZ R26, R26, R19 ;  /* 0x000000131a1a7221 */ /* 0x000fe40000010000 */
[----:B0-----:R-:W-:-:S02]  /*1120*/  FADD.FTZ R12, R16, R12 ;  /* 0x0000000c100c7221 */ /* 0x001fc40000010000 */
[----:B------:R-:W0:Y:S01]  /*1130*/  LDS.128 R16, [0x40] ;  /* 0x00004000ff107984 */ /* 0x000e220000000c00 */
[----:B------:R-:W-:Y:S02]  /*1140*/  FADD.FTZ R26, R26, R13 ;  /* 0x0000000d1a1a7221 */ /* 0x000fe40000010000 */
[----:B------:R-:W-:Y:S02]  /*1150*/  FADD.FTZ R12, R12, R14 ;  /* 0x0000000e0c0c7221 */ /* 0x000fe40000010000 */
[----:B------:R-:W-:Y:S02]  /*1160*/  FADD.FTZ R26, R26, R15 ;  /* 0x0000000f1a1a7221 */ /* 0x000fe40000010000 */
[----:B0-----:R-:W-:Y:S02]  /*1170*/  FADD.FTZ R16, R12, R16 ;  /* 0x000000100c107221 */ /* 0x001fe40000010000 */
[----:B------:R-:W0:Y:S01]  /*1180*/  LDS.128 R12, [0x50] ;  /* 0x00005000ff0c7984 */ /* 0x000e220000000c00 */
[----:B------:R-:W-:-:S02]  /*1190*/  FADD.FTZ R26, R26, R17 ;  /* 0x000000111a1a7221 */ /* 0x000fc40000010000 */
[----:B------:R-:W-:Y:S02]  /*11a0*/  FADD.FTZ R16, R16, R18 ;  /* 0x0000001210107221 */ /* 0x000fe40000010000 */
[----:B------:R-:W-:Y:S02]  /*11b0*/  FADD.FTZ R26, R26, R19 ;  /* 0x000000131a1a7221 */ /* 0x000fe40000010000 */
[----:B0-----:R-:W-:Y:S02]  /*11c0*/  FADD.FTZ R12, R16, R12 ;  /* 0x0000000c100c7221 */ /* 0x001fe40000010000 */
[----:B------:R-:W0:Y:S01]  /*11d0*/  LDS.128 R16, [0x60] ;  /* 0x00006000ff107984 */ /* 0x000e220000000c00 */
[----:B------:R-:W-:Y:S02]  /*11e0*/  FADD.FTZ R26, R26, R13 ;  /* 0x0000000d1a1a7221 */ /* 0x000fe40000010000 */
[----:B------:R-:W-:Y:S02]  /*11f0*/  FADD.FTZ R12, R12, R14 ;  /* 0x0000000e0c0c7221 */ /* 0x000fe40000010000 */
[----:B------:R-:W-:-:S02]  /*1200*/  FADD.FTZ R26, R26, R15 ;  /* 0x0000000f1a1a7221 */ /* 0x000fc40000010000 */
[----:B0-----:R-:W-:Y:S02]  /*1210*/  FADD.FTZ R16, R12, R16 ;  /* 0x000000100c107221 */ /* 0x001fe40000010000 */
        /* <DEDUP_REMOVED lines=10> */
[----:B------:R-:W-:Y:S02]  /*12c0*/  FADD.FTZ R13, R13, R17 ;  /* 0x000000110d0d7221 */ /* 0x000fe40000010000 */
[----:B------:R-:W-:Y:S02]  /*12d0*/  FADD.FTZ R14, R12, R18 ;  /* 0x000000120c0e7221 */ /* 0x000fe40000010000 */
[----:B------:R-:W-:-:S02]  /*12e0*/  FADD.FTZ R15, R13, R19 ;  /* 0x000000130d0f7221 */ /* 0x000fc40000010000 */
.L_x_3372:
[----:B------:R-:W-:Y:S05]  /*12f0*/  BSYNC B0 ;  /* 0x0000000000007941 */ /* 0x000fea0003800000 */
.L_x_3371:
[----:B------:R-:W-:-:S06]  /*1300*/  UISETP.GE.U32.AND UP0, UPT, UR5, 0x2, UPT ;  /* 0x000000020500788c */ /* 0x000fcc000bf06070 */
[----:B------:R-:W-:-:S13]  /*1310*/  PLOP3.LUT P0, PT, PT, PT, UP0, 0x80, 0x0 ;  /* 0x000000000000781c */ /* 0x000fda0003f0f008 */
        /* <DEDUP_REMOVED lines=11> */
[----:B------:R-:W-:Y:S02]  /*13d0*/  LOP3.LUT P0, RZ, R29, 0x2, RZ, 0xc0, !PT ;  /* 0x000000021dff7812 */ /* 0x000fe4000780c0ff */
[----:B-1----:R-:W-:-:S05]  /*13e0*/  MOV R3, UR6 ;  /* 0x0000000600037c02 */ /* 0x002fca0008000f00 */
[----:B------:R-:W-:-:S04]  /*13f0*/  IMAD R18, R2, c[0x0][0x10], R3 ;  /* 0x0000040002127a24 */ /* 0x000fc800078e0203 */
[----:B------:R-:W-:-:S05]  /*1400*/  IMAD.WIDE.U32 R18, R18, 0x8, R16 ;  /* 0x0000000812127825 */ /* 0x000fca00078e0010 */
[----:B------:R1:W-:Y:S02]  /*1410*/  STG.E.64 [R18.64], R14 ;  /* 0x0000000e12007986 */ /* 0x0003e4000c101b08 */
[----:B-1----:R-:W-:-:S04]  /*1420*/  MOV R18, 0x1 ;  /* 0x0000000100127802 */ /* 0x002fc80000000f00 */
[----:B------:R-:W-:Y:S01]  /*1430*/  SEL R18, R18, 0xffffffff, !P0 ;  /* 0xffffffff12127807 */ /* 0x000fe20004000000 */
[----:B------:R-:W-:Y:S06]  /*1440*/  MEMBAR.ALL.GPU ;  /* 0x0000000000007992 */ /* 0x000fec000000a000 */
[----:B------:R-:W-:-:S00]  /*1450*/  ERRBAR ;  /* 0x00000000000079ab */ /* 0x000fc00000000000 */
[----:B------:R1:W-:Y:S02]  /*1460*/  RED.E.ADD.S32.STRONG.GPU [R12.64], R18 ;  /* 0x000000120c00798e */ /* 0x0003e4000c10e388 */
[----:B-1----:R-:W-:-:S04]  /*1470*/  SEL R18, RZ, c[0x0][0xc], P0 ;  /* 0x00000300ff127a07 */ /* 0x002fc80000000000 */
[----:B------:R-:W-:-:S13]  /*1480*/  ISETP.NE.AND P0, PT, R18, -0x1, PT ;  /* 0xffffffff1200780c */ /* 0x000fda0003f05270 */
[----:B------:R-:W-:Y:S05]  /*1490*/  @!P0 BRA `(.L_x_3374) ;  /* 0x0000005000008947 */ /* 0x000fea0003800000 */
.L_x_3375:
[----:B------:R-:W2:Y:S01]  /*14a0*/  LDG.E.STRONG.GPU R19, [R12.64] ;  /* 0x000000080c137981 */ /* 0x000ea2000c1ef900 */
[----:B------:R-:W-:Y:S01]  /*14b0*/  YIELD ;  /* 0x0000000000007946 */ /* 0x000fe20003800000 */
[----:B--2---:R-:W-:Y:S01]  /*14c0*/  ISETP.NE.AND P0, PT, R19, R18, PT ;  /* 0x000000121300720c */ /* 0x004fe20003f05270 */
[----:B------:R-:W-:-:S12]  /*14d0*/  CCTL.IVALL ;  /* 0x00000000ff00798f */ /* 0x000fd80002000000 */
[----:B------:R-:W-:Y:S05]  /*14e0*/  @P0 BRA `(.L_x_3375) ;  /* 0xffffffb000000947 */ /* 0x000fea000383ffff */
.L_x_3374:
        /* <DEDUP_REMOVED lines=8> */
[----:B------:R-:W-:Y:S05]  /*1570*/  @!P0 BRA `(.L_x_3376) ;  /* 0x00000de000008947 */ /* 0x000fea0003800000 */
[----:B------:R-:W-:Y:S01]  /*1580*/  ULOP3.LUT UR5, UR5, 0x3, URZ, 0xc0, !UPT ;  /* 0x0000000305057892 */ /* 0x000fe2000f8ec03f */
[----:B------:R-:W-:Y:S01]  /*1590*/  HFMA2.MMA R12, -RZ, RZ, 0, 0 ;  /* 0x00000000ff0c7435 */ /* 0x000fe200000001ff */
        /* <DEDUP_REMOVED lines=9> */
.L_x_3379:
[C---:B------:R-:W-:Y:S02]  /*1630*/  ISETP.EQ.OR P6, PT, R12.reuse, R2, P3 ;  /* 0x000000020c00720c */ /* 0x040fe40001fc2670 */
[----:B------:R-:W-:-:S04]  /*1640*/  IADD3 R13, R12, 0x1, RZ ;  /* 0x000000010c0d7810 */ /* 0x000fc80007ffe0ff */
[----:B------:R-:W-:-:S07]  /*1650*/  ISETP.EQ.OR P5, PT, R13, R2, P3 ;  /* 0x000000020d00720c */ /* 0x000fce0001fa2670 */
[----:B------:R-:W-:-:S04]  /*1660*/  @!P6 IMAD R18, R12, c[0x0][0x10], R3 ;  /* 0x000004000c12ea24 */ /* 0x000fc800078e0203 */
[----:B------:R-:W-:-:S06]  /*1670*/  @!P6 IMAD.WIDE.U32 R18, R18, 0x8, R16 ;  /* 0x000000081212e825 */ /* 0x000fcc00078e0010 */
[----:B------:R-:W2:Y:S01]  /*1680*/  @!P6 LDG.E.64 R18, [R18.64] ;  /* 0x000000081212e981 */ /* 0x000ea2000c1e1b00 */
[----:B------:R-:W-:-:S04]  /*1690*/  @!P5 IMAD R26, R13, c[0x0][0x10], R3 ;  /* 0x000004000d1ada24 */ /* 0x000fc800078e0203 */
[----:B------:R-:W-:-:S06]  /*16a0*/  @!P5 IMAD.WIDE.U32 R26, R26, 0x8, R16 ;  /* 0x000000081a1ad825 */ /* 0x000fcc00078e0010 */
[----:B------:R-:W3:Y:S01]  /*16b0*/  @!P5 LDG.E.64 R26, [R26.64] ;  /* 0x000000081a1ad981 */ /* 0x000ee2000c1e1b00 */
[----:B------:R-:W-:-:S04]  /*16c0*/  IADD3 R13, R12, 0x2, RZ ;  /* 0x000000020c0d7810 */ /* 0x000fc80007ffe0ff */
[----:B------:R-:W-:Y:S01]  /*16d0*/  ISETP.EQ.OR P4, PT, R13, R2, P3 ;  /* 0x000000020d00720c */ /* 0x000fe20001f82670 */
[----:B0-2---:R-:W-:-:S12]  /*16e0*/  @!P6 FADD.FTZ R14, R14, R18 ;  /* 0x000000120e0ee221 */ /* 0x005fd80000010000 */
[----:B------:R-:W-:Y:S01]  /*16f0*/  @!P4 IMAD R18, R13, c[0x0][0x10], R3 ;  /* 0x000004000d12ca24 */ /* 0x000fe200078e0203 */
[----:B------:R-:W-:Y:S01]  /*1700*/  IADD3 R13, R12, 0x3, RZ ;  /* 0x000000030c0d7810 */ /* 0x000fe20007ffe0ff */
[----:B------:R-:W-:Y:S02]  /*1710*/  @!P6 FADD.FTZ R15, R15, R19 ;  /* 0x000000130f0fe221 */ /* 0x000fe40000010000 */
[----:B------:R-:W-:Y:S01]  /*1720*/  @!P4 IMAD.WIDE.U32 R18, R18, 0x8, R16 ;  /* 0x000000081212c825 */ /* 0x000fe200078e0010 */
[----:B------:R-:W-:-:S03]  /*1730*/  ISETP.EQ.OR P6, PT, R13, R2, P3 ;  /* 0x000000020d00720c */ /* 0x000fc60001fc2670 */
[----:B---3--:R-:W-:Y:S02]  /*1740*/  @!P5 FADD.FTZ R14, R14, R26 ;  /* 0x0000001a0e0ed221 */ /* 0x008fe40000010000 */
[----:B------:R-:W2:Y:S01]  /*1750*/  @!P4 LDG.E.64 R18, [R18.64] ;  /* 0x000000081212c981 */ /* 0x000ea2000c1e1b00 */
[----:B------:R-:W-:-:S07]  /*1760*/  @!P5 FADD.FTZ R15, R15, R27 ;  /* 0x0000001b0f0fd221 */ /* 0x000fce0000010000 */
[----:B------:R-:W-:-:S04]  /*1770*/  @!P6 IMAD R26, R13, c[0x0][0x10], R3 ;  /* 0x000004000d1aea24 */ /* 0x000fc800078e0203 */
[----:B------:R-:W-:-:S06]  /*1780*/  @!P6 IMAD.WIDE.U32 R26, R26, 0x8, R16 ;  /* 0x000000081a1ae825 */ /* 0x000fcc00078e0010 */
[----:B------:R-:W3:Y:S01]  /*1790*/  @!P6 LDG.E.64 R26, [R26.64] ;  /* 0x000000081a1ae981 */ /* 0x000ee2000c1e1b00 */
[----:B------:R-:W-:-:S04]  /*17a0*/  IADD3 R13, R12, 0x4, RZ ;  /* 0x000000040c0d7810 */ /* 0x000fc80007ffe0ff */
[----:B------:R-:W-:Y:S01]  /*17b0*/  ISETP.EQ.OR P5, PT, R13, R2, P3 ;  /* 0x000000020d00720c */ /* 0x000fe20001fa2670 */
[----:B--2---:R-:W-:-:S12]  /*17c0*/  @!P4 FADD.FTZ R14, R14, R18 ;  /* 0x000000120e0ec221 */ /* 0x004fd80000010000 */
[----:B------:R-:W-:Y:S01]  /*17d0*/  @!P5 IMAD R18, R13, c[0x0][0x10], R3 ;  /* 0x000004000d12da24 */ /* 0x000fe200078e0203 */
[----:B------:R-:W-:Y:S01]  /*17e0*/  IADD3 R13, R12, 0x5, RZ ;  /* 0x000000050c0d7810 */ /* 0x000fe20007ffe0ff */
[----:B------:R-:W-:Y:S02]  /*17f0*/  @!P4 FADD.FTZ R15, R15, R19 ;  /* 0x000000130f0fc221 */ /* 0x000fe40000010000 */
[----:B------:R-:W-:Y:S01]  /*1800*/  @!P5 IMAD.WIDE.U32 R18, R18, 0x8, R16 ;  /* 0x000000081212d825 */ /* 0x000fe200078e0010 */
[----:B------:R-:W-:-:S05]  /*1810*/  ISETP.EQ.OR P4, PT, R13, R2, P3 ;  /* 0x000000020d00720c */ /* 0x000fca0001f82670 */
[----:B------:R-:W2:Y:S01]  /*1820*/  @!P5 LDG.E.64 R18, [R18.64] ;  /* 0x000000081212d981 */ /* 0x000ea2000c1e1b00 */
[----:B---3--:R-:W-:-:S07]  /*1830*/  @!P6 FADD.FTZ R14, R14, R26 ;  /* 0x0000001a0e0ee221 */ /* 0x008fce0000010000 */
[----:B------:R-:W-:Y:S02]  /*1840*/  @!P4 IMAD R26, R13, c[0x0][0x10], R3 ;  /* 0x000004000d1aca24 */ /* 0x000fe400078e0203 */
[----:B------:R-:W-:Y:S02]  /*1850*/  @!P6 FADD.FTZ R15, R15, R27 ;  /* 0x0000001b0f0fe221 */ /* 0x000fe40000010000 */
        /* <DEDUP_REMOVED lines=60> */
[----:B--2---:R-:W-:Y:S01]  /*1c20*/  @!P6 FADD.FTZ R14, R14, R18 ;  /* 0x000000120e0ee221 */ /* 0x004fe20000010000 */
[----:B------:R-:W-:Y:S01]  /*1c30*/  IADD3 R18, R12, 0xe, RZ ;  /* 0x0000000e0c127810 */ /* 0x000fe20007ffe0ff */
[----:B------:R-:W-:-:S03]  /*1c40*/  @!P6 FADD.FTZ R15, R15, R19 ;  /* 0x000000130f0fe221 */ /* 0x000fc60000010000 */
[----:B------:R-:W-:-:S13]  /*1c50*/  ISETP.EQ.OR P6, PT, R18, R2, P3 ;  /* 0x000000021200720c */ /* 0x000fda0001fc2670 */
[----:B------:R-:W-:Y:S02]  /*1c60*/  @!P6 IMAD R18, R18, c[0x0][0x10], R3 ;  /* 0x000004001212ea24 */ /* 0x000fe400078e0203 */
[----:B---3--:R-:W-:Y:S02]  /*1c70*/  @!P5 FADD.FTZ R14, R14, R26 ;  /* 0x0000001a0e0ed221 */ /* 0x008fe40000010000 */
[----:B------:R-:W-:-:S04]  /*1c80*/  @!P6 IMAD.WIDE.U32 R18, R18, 0x8, R16 ;  /* 0x000000081212e825 */ /* 0x000fc800078e0010 */
[----:B------:R-:W-:Y:S02]  /*1c90*/  @!P4 IMAD R26, R13, c[0x0][0x10], R3 ;  /* 0x000004000d1aca24 */ /* 0x000fe400078e0203 */
[----:B------:R-:W-:Y:S01]  /*1ca0*/  @!P5 FADD.FTZ R15, R15, R27 ;  /* 0x0000001b0f0fd221 */ /* 0x000fe20000010000 */
[----:B------:R-:W2:Y:S01]  /*1cb0*/  @!P6 LDG.E.64 R18, [R18.64] ;  /* 0x000000081212e981 */ /* 0x000ea2000c1e1b00 */
[----:B------:R-:W-:-:S06]  /*1cc0*/  @!P4 IMAD.WIDE.U32 R26, R26, 0x8, R16 ;  /* 0x000000081a1ac825 */ /* 0x000fcc00078e0010 */
[----:B------:R-:W3:Y:S01]  /*1cd0*/  @!P4 LDG.E.64 R26, [R26.64] ;  /* 0x000000081a1ac981 */ /* 0x000ee2000c1e1b00 */
[----:B------:R-:W-:-:S04]  /*1ce0*/  UIADD3 UR5, UR5, -0x10, URZ ;  /* 0xfffffff005057890 */ /* 0x000fc8000fffe03f */
[----:B------:R-:W-:-:S06]  /*1cf0*/  UISETP.GT.AND UP0, UPT, UR5, 0xc, UPT ;  /* 0x0000000c0500788c */ /* 0x000fcc000bf04270 */
[----:B------:R-:W-:Y:S02]  /*1d00*/  PLOP3.LUT P5, PT, PT, PT, UP0, 0x80, 0x0 ;  /* 0x000000000000781c */ /* 0x000fe40003faf008 */
[----:B------:R-:W-:Y:S01]  /*1d10*/  IADD3 R12, R12, 0x10, RZ ;  /* 0x000000100c0c7810 */ /* 0x000fe20007ffe0ff */
[----:B--2---:R-:W-:Y:S02]  /*1d20*/  @!P6 FADD.FTZ R14, R14, R18 ;  /* 0x000000120e0ee221 */ /* 0x004fe40000010000 */
[----:B------:R-:W-:Y:S02]  /*1d30*/  @!P6 FADD.FTZ R15, R15, R19 ;  /* 0x000000130f0fe221 */ /* 0x000fe40000010000 */
[----:B---3--:R-:W-:Y:S02]  /*1d40*/  @!P4 FADD.FTZ R14, R14, R26 ;  /* 0x0000001a0e0ec221 */ /* 0x008fe40000010000 */
[----:B------:R-:W-:-:S04]  /*1d50*/  @!P4 FADD.FTZ R15, R15, R27 ;  /* 0x0000001b0f0fc221 */ /* 0x000fc80000010000 */
[----:B------:R-:W-:Y:S05]  /*1d60*/  @P5 BRA `(.L_x_3379) ;  /* 0xfffff8c000005947 */ /* 0x000fea000383ffff */
.L_x_3378:
[----:B------:R-:W-:-:S06]  /*1d70*/  UISETP.GT.AND UP0, UPT, UR5, 0x4, UPT ;  /* 0x000000040500788c */ /* 0x000fcc000bf04270 */
[----:B------:R-:W-:-:S13]  /*1d80*/  PLOP3.LUT P4, PT, PT, PT, UP0, 0x80, 0x0 ;  /* 0x000000000000781c */ /* 0x000fda0003f8f008 */
[----:B------:R-:W-:Y:S05]  /*1d90*/  @!P4 BRA `(.L_x_3380) ;  /* 0x000003b00000c947 */ /* 0x000fea0003800000 */
        /* <DEDUP_REMOVED lines=9> */
[----:B------:R-:W-:Y:S01]  /*1e30*/  IADD3 R13, R12, 0x3, RZ ;  /* 0x000000030c0d7810 */ /* 0x000fe20007ffe0ff */
[----:B0-2---:R-:W-:Y:S01]  /*1e40*/  @!P0 FADD.FTZ R14, R14, R18 ;  /* 0x000000120e0e8221 */ /* 0x005fe20000010000 */
[----:B------:R-:W-:Y:S01]  /*1e50*/  IADD3 R18, R12, 0x2, RZ ;  /* 0x000000020c127810 */ /* 0x000fe20007ffe0ff */
[----:B------:R-:W-:Y:S01]  /*1e60*/  @!P0 FADD.FTZ R15, R15, R19 ;  /* 0x000000130f0f8221 */ /* 0x000fe20000010000 */
[-C--:B------:R-:W-:Y:S02]  /*1e70*/  ISETP.EQ.OR P0, PT, R13, R2.reuse, P3 ;  /* 0x000000020d00720c */ /* 0x080fe40001f02670 */
[----:B------:R-:W-:Y:S01]  /*1e80*/  ISETP.EQ.OR P5, PT, R18, R2, P3 ;  /* 0x000000021200720c */ /* 0x000fe20001fa2670 */
[----:B---3--:R-:W-:Y:S02]  /*1e90*/  @!P4 FADD.FTZ R14, R14, R26 ;  /* 0x0000001a0e0ec221 */ /* 0x008fe40000010000 */
[----:B------:R-:W-:-:S10]  /*1ea0*/  @!P4 FADD.FTZ R15, R15, R27 ;  /* 0x0000001b0f0fc221 */ /* 0x000fd40000010000 */
[--C-:B------:R-:W-:Y:S02]  /*1eb0*/  @!P5 IMAD R26, R18, c[0x0][0x10], R3.reuse ;  /* 0x00000400121ada24 */ /* 0x100fe400078e0203 */
[----:B------:R-:W-:Y:S02]  /*1ec0*/  @!P0 IMAD R18, R13, c[0x0][0x10], R3 ;  /* 0x000004000d128a24 */ /* 0x000fe400078e0203 */
[----:B------:R-:W-:-:S06]  /*1ed0*/  @!P5 IMAD.WIDE.U32 R26, R26, 0x8, R16 ;  /* 0x000000081a1ad825 */ /* 0x000fcc00078e0010 */
[----:B------:R-:W2:Y:S01]  /*1ee0*/  @!P5 LDG.E.64 R26, [R26.64] ;  /* 0x000000081a1ad981 */ /* 0x000ea2000c1e1b00 */
[----:B------:R-:W-:-:S06]  /*1ef0*/  @!P0 IMAD.WIDE.U32 R18, R18, 0x8, R16 ;  /* 0x0000000812128825 */ /* 0x000fcc00078e0010 */
[----:B------:R-:W3:Y:S01]  /*1f00*/  @!P0 LDG.E.64 R18, [R18.64] ;  /* 0x0000000812128981 */ /* 0x000ee2000c1e1b00 */
[----:B------:R-:W-:-:S04]  /*1f10*/  IADD3 R12, R12, 0x4, RZ ;  /* 0x000000040c0c7810 */ /* 0x000fc80007ffe0ff */
[C---:B------:R-:W-:Y:S02]  /*1f20*/  ISETP.EQ.OR P4, PT, R12.reuse, R2, P3 ;  /* 0x000000020c00720c */ /* 0x040fe40001f82670 */
[----:B------:R-:W-:Y:S01]  /*1f30*/  IADD3 R13, R12, 0x1, RZ ;  /* 0x000000010c0d7810 */ /* 0x000fe20007ffe0ff */
[----:B--2---:R-:W-:-:S10]  /*1f40*/  @!P5 FADD.FTZ R14, R14, R26 ;  /* 0x0000001a0e0ed221 */ /* 0x004fd40000010000 */
[----:B------:R-:W-:Y:S02]  /*1f50*/  @!P4 IMAD R26, R12, c[0x0][0x10], R3 ;  /* 0x000004000c1aca24 */ /* 0x000fe400078e0203 */
[----:B------:R-:W-:Y:S01]  /*1f60*/  @!P5 FADD.FTZ R15, R15, R27 ;  /* 0x0000001b0f0fd221 */ /* 0x000fe20000010000 */
[----:B------:R-:W-:Y:S01]  /*1f70*/  ISETP.EQ.OR P5, PT, R13, R2, P3 ;  /* 0x000000020d00720c */ /* 0x000fe20001fa2670 */
[----:B------:R-:W-:-:S04]  /*1f80*/  @!P4 IMAD.WIDE.U32 R26, R26, 0x8, R16 ;  /* 0x000000081a1ac825 */ /* 0x000fc800078e0010 */
[----:B---3--:R-:W-:Y:S02]  /*1f90*/  @!P0 FADD.FTZ R14, R14, R18 ;  /* 0x000000120e0e8221 */ /* 0x008fe40000010000 */
[----:B------:R-:W2:Y:S01]  /*1fa0*/  @!P4 LDG.E.64 R26, [R26.64] ;  /* 0x000000081a1ac981 */ /* 0x000ea2000c1e1b00 */
[----:B------:R-:W-:-:S05]  /*1fb0*/  @!P0 FADD.FTZ R15, R15, R19 ;  /* 0x000000130f0f8221 */ /* 0x000fca0000010000 */
[----:B------:R-:W-:-:S04]  /*1fc0*/  @!P5 IMAD R18, R13, c[0x0][0x10], R3 ;  /* 0x000004000d12da24 */ /* 0x000fc800078e0203 */
[----:B------:R-:W-:-:S06]  /*1fd0*/  @!P5 IMAD.WIDE.U32 R18, R18, 0x8, R16 ;  /* 0x000000081212d825 */ /* 0x000fcc00078e0010 */
[----:B------:R-:W3:Y:S01]  /*1fe0*/  @!P5 LDG.E.64 R18, [R18.64] ;  /* 0x000000081212d981 */ /* 0x000ee2000c1e1b00 */
[----:B------:R-:W-:Y:S01]  /*1ff0*/  IADD3 R13, R12, 0x3, RZ ;  /* 0x000000030c0d7810 */ /* 0x000fe20007ffe0ff */
[----:B--2---:R-:W-:Y:S01]  /*2000*/  @!P4 FADD.FTZ R14, R14, R26 ;  /* 0x0000001a0e0ec221 */ /* 0x004fe20000010000 */
[----:B------:R-:W-:Y:S01]  /*2010*/  IADD3 R26, R12, 0x2, RZ ;  /* 0x000000020c1a7810 */ /* 0x000fe20007ffe0ff */
[----:B------:R-:W-:Y:S01]  /*2020*/  @!P4 FADD.FTZ R15, R15, R27 ;  /* 0x0000001b0f0fc221 */ /* 0x000fe20000010000 */
[-C--:B------:R-:W-:Y:S02]  /*2030*/  ISETP.EQ.OR P4, PT, R13, R2.reuse, P3 ;  /* 0x000000020d00720c */ /* 0x080fe40001f82670 */
[----:B------:R-:W-:Y:S01]  /*2040*/  ISETP.EQ.OR P0, PT, R26, R2, P3 ;  /* 0x000000021a00720c */ /* 0x000fe20001f02670 */
[----:B---3--:R-:W-:-:S12]  /*2050*/  @!P5 FADD.FTZ R14, R14, R18 ;  /* 0x000000120e0ed221 */ /* 0x008fd80000010000 */
[--C-:B------:R-:W-:Y:S02]  /*2060*/  @!P0 IMAD R26, R26, c[0x0][0x10], R3.reuse ;  /* 0x000004001a1a8a24 */ /* 0x100fe400078e0203 */
[----:B------:R-:W-:Y:S02]  /*2070*/  @!P4 IMAD R18, R13, c[0x0][0x10], R3 ;  /* 0x000004000d12ca24 */ /* 0x000fe400078e0203 */
[----:B------:R-:W-:-:S04]  /*2080*/  @!P0 IMAD.WIDE.U32 R26, R26, 0x8, R16 ;  /* 0x000000081a1a8825 */ /* 0x000fc800078e0010 */
[----:B------:R-:W-:Y:S02]  /*2090*/  @!P5 FADD.FTZ R15, R15, R19 ;  /* 0x000000130f0fd221 */ /* 0x000fe40000010000 */
[----:B------:R-:W-:Y:S01]  /*20a0*/  @!P4 IMAD.WIDE.U32 R18, R18, 0x8, R16 ;  /* 0x000000081212c825 */ /* 0x000fe200078e0010 */
[----:B------:R-:W2:Y:S05]  /*20b0*/  @!P0 LDG.E.64 R26, [R26.64] ;  /* 0x000000081a1a8981 */ /* 0x000eaa000c1e1b00 */
[----:B------:R-:W3:Y:S01]  /*20c0*/  @!P4 LDG.E.64 R18, [R18.64] ;  /* 0x000000081212c981 */ /* 0x000ee2000c1e1b00 */
[----:B------:R-:W-:Y:S01]  /*20d0*/  UIADD3 UR5, UR5, -0x4, URZ ;  /* 0xfffffffc05057890 */ /* 0x000fe2000fffe03f */
[----:B------:R-:W-:-:S03]  /*20e0*/  IADD3 R12, R12, 0x4, RZ ;  /* 0x000000040c0c7810 */ /* 0x000fc60007ffe0ff */
[----:B------:R-:W-:Y:S01]  /*20f0*/  UIADD3 UR5, UR5, -0x4, URZ ;  /* 0xfffffffc05057890 */ /* 0x000fe2000fffe03f */
[----:B--2---:R-:W-:Y:S02]  /*2100*/  @!P0 FADD.FTZ R14, R14, R26 ;  /* 0x0000001a0e0e8221 */ /* 0x004fe40000010000 */
[----:B------:R-:W-:Y:S01]  /*2110*/  @!P0 FADD.FTZ R15, R15, R27 ;  /* 0x0000001b0f0f8221 */ /* 0x000fe20000010000 */
[----:B------:R-:W-:Y:S01]  /*2120*/  PLOP3.LUT P0, PT, PT, PT, PT, 0x8, 0x0 ;  /* 0x000000000000781c */ /* 0x000fe20003f0e170 */
[----:B---3--:R-:W-:Y:S02]  /*2130*/  @!P4 FADD.FTZ R14, R14, R18 ;  /* 0x000000120e0ec221 */ /* 0x008fe40000010000 */
[----:B------:R-:W-:Y:S02]  /*2140*/  @!P4 FADD.FTZ R15, R15, R19 ;  /* 0x000000130f0fc221 */ /* 0x000fe40000010000 */
.L_x_3380:
[----:B------:R-:W-:-:S13]  /*2150*/  ISETP.NE.OR P0, PT, RZ, UR5, P0 ;  /* 0x00000005ff007c0c */ /* 0x000fda0008705670 */
[----:B------:R-:W-:Y:S05]  /*2160*/  @!P0 BRA `(.L_x_3376) ;  /* 0x000001f000008947 */ /* 0x000fea0003800000 */
.L_x_3377:
        /* <DEDUP_REMOVED lines=11> */
[----:B0-2---:R-:W-:Y:S01]  /*2220*/  @!P0 FADD.FTZ R14, R14, R18 ;  /* 0x000000120e0e8221 */ /* 0x005fe20000010000 */
[----:B------:R-:W-:Y:S01]  /*2230*/  IADD3 R18, R12, 0x2, RZ ;  /* 0x000000020c127810 */ /* 0x000fe20007ffe0ff */
[----:B------:R-:W-:-:S03]  /*2240*/  @!P0 FADD.FTZ R15, R15, R19 ;  /* 0x000000130f0f8221 */ /* 0x000fc60000010000 */
[----:B------:R-:W-:Y:S01]  /*2250*/  ISETP.EQ.OR P0, PT, R18, R2, P3 ;  /* 0x000000021200720c */ /* 0x000fe20001f02670 */
[----:B---3--:R-:W-:-:S06]  /*2260*/  @!P4 FADD.FTZ R14, R14, R26 ;  /* 0x0000001a0e0ec221 */ /* 0x008fcc0000010000 */
[----:B------:R-:W-:Y:S02]  /*2270*/  @!P5 IMAD R26, R13, c[0x0][0x10], R3 ;  /* 0x000004000d1ada24 */ /* 0x000fe400078e0203 */
[----:B------:R-:W-:-:S04]  /*2280*/  @!P4 FADD.FTZ R15, R15, R27 ;  /* 0x0000001b0f0fc221 */ /* 0x000fc80000010000 */
[----:B------:R-:W-:-:S04]  /*2290*/  @!P0 IMAD R18, R18, c[0x0][0x10], R3 ;  /* 0x0000040012128a24 */ /* 0x000fc800078e0203 */
[----:B------:R-:W-:-:S06]  /*22a0*/  @!P0 IMAD.WIDE.U32 R18, R18, 0x8, R16 ;  /* 0x0000000812128825 */ /* 0x000fcc00078e0010 */
[----:B------:R-:W2:Y:S01]  /*22b0*/  @!P0 LDG.E.64 R18, [R18.64] ;  /* 0x0000000812128981 */ /* 0x000ea2000c1e1b00 */
[----:B------:R-:W-:-:S06]  /*22c0*/  @!P5 IMAD.WIDE.U32 R26, R26, 0x8, R16 ;  /* 0x000000081a1ad825 */ /* 0x000fcc00078e0010 */
[----:B------:R-:W3:Y:S01]  /*22d0*/  @!P5 LDG.E.64 R26, [R26.64] ;  /* 0x000000081a1ad981 */ /* 0x000ee2000c1e1b00 */
[----:B------:R-:W-:Y:S01]  /*22e0*/  UIADD3 UR5, UR5, -0x4, URZ ;  /* 0xfffffffc05057890 */ /* 0x000fe2000fffe03f */
[----:B------:R-:W-:Y:S01]  /*22f0*/  IADD3 R12, R12, 0x4, RZ ;  /* 0x000000040c0c7810 */ /* 0x000fe20007ffe0ff */
[----:B--2---:R-:W-:Y:S02]  /*2300*/  @!P0 FADD.FTZ R14, R14, R18 ;  /* 0x000000120e0e8221 */ /* 0x004fe40000010000 */
[----:B------:R-:W-:Y:S02]  /*2310*/  @!P0 FADD.FTZ R15, R15, R19 ;  /* 0x000000130f0f8221 */ /* 0x000fe40000010000 */
[----:B------:R-:W-:Y:S01]  /*2320*/  ISETP.NE.AND P0, PT, RZ, UR5, PT ;  /* 0x00000005ff007c0c */ /* 0x000fe2000bf05270 */
[----:B---3--:R-:W-:Y:S02]  /*2330*/  @!P5 FADD.FTZ R14, R14, R26 ;  /* 0x0000001a0e0ed221 */ /* 0x008fe40000010000 */
[----:B------:R-:W-:-:S10]  /*2340*/  @!P5 FADD.FTZ R15, R15, R27 ;  /* 0x0000001b0f0fd221 */ /* 0x000fd40000010000 */
[----:B------:R-:W-:Y:S05]  /*2350*/  @P0 BRA `(.L_x_3377) ;  /* 0xfffffe1000000947 */ /* 0x000fea000383ffff */
.L_x_3376:
        /* <DEDUP_REMOVED lines=12> */
.L_x_3382:
[----:B------:R-:W-:Y:S05]  /*2420*/  BSYNC B0 ;  /* 0x0000000000007941 */ /* 0x000fea0003800000 */
.L_x_3381:
        /* <DEDUP_REMOVED lines=16> */
.L_x_3373:
[----:B------:R-:W-:Y:S01]  /*2530*/  LOP3.LUT P0, RZ, R2, R37, RZ, 0xfc, !PT ;  /* 0x0000002502ff7212 */ /* 0x000fe2000780fcff */
[----:B------:R1:W-:Y:S01]  /*2540*/  @!P3 STS.64 [0x98], R14 ;  /* 0x0000980eff00b388 */ /* 0x0003e20000000a00 */
[----:B------:R-:W-:Y:S02]  /*2550*/  ISETP.EQ.U32.AND P4, PT, RZ, c[0x0][0x168], PT ;  /* 0x00005a00ff007a0c */ /* 0x000fe40003f82070 */
[C---:B------:R-:W-:Y:S02]  /*2560*/  SHF.L.U32 R16, R4.reuse, 0x1, RZ ;  /* 0x0000000104107819 */ /* 0x040fe400000006ff */
[----:B------:R-:W-:Y:S02]  /*2570*/  ISETP.EQ.OR.EX P0, PT, RZ, c[0x0][0x16c], P0, P4 ;  /* 0x00005b00ff007a0c */ /* 0x000fe40000702740 */
[----:B------:R-:W-:Y:S02]  /*2580*/  SHF.L.U64.HI R17, R4, 0x1, R5 ;  /* 0x0000000104117819 */ /* 0x000fe40000010205 */
[----:B------:R-:W-:-:S02]  /*2590*/  IADD3 R4, P3, R16, c[0x0][0x178], RZ ;  /* 0x00005e0010047a10 */ /* 0x000fc40007f7e0ff */
[----:B------:R-:W-:Y:S02]  /*25a0*/  IADD3 R16, P4, R16, c[0x0][0x180], RZ ;  /* 0x0000600010107a10 */ /* 0x000fe40007f9e0ff */
[C---:B------:R-:W-:Y:S02]  /*25b0*/  IADD3.X R5, R17.reuse, c[0x0][0x17c], RZ, P3, !PT ;  /* 0x00005f0011057a10 */ /* 0x040fe40001ffe4ff */
[----:B------:R-:W-:-:S03]  /*25c0*/  IADD3.X R17, R17, c[0x0][0x184], RZ, P4, !PT ;  /* 0x0000610011117a10 */ /* 0x000fc600027fe4ff */
[----:B------:R-:W-:Y:S01]  /*25d0*/  @!P0 MOV R12, 0x8 ;  /* 0x00000008000c8802 */ /* 0x000fe20000000f00 */
[----:B01----:R-:W-:Y:S02]  /*25e0*/  @!P0 FMUL.FTZ R15, R15, c[0x0][0x1f4] ;  /* 0x00007d000f0f8a20 */ /* 0x003fe40000410000 */
[----:B------:R-:W-:Y:S02]  /*25f0*/  @!P0 FMUL.FTZ R14, R14, c[0x0][0x1f4] ;  /* 0x00007d000e0e8a20 */ /* 0x000fe40000410000 */
[----:B------:R-:W-:-:S05]  /*2600*/  @!P0 IMAD.WIDE R12, R10, R12, c[0x0][0x168] ;  /* 0x00005a000a0c8625 */ /* 0x000fca00078e020c */
[----:B------:R0:W-:Y:S04]  /*2610*/  @!P0 STG.E.64 [R12.64], R14 ;  /* 0x0000000e0c008986 */ /* 0x0001e8000c101b08 */
[----:B------:R-:W-:Y:S06]  /*2620*/  BAR.SYNC.DEFER_BLOCKING 0x0 ;  /* 0x0000000000007b1d */ /* 0x000fec0000010000 */
[----:B0-----:R0:W2:Y:S04]  /*2630*/  LDG.E.U16 R12, [R16.64] ;  /* 0x00000008100c7981 */ /* 0x0010a8000c1e1500 */
[----:B------:R1:W3:Y:S04]  /*2640*/  LDG.E.U16 R18, [R4.64+0x2] ;  /* 0x0000020804127981 */ /* 0x0002e8000c1e1500 */
[----:B------:R1:W4:Y:S04]  /*2650*/  LDG.E.U16 R19, [R4.64] ;  /* 0x0000000804137981 */ /* 0x000328000c1e1500 */
[----:B0-----:R2:W5:Y:S04]  /*2660*/  LDG.E.U16 R16, [R16.64+0x2] ;  /* 0x0000020810107981 */ /* 0x001568000c1e1500 */
[----:B-1----:R-:W0:Y:S01]  /*2670*/  LDS.64 R4, [0x98] ;  /* 0x00009800ff047984 */ /* 0x002e220000000a00 */
[----:B------:R-:W-:-:S02]  /*2680*/  ISETP.NE.AND P6, PT, RZ, UR7, PT ;  /* 0x00000007ff007c0c */ /* 0x000fc4000bfc5270 */
[----:B------:R-:W-:Y:S01]  /*2690*/  PRMT R14, RZ, 0x5410, R28 ;  /* 0x00005410ff0e7816 */ /* 0x000fe2000000001c */
[----:B0-----:R-:W-:-:S04]  /*26a0*/  FMUL.FTZ R4, R4, c[0x0][0x1f4] ;  /* 0x00007d0004047a20 */ /* 0x001fc80000410000 */
[----:B------:R-:W-:-:S04]  /*26b0*/  FMUL.FTZ R13, R4, R4 ;  /* 0x00000004040d7220 */ /* 0x000fc80000410000 */
[----:B------:R-:W-:-:S05]  /*26c0*/  FFMA.FTZ R13, R5, c[0x0][0x1f4], -R13 ;  /* 0x00007d00050d7a23 */ /* 0x000fca000001080d */
[----:B------:R-:W-:Y:S01]  /*26d0*/  FSETP.GTU.FTZ.AND P0, PT, R13, RZ, PT ;  /* 0x000000ff0d00720b */ /* 0x000fe20003f1c000 */
[----:B------:R-:W-:Y:S01]  /*26e0*/  HFMA2.MMA R5, -RZ, RZ, 1.875, 0 ;  /* 0x3f800000ff057435 */ /* 0x000fe200000001ff */
[----:B------:R-:W-:-:S11]  /*26f0*/  PRMT R28, RZ, 0x7610, R28 ;  /* 0x00007610ff1c7816 */ /* 0x000fd6000000001c */
[----:B------:R-:W-:-:S04]  /*2700*/  @P0 FADD.FTZ R13, R13, c[0x0][0x188] ;  /* 0x000062000d0d0621 */ /* 0x000fc80000010000 */
[----:B------:R0:W1:Y:S01]  /*2710*/  @P0 MUFU.RSQ R5, R13 ;  /* 0x0000000d00050308 */ /* 0x0000620000001400 */
[----:B------:R-:W-:Y:S01]  /*2720*/  SHF.R.S32.HI R26, RZ, 0x1f, R35 ;  /* 0x0000001fff1a7819 */ /* 0x000fe20000011423 */
[--C-:B------:R-:W-:Y:S01]  /*2730*/  FADD.FTZ R28, R28, -R4.reuse ;  /* 0x800000041c1c7221 */ /* 0x100fe20000010000 */
[----:B------:R-:W-:Y:S01]  /*2740*/  ISETP.GE.U32.AND P0, PT, R35, c[0x0][0x1c8], PT ;  /* 0x0000720023007a0c */ /* 0x000fe20003f06070 */
[----:B------:R-:W-:-:S03]  /*2750*/  FADD.FTZ R14, R14, -R4 ;  /* 0x800000040e0e7221 */ /* 0x000fc60000010000 */
[----:B------:R-:W-:Y:S02]  /*2760*/  ISETP.GE.AND.EX P0, PT, R26, c[0x0][0x1cc], PT, P0 ;  /* 0x000073001a007a0c */ /* 0x000fe40003f06300 */
[--C-:B0-----:R-:W-:Y:S02]  /*2770*/  PRMT R13, RZ, 0x5410, R24.reuse ;  /* 0x00005410ff0d7816 */ /* 0x101fe40000000018 */
[----:B------:R-:W-:Y:S01]  /*2780*/  PRMT R26, RZ, 0x7610, R24 ;  /* 0x00007610ff1a7816 */ /* 0x000fe20000000018 */
[-C--:B-1----:R-:W-:Y:S02]  /*2790*/  FMUL.FTZ R28, R28, R5.reuse ;  /* 0x000000051c1c7220 */ /* 0x082fe40000410000 */
[----:B------:R-:W-:Y:S01]  /*27a0*/  FMUL.FTZ R14, R14, R5 ;  /* 0x000000050e0e7220 */ /* 0x000fe20000410000 */
[----:B------:R-:W-:Y:S01]  /*27b0*/  ISETP.LT.U32.AND P0, PT, R37, 0x200, !P0 ;  /* 0x000002002500780c */ /* 0x000fe20004701070 */
[--C-:B------:R-:W-:Y:S02]  /*27c0*/  FADD.FTZ R24, R13, -R4.reuse ;  /* 0x800000040d187221 */ /* 0x100fe40000010000 */
[----:B------:R-:W-:Y:S01]  /*27d0*/  FADD.FTZ R26, R26, -R4 ;  /* 0x800000041a1a7221 */ /* 0x000fe20000010000 */
[----:B--2---:R-:W-:-:S02]  /*27e0*/  PRMT R17, RZ, 0x5410, R12 ;  /* 0x00005410ff117816 */ /* 0x004fc4000000000c */
[----:B---3--:R-:W-:Y:S02]  /*27f0*/  PRMT R18, RZ, 0x5410, R18 ;  /* 0x00005410ff127816 */ /* 0x008fe40000000012 */
[----:B----4-:R-:W-:Y:S02]  /*2800*/  PRMT R19, RZ, 0x5410, R19 ;  /* 0x00005410ff137816 */ /* 0x010fe40000000013 */
[----:B-----5:R-:W-:-:S05]  /*2810*/  PRMT R16, RZ, 0x5410, R16 ;  /* 0x00005410ff107816 */ /* 0x020fca0000000010 */
        /* <DEDUP_REMOVED lines=13> */
.L_x_3383:
[----:B------:R-:W-:Y:S01]  /*28f0*/  BSSY B0, `(.L_x_3384) ;  /* 0x000000d000007945 */ /* 0x000fe20003800000 */
[----:B------:R-:W-:Y:S05]  /*2900*/  @P2 BRA `(.L_x_3385) ;  /* 0x000000b000002947 */ /* 0x000fea0003800000 */
[----:B------:R-:W-:Y:S02]  /*2910*/  SHF.R.S32.HI R14, RZ, 0x1f, R0 ;  /* 0x0000001fff0e7819 */ /* 0x000fe40000011400 */
[----:B------:R-:W-:Y:S02]  /*2920*/  MOV R12, R6 ;  /* 0x00000006000c7202 */ /* 0x000fe40000000f00 */
[----:B------:R-:W-:Y:S01]  /*2930*/  MOV R13, R9 ;  /* 0x00000009000d7202 */ /* 0x000fe20000000f00 */
[----:B------:R-:W-:Y:S01]  /*2940*/  IMAD R14, R14, c[0x0][0x1c0], RZ ;  /* 0x000070000e0e7a24 */ /* 0x000fe200078e02ff */
[----:B------:R-:W-:-:S03]  /*2950*/  F2FP.BF16.PACK_AB R27, R27, R28 ;  /* 0x0000001c1b1b723e */ /* 0x000fc600000010ff */
[----:B------:R-:W-:-:S04]  /*2960*/  IMAD.WIDE.U32 R12, R0, c[0x0][0x1c0], R12 ;  /* 0x00007000000c7a25 */ /* 0x000fc800078e000c */
[----:B------:R-:W-:-:S05]  /*2970*/  IMAD R14, R0, c[0x0][0x1c4], R14 ;  /* 0x00007100000e7a24 */ /* 0x000fca00078e020e */
[----:B------:R-:W-:Y:S02]  /*2980*/  IADD3 R13, R13, R14, RZ ;  /* 0x0000000e0d0d7210 */ /* 0x000fe40007ffe0ff */
[----:B------:R-:W-:-:S04]  /*2990*/  LEA R14, P2, R12, c[0x0][0x160], 0x1 ;  /* 0x000058000c0e7a11 */ /* 0x000fc800078408ff */
[----:B------:R-:W-:-:S05]  /*29a0*/  LEA.HI.X R15, R12, c[0x0][0x164], R13, 0x1, P2 ;  /* 0x000059000c0f7a11 */ /* 0x000fca00010f0c0d */
[----:B------:R0:W-:Y:S04]  /*29b0*/  STG.E [R14.64], R27 ;  /* 0x0000001b0e007986 */ /* 0x0001e8000c101908 */
.L_x_3385:
[----:B------:R-:W-:Y:S05]  /*29c0*/  BSYNC B0 ;  /* 0x0000000000007941 */ /* 0x000fea0003800000 */
.L_x_3384:
[-C--:B------:R-:W-:Y:S01]  /*29d0*/  FMUL.FTZ R12, R24, R5.reuse ;  /* 0x00000005180c7220 */ /* 0x080fe20000410000 */
[--C-:B------:R-:W-:Y:S01]  /*29e0*/  PRMT R24, RZ, 0x5410, R25.reuse ;  /* 0x00005410ff187816 */ /* 0x100fe20000000019 */
[----:B0-----:R-:W-:Y:S01]  /*29f0*/  FMUL.FTZ R27, R26, R5 ;  /* 0x000000051a1b7220 */ /* 0x001fe20000410000 */
        /* <DEDUP_REMOVED lines=14> */
.L_x_3386:
[----:B------:R-:W-:Y:S01]  /*2ae0*/  BSSY B0, `(.L_x_3387) ;  /* 0x000000d000007945 */ /* 0x000fe20003800000 */
[----:B------:R-:W-:Y:S05]  /*2af0*/  @!P0 BRA `(.L_x_3388) ;  /* 0x000000b000008947 */ /* 0x000fea0003800000 */
[----:B------:R-:W-:Y:S02]  /*2b00*/  SHF.R.S32.HI R12, RZ, 0x1f, R35 ;  /* 0x0000001fff0c7819 */ /* 0x000fe40000011423 */
[----:B------:R-:W-:Y:S02]  /*2b10*/  MOV R13, R9 ;  /* 0x00000009000d7202 */ /* 0x000fe40000000f00 */
[----:B------:R-:W-:Y:S01]  /*2b20*/  F2FP.BF16.PACK_AB R26, R27, R26 ;  /* 0x0000001a1b1a723e */ /* 0x000fe200000010ff */
[----:B------:R-:W-:Y:S01]  /*2b30*/  IMAD R14, R12, c[0x0][0x1c0], RZ ;  /* 0x000070000c0e7a24 */ /* 0x000fe200078e02ff */
[----:B------:R-:W-:-:S03]  /*2b40*/  MOV R12, R6 ;  /* 0x00000006000c7202 */ /* 0x000fc60000000f00 */
[C---:B------:R-:W-:Y:S02]  /*2b50*/  IMAD R14, R35.reuse, c[0x0][0x1c4], R14 ;  /* 0x00007100230e7a24 */ /* 0x040fe400078e020e */
[----:B------:R-:W-:-:S05]  /*2b60*/  IMAD.WIDE.U32 R12, R35, c[0x0][0x1c0], R12 ;  /* 0x00007000230c7a25 */ /* 0x000fca00078e000c */
[----:B------:R-:W-:Y:S02]  /*2b70*/  IADD3 R13, R13, R14, RZ ;  /* 0x0000000e0d0d7210 */ /* 0x000fe40007ffe0ff */
[----:B------:R-:W-:-:S04]  /*2b80*/  LEA R14, P0, R12, c[0x0][0x160], 0x1 ;  /* 0x000058000c0e7a11 */ /* 0x000fc800078008ff */
[----:B------:R-:W-:-:S05]  /*2b90*/  LEA.HI.X R15, R12, c[0x0][0x164], R13, 0x1, P0 ;  /* 0x000059000c0f7a11 */ /* 0x000fca00000f0c0d */
[----:B------:R0:W-:Y:S04]  /*2ba0*/  STG.E [R14.64], R26 ;  /* 0x0000001a0e007986 */ /* 0x0001e8000c101908 */
.L_x_3388:
[----:B------:R-:W-:Y:S05]  /*2bb0*/  BSYNC B0 ;  /* 0x0000000000007941 */ /* 0x000fea0003800000 */
.L_x_3387:
[--C-:B------:R-:W-:Y:S01]  /*2bc0*/  PRMT R13, RZ, 0x5410, R23.reuse ;  /* 0x00005410ff0d7816 */ /* 0x100fe20000000017 */
[--C-:B------:R-:W-:Y:S01]  /*2bd0*/  FADD.FTZ R24, R24, -R4.reuse ;  /* 0x8000000418187221 */ /* 0x100fe20000010000 */
[----:B------:R-:W-:Y:S01]  /*2be0*/  PRMT R23, RZ, 0x7610, R23 ;  /* 0x00007610ff177816 */ /* 0x000fe20000000017 */
[--C-:B------:R-:W-:Y:S01]  /*2bf0*/  FADD.FTZ R25, R25, -R4.reuse ;  /* 0x8000000419197221 */ /* 0x100fe20000010000 */
[--C-:B0-----:R-:W-:Y:S01]  /*2c00*/  PRMT R15, RZ, 0x5410, R21.reuse ;  /* 0x00005410ff0f7816 */ /* 0x101fe20000000015 */
[--C-:B------:R-:W-:Y:S01]  /*2c10*/  FADD.FTZ R13, R13, -R4.reuse ;  /* 0x800000040d0d7221 */ /* 0x100fe20000010000 */
[----:B------:R-:W-:Y:S01]  /*2c20*/  PRMT R26, RZ, 0x7610, R21 ;  /* 0x00007610ff1a7816 */ /* 0x000fe20000000015 */
[----:B------:R-:W-:Y:S01]  /*2c30*/  FADD.FTZ R23, R23, -R4 ;  /* 0x8000000417177221 */ /* 0x000fe20000010000 */
[----:B------:R-:W-:Y:S01]  /*2c40*/  PRMT R12, RZ, 0x5410, R22 ;  /* 0x00005410ff0c7816 */ /* 0x000fe20000000016 */
[----:B------:R-:W-:Y:S01]  /*2c50*/  FADD.FTZ R15, R15, -R4 ;  /* 0x800000040f0f7221 */ /* 0x000fe20000010000 */
[----:B------:R-:W-:Y:S01]  /*2c60*/  PRMT R14, RZ, 0x5410, R20 ;  /* 0x00005410ff0e7816 */ /* 0x000fe20000000014 */
[--C-:B------:R-:W-:Y:S01]  /*2c70*/  FADD.FTZ R26, R26, -R4.reuse ;  /* 0x800000041a1a7221 */ /* 0x100fe20000010000 */
[--C-:B------:R-:W-:Y:S01]  /*2c80*/  PRMT R21, RZ, 0x5410, R11.reuse ;  /* 0x00005410ff157816 */ /* 0x100fe2000000000b */
[----:B------:R-:W-:Y:S01]  /*2c90*/  FADD.FTZ R12, R12, -R4 ;  /* 0x800000040c0c7221 */ /* 0x000fe20000010000 */
[----:B------:R-:W-:Y:S01]  /*2ca0*/  PRMT R22, RZ, 0x7610, R22 ;  /* 0x00007610ff167816 */ /* 0x000fe20000000016 */
[----:B------:R-:W-:Y:S01]  /*2cb0*/  FADD.FTZ R14, R14, -R4 ;  /* 0x800000040e0e7221 */ /* 0x000fe20000010000 */
[----:B------:R-:W-:Y:S01]  /*2cc0*/  PRMT R20, RZ, 0x7610, R20 ;  /* 0x00007610ff147816 */ /* 0x000fe20000000014 */
[--C-:B------:R-:W-:Y:S01]  /*2cd0*/  FADD.FTZ R21, R21, -R4.reuse ;  /* 0x8000000415157221 */ /* 0x100fe20000010000 */
[----:B------:R-:W-:Y:S01]  /*2ce0*/  PRMT R11, RZ, 0x7610, R11 ;  /* 0x00007610ff0b7816 */ /* 0x000fe2000000000b */
[--C-:B------:R-:W-:Y:S01]  /*2cf0*/  FADD.FTZ R22, R22, -R4.reuse ;  /* 0x8000000416167221 */ /* 0x100fe20000010000 */
[----:B------:R-:W-:Y:S01]  /*2d00*/  ISETP.GE.U32.AND P5, PT, R34, c[0x0][0x1c8], PT ;  /* 0x0000720022007a0c */ /* 0x000fe20003fa6070 */
[----:B------:R-:W-:Y:S01]  /*2d10*/  FADD.FTZ R20, R20, -R4 ;  /* 0x8000000414147221 */ /* 0x000fe20000010000 */
[----:B------:R-:W-:Y:S01]  /*2d20*/  SHF.R.S32.HI R28, RZ, 0x1f, R34 ;  /* 0x0000001fff1c7819 */ /* 0x000fe20000011422 */
[----:B------:R-:W-:Y:S01]  /*2d30*/  FADD.FTZ R11, R11, -R4 ;  /* 0x800000040b0b7221 */ /* 0x000fe20000010000 */
[----:B------:R-:W-:Y:S01]  /*2d40*/  ISETP.GE.U32.AND P0, PT, R33, c[0x0][0x1c8], PT ;  /* 0x0000720021007a0c */ /* 0x000fe20003f06070 */
[-C--:B------:R-:W-:Y:S01]  /*2d50*/  FMUL.FTZ R27, R13, R5.reuse ;  /* 0x000000050d1b7220 */ /* 0x080fe20000410000 */
[----:B------:R-:W-:Y:S01]  /*2d60*/  ISETP.GE.AND.EX P5, PT, R28, c[0x0][0x1cc], PT, P5 ;  /* 0x000073001c007a0c */ /* 0x000fe20003fa6350 */
[-C--:B------:R-:W-:Y:S01]  /*2d70*/  FMUL.FTZ R13, R23, R5.reuse ;  /* 0x00000005170d7220 */ /* 0x080fe20000410000 */
[----:B------:R-:W-:Y:S01]  /*2d80*/  ISETP.GE.U32.AND P2, PT, R32, c[0x0][0x1c8], PT ;  /* 0x0000720020007a0c */ /* 0x000fe20003f46070 */
[-C--:B------:R-:W-:Y:S01]  /*2d90*/  FMUL.FTZ R4, R12, R5.reuse ;  /* 0x000000050c047220 */ /* 0x080fe20000410000 */
[----:B------:R-:W-:Y:S01]  /*2da0*/  ISETP.GE.U32.AND P3, PT, R31, c[0x0][0x1c8], PT ;  /* 0x000072001f007a0c */ /* 0x000fe20003f66070 */
[-C--:B------:R-:W-:Y:S01]  /*2db0*/  FMUL.FTZ R23, R14, R5.reuse ;  /* 0x000000050e177220 */ /* 0x080fe20000410000 */
[----:B------:R-:W-:Y:S01]  /*2dc0*/  ISETP.GE.U32.AND P4, PT, R30, c[0x0][0x1c8], PT ;  /* 0x000072001e007a0c */ /* 0x000fe20003f86070 */
[-C--:B------:R-:W-:Y:S01]  /*2dd0*/  FMUL.FTZ R24, R24, R5.reuse ;  /* 0x0000000518187220 */ /* 0x080fe20000410000 */
[----:B------:R-:W-:Y:S01]  /*2de0*/  SHF.R.S32.HI R28, RZ, 0x1f, R30 ;  /* 0x0000001fff1c7819 */ /* 0x000fe2000001141e */
[-C--:B------:R-:W-:Y:S01]  /*2df0*/  FMUL.FTZ R25, R25, R5.reuse ;  /* 0x0000000519197220 */ /* 0x080fe20000410000 */
[----:B------:R-:W-:Y:S01]  /*2e00*/  ISETP.LT.U32.AND P5, PT, R37, 0x200, !P5 ;  /* 0x000002002500780c */ /* 0x000fe20006fa1070 */
[-C--:B------:R-:W-:Y:S01]  /*2e10*/  FMUL.FTZ R12, R22, R5.reuse ;  /* 0x00000005160c7220 */ /* 0x080fe20000410000 */
[----:B------:R-:W-:Y:S01]  /*2e20*/  SHF.R.S32.HI R22, RZ, 0x1f, R31 ;  /* 0x0000001fff167819 */ /* 0x000fe2000001141f */
        /* <DEDUP_REMOVED lines=9> */
[----:B------:R-:W-:Y:S01]  /*2ec0*/  SHF.R.S32.HI R11, RZ, 0x1f, R33 ;  /* 0x0000001fff0b7819 */ /* 0x000fe20000011421 */
[C-C-:B------:R-:W-:Y:S01]  /*2ed0*/  FFMA.FTZ R22, R19.reuse, R4, R17.reuse ;  /* 0x0000000413167223 */ /* 0x140fe20000010011 */
[----:B------:R-:W-:Y:S01]  /*2ee0*/  SHF.R.S32.HI R5, RZ, 0x1f, R32 ;  /* 0x0000001fff057819 */ /* 0x000fe20000011420 */
[--C-:B------:R-:W-:Y:S01]  /*2ef0*/  FFMA.FTZ R24, R19, R24, R17.reuse ;  /* 0x0000001813187223 */ /* 0x100fe20000010011 */
[----:B------:R-:W-:Y:S01]  /*2f00*/  ISETP.GE.AND.EX P0, PT, R11, c[0x0][0x1cc], PT, P0 ;  /* 0x000073000b007a0c */ /* 0x000fe20003f06300 */
[--C-:B------:R-:W-:Y:S01]  /*2f10*/  FFMA.FTZ R11, R19, R15, R17.reuse ;  /* 0x0000000f130b7223 */ /* 0x100fe20000010011 */
[----:B------:R-:W-:Y:S01]  /*2f20*/  ISETP.GE.AND.EX P2, PT, R5, c[0x0][0x1cc], PT, P2 ;  /* 0x0000730005007a0c */ /* 0x000fe20003f46320 */
[----:B------:R-:W-:Y:S01]  /*2f30*/  FFMA.FTZ R5, R19, R23, R17 ;  /* 0x0000001713057223 */ /* 0x000fe20000010011 */
[C---:B------:R-:W-:Y:S01]  /*2f40*/  ISETP.LT.U32.AND P0, PT, R37.reuse, 0x200, !P0 ;  /* 0x000002002500780c */ /* 0x040fe20004701070 */
[C-C-:B------:R-:W-:Y:S01]  /*2f50*/  FFMA.FTZ R23, R18.reuse, R12, R16.reuse ;  /* 0x0000000c12177223 */ /* 0x140fe20000010010 */
[----:B------:R-:W-:Y:S01]  /*2f60*/  ISETP.LT.U32.AND P2, PT, R37, 0x200, !P2 ;  /* 0x000002002500780c */ /* 0x000fe20005741070 */
[----:B------:R-:W-:-:S02]  /*2f70*/  FFMA.FTZ R15, R18, R13, R16 ;  /* 0x0000000d120f7223 */ /* 0x000fc40000010010 */
[C-C-:B------:R-:W-:Y:S02]  /*2f80*/  FFMA.FTZ R4, R19.reuse, R27, R17.reuse ;  /* 0x0000001b13047223 */ /* 0x140fe40000010011 */
[C-C-:B------:R-:W-:Y:S02]  /*2f90*/  FFMA.FTZ R12, R18.reuse, R20, R16.reuse ;  /* 0x00000014120c7223 */ /* 0x140fe40000010010 */
[C-C-:B------:R-:W-:Y:S02]  /*2fa0*/  FFMA.FTZ R13, R18.reuse, R26, R16.reuse ;  /* 0x0000001a120d7223 */ /* 0x140fe40000010010 */
[C-C-:B------:R-:W-:Y:S02]  /*2fb0*/  FFMA.FTZ R14, R18.reuse, R14, R16.reuse ;  /* 0x0000000e120e7223 */ /* 0x140fe40000010010 */
        /* <DEDUP_REMOVED lines=13> */
.L_x_3389:
[----:B------:R-:W-:Y:S01]  /*3090*/  BSSY B0, `(.L_x_3390) ;  /* 0x000000e000007945 */ /* 0x000fe20003800000 */
[----:B------:R-:W-:Y:S05]  /*30a0*/  @P1 BRA `(.L_x_3391) ;  /* 0x000000c000001947 */ /* 0x000fea0003800000 */
[----:B------:R-:W-:Y:S02]  /*30b0*/  IADD3 R20, R0, 0x20, RZ ;  /* 0x0000002000147810 */ /* 0x000fe40007ffe0ff */
[----:B------:R-:W-:Y:S02]  /*30c0*/  MOV R18, R6 ;  /* 0x0000000600127202 */ /* 0x000fe40000000f00 */
[----:B------:R-:W-:Y:S02]  /*30d0*/  SHF.R.S32.HI R21, RZ, 0x1f, R20 ;  /* 0x0000001fff157819 */ /* 0x000fe40000011414 */
[----:B------:R-:W-:-:S03]  /*30e0*/  MOV R19, R9 ;  /* 0x0000000900137202 */ /* 0x000fc60000000f00 */
[----:B------:R-:W-:Y:S02]  /*30f0*/  IMAD R21, R21, c[0x0][0x1c0], RZ ;  /* 0x0000700015157a24 */ /* 0x000fe400078e02ff */
[----:B------:R-:W-:-:S04]  /*3100*/  IMAD.WIDE.U32 R18, R20, c[0x0][0x1c0], R18 ;  /* 0x0000700014127a25 */ /* 0x000fc800078e0012 */
[----:B------:R-:W-:Y:S01]  /*3110*/  IMAD R21, R20, c[0x0][0x1c4], R21 ;  /* 0x0000710014157a24 */ /* 0x000fe200078e0215 */
[----:B------:R-:W-:-:S04]  /*3120*/  LEA R20, P1, R18, c[0x0][0x160], 0x1 ;  /* 0x0000580012147a11 */ /* 0x000fc800078208ff */
[----:B------:R-:W-:Y:S02]  /*3130*/  IADD3 R21, R19, R21, RZ ;  /* 0x0000001513157210 */ /* 0x000fe40007ffe0ff */
[----:B------:R-:W-:Y:S02]  /*3140*/  F2FP.BF16.PACK_AB R19, R16, R24 ;  /* 0x000000181013723e */ /* 0x000fe400000010ff */
[----:B------:R-:W-:-:S05]  /*3150*/  LEA.HI.X R21, R18, c[0x0][0x164], R21, 0x1, P1 ;  /* 0x0000590012157a11 */ /* 0x000fca00008f0c15 */
[----:B------:R0:W-:Y:S02]  /*3160*/  STG.E [R20.64], R19 ;  /* 0x0000001314007986 */ /* 0x0001e4000c101908 */
.L_x_3391:
[----:B------:R-:W-:Y:S05]  /*3170*/  BSYNC B0 ;  /* 0x0000000000007941 */ /* 0x000fea0003800000 */
.L_x_3390:
        /* <DEDUP_REMOVED lines=11> */
.L_x_3392:
[----:B------:R-:W-:Y:S01]  /*3230*/  BSSY B0, `(.L_x_3393) ;  /* 0x000000d000007945 */ /* 0x000fe20003800000 */
[----:B------:R-:W-:Y:S05]  /*3240*/  @!P5 BRA `(.L_x_3394) ;  /* 0x000000b00000d947 */ /* 0x000fea0003800000 */
[----:B------:R-:W-:Y:S02]  /*3250*/  SHF.R.S32.HI R16, RZ, 0x1f, R34 ;  /* 0x0000001fff107819 */ /* 0x000fe40000011422 */
[----:B------:R-:W-:Y:S02]  /*3260*/  MOV R18, R6 ;  /* 0x0000000600127202 */ /* 0x000fe40000000f00 */
[----:B0-----:R-:W-:Y:S01]  /*3270*/  MOV R19, R9 ;  /* 0x0000000900137202 */ /* 0x001fe20000000f00 */
[----:B------:R-:W-:Y:S01]  /*3280*/  IMAD R16, R16, c[0x0][0x1c0], RZ ;  /* 0x0000700010107a24 */ /* 0x000fe200078e02ff */
[----:B------:R-:W-:-:S03]  /*3290*/  F2FP.BF16.PACK_AB R23, R23, R22 ;  /* 0x000000161717723e */ /* 0x000fc600000010ff */
[----:B------:R-:W-:-:S04]  /*32a0*/  IMAD.WIDE.U32 R18, R34, c[0x0][0x1c0], R18 ;  /* 0x0000700022127a25 */ /* 0x000fc800078e0012 */
[----:B------:R-:W-:Y:S01]  /*32b0*/  IMAD R21, R34, c[0x0][0x1c4], R16 ;  /* 0x0000710022157a24 */ /* 0x000fe200078e0210 */
[----:B------:R-:W-:-:S04]  /*32c0*/  LEA R20, P1, R18, c[0x0][0x160], 0x1 ;  /* 0x0000580012147a11 */ /* 0x000fc800078208ff */
[----:B------:R-:W-:-:S04]  /*32d0*/  IADD3 R16, R19, R21, RZ ;  /* 0x0000001513107210 */ /* 0x000fc80007ffe0ff */
[----:B------:R-:W-:-:S05]  /*32e0*/  LEA.HI.X R21, R18, c[0x0][0x164], R16, 0x1, P1 ;  /* 0x0000590012157a11 */ /* 0x000fca00008f0c10 */
[----:B------:R0:W-:Y:S02]  /*32f0*/  STG.E [R20.64], R23 ;  /* 0x0000001714007986 */ /* 0x0001e4000c101908 */
.L_x_3394:
[----:B------:R-:W-:Y:S05]  /*3300*/  BSYNC B0 ;  /* 0x0000000000007941 */ /* 0x000fea0003800000 */
.L_x_3393:
        /* <DEDUP_REMOVED lines=11> */
.L_x_3395:
        /* <DEDUP_REMOVED lines=13> */
.L_x_3397:
[----:B------:R-:W-:Y:S05]  /*3490*/  BSYNC B0 ;  /* 0x0000000000007941 */ /* 0x000fea0003800000 */
.L_x_3396:
        /* <DEDUP_REMOVED lines=11> */
.L_x_3398:
        /* <DEDUP_REMOVED lines=13> */
.L_x_3400:
[----:B------:R-:W-:Y:S05]  /*3620*/  BSYNC B0 ;  /* 0x0000000000007941 */ /* 0x000fea0003800000 */
.L_x_3399:
        /* <DEDUP_REMOVED lines=11> */
.L_x_3401:
[----:B------:R-:W-:Y:S01]  /*36e0*/  BSSY B0, `(.L_x_3402) ;  /* 0x000000d000007945 */ /* 0x000fe20003800000 */
[----:B------:R-:W-:Y:S05]  /*36f0*/  @!P3 BRA `(.L_x_3403) ;  /* 0x000000b00000b947 */ /* 0x000fea0003800000 */
[----:B------:R-:W-:Y:S02]  /*3700*/  SHF.R.S32.HI R4, RZ, 0x1f, R31 ;  /* 0x0000001fff047819 */ /* 0x000fe4000001141f */
[----:B0-----:R-:W-:Y:S02]  /*3710*/  MOV R5, R9 ;  /* 0x0000000900057202 */ /* 0x001fe40000000f00 */
        /* <DEDUP_REMOVED lines=9> */
.L_x_3403:
[----:B------:R-:W-:Y:S05]  /*37b0*/  BSYNC B0 ;  /* 0x0000000000007941 */ /* 0x000fea0003800000 */
.L_x_3402:
        /* <DEDUP_REMOVED lines=11> */
.L_x_3404:
[----:B------:R-:W-:Y:S01]  /*3870*/  BSSY B0, `(.L_x_3405) ;  /* 0x000000c000007945 */ /* 0x000fe20003800000 */
        /* <DEDUP_REMOVED lines=11> */
.L_x_3406:
[----:B------:R-:W-:Y:S05]  /*3930*/  BSYNC B0 ;  /* 0x0000000000007941 */ /* 0x000fea0003800000 */
.L_x_3405:
[----:B------:R-:W-:Y:S02]  /*3940*/  IADD3 R10, R10, c[0x0][0x10], RZ ;  /* 0x000004000a0a7a10 */ /* 0x000fe40007ffe0ff */
[----:B------:R-:W-:Y:S02]  /*3950*/  IADD3 R29, R29, 0x1, RZ ;  /* 0x000000011d1d7810 */ /* 0x000fe40007ffe0ff */
[----:B------:R-:W-:-:S13]  /*3960*/  ISETP.GE.AND P0, PT, R10, UR4, PT ;  /* 0x000000040a007c0c */ /* 0x000fda000bf06270 */
[----:B------:R-:W-:Y:S01]  /*3970*/  @P0 CALL.REL.NOINC `(.L_x_3407) ;  /* 0x0000001000000944 */ /* 0x000fe20003c00000 */
[----:B------:R-:W-:Y:S05]  /*3980*/  BRA `(.L_x_3408) ;  /* 0xffffc86000007947 */ /* 0x000fea000383ffff */
.L_x_3407:
[----:B------:R-:W-:Y:S05]  /*3990*/  EXIT ;  /* 0x000000000000794d */ /* 0x000fea0003800000 */
.L_x_3409:
        /* <DEDUP_REMOVED lines=14> */
.L_x_5293:


//--------------------- .text._Z35group_norm_nhwc_fwd_one_pass_kernelI11Bf16IOBf16WLi256ELi64ELi512EEv26Group_norm_nhwc_fwd_params --------------------------
	.section	.text._Z35group_norm_nhwc_fwd_one_pass_kernelI11Bf16IOBf16WLi256ELi64ELi512EEv26Group_norm_nhwc_fwd_params,"ax",@progbits
	.sectioninfo	@"SHI_REGISTERS=82"
	.align	128
        .global         _Z35group_norm_nhwc_fwd_one_pass_kernelI11Bf16IOBf16WLi256ELi64ELi512EEv26Group_norm_nhwc_fwd_params
        .type           _Z35group_norm_nhwc_fwd_one_pass_kernelI11Bf16IOBf16WLi256ELi64ELi512EEv26Group_norm_nhwc_fwd_params,@function
        .size           _Z35group_norm_nhwc_fwd_one_pass_kernelI11Bf16IOBf16WLi256ELi64ELi512EEv26Group_norm_nhwc_fwd_params,(.L_x_5294 - _Z35group_norm_nhwc_fwd_one_pass_kernelI11Bf16IOBf16WLi256ELi64ELi512EEv26Group_norm_nhwc_fwd_params)
        .other          _Z35group_norm_nhwc_fwd_one_pass_kernelI11Bf16IOBf16WLi256ELi64ELi512EEv26Group_norm_nhwc_fwd_params,@"STO_CUDA_ENTRY STV_DEFAULT"
_Z35group_norm_nhwc_fwd_one_pass_kernelI11Bf16IOBf16WLi256ELi64ELi512EEv26Group_norm_nhwc_fwd_params:
.text._Z35group_norm_nhwc_fwd_one_pass_kernelI11Bf16IOBf16WLi256ELi64ELi512EEv26Group_norm_nhwc_fwd_params:
        /* <DEDUP_REMOVED lines=15> */
.L_x_3472:
[----:B0-----:R-:W-:Y:S01]  /*00f0*/  IABS R5, c[0x0][0x1d8] ;  /* 0x0000760000057a13 */ /* 0x001fe20000000000 */
[----:B------:R-:W0:Y:S01]  /*0100*/  S2R R54, SR_CTAID.X ;  /* 0x0000000000367919 */ /* 0x000e220000002500 */
        /* <DEDUP_REMOVED lines=41> */
[----:B------:R-:W-:-:S04]  /*03a0*/  IADD3 R55, R49, 0xd0, RZ ;  /* 0x000000d031377810 */ /* 0x000fc80007ffe0ff */
[----:B------:R-:W-:-:S05]  /*03b0*/  SHF.R.S32.HI R28, RZ, 0x1f, R55 ;  /* 0x0000001fff1c7819 */ /* 0x000fca0000011437 */
        /* <DEDUP_REMOVED lines=176> */
[----:B------:R-:W-:-:S04]  /*0ec0*/  ISETP.GE.U32.AND P5, PT, R55, c[0x0][0x1c8], PT ;  /* 0x0000720037007a0c */ /* 0x000fc80003fa6070 */
[----:B------:R-:W-:-:S04]  /*0ed0*/  ISETP.GE.AND.EX P5, PT, R28, c[0x0][0x1cc], PT, P5 ;  /* 0x000073001c007a0c */ /* 0x000fc80003fa6350 */
[----:B------:R-:W-:-:S13]  /*0ee0*/  ISETP.GT.U32.OR P5, PT, R27, 0x1ff, P5 ;  /* 0x000001ff1b00780c */ /* 0x000fda0002fa4470 */
[----:B------:R-:W-:Y:S01]  /*0ef0*/  @!P5 MOV R52, R16 ;  /* 0x000000100034d202 */ /* 0x000fe20000000f00 */
[----:B------:R-:W-:Y:S01]  /*0f00*/  @!P5 IMAD R28, R28, c[0x0][0x1c0], RZ ;  /* 0x000070001c1cda24 */ /* 0x000fe200078e02ff */
[----:B------:R-:W-:-:S03]  /*0f10*/  @!P5 MOV R53, R3 ;  /* 0x000000030035d202 */ /* 0x000fc60000000f00 */
[C---:B------:R-:W-:Y:S01]  /*0f20*/  @!P5 IMAD R59, R55.reuse, c[0x0][0x1c4], R28 ;  /* 0x00007100373bda24 */ /* 0x040fe200078e021c */
[----:B------:R-:W-:Y:S01]  /*0f30*/  MOV R28, RZ ;  /* 0x000000ff001c7202 */ /* 0x000fe20000000f00 */
[----:B------:R-:W-:-:S05]  /*0f40*/  @!P5 IMAD.WIDE.U32 R52, R55, c[0x0][0x1c0], R52 ;  /* 0x000070003734da25 */ /* 0x000fca00078e0034 */
[----:B------:R-:W-:Y:S02]  /*0f50*/  @!P5 IADD3 R53, R53, R59, RZ ;  /* 0x0000003b3535d210 */ /* 0x000fe40007ffe0ff */
[----:B------:R-:W-:-:S04]  /*0f60*/  @!P5 LEA R58, P6, R52, c[0x0][0x170], 0x1 ;  /* 0x00005c00343ada11 */ /* 0x000fc800078c08ff */
[----:B------:R-:W-:Y:S02]  /*0f70*/  @!P5 LEA.HI.X R59, R52, c[0x0][0x174], R53, 0x1, P6 ;  /* 0x00005d00343bda11 */ /* 0x000fe400030f0c35 */
[----:B------:R-:W-:-:S03]  /*0f80*/  IADD3 R53, R49, 0xe0, RZ ;  /* 0x000000e031357810 */ /* 0x000fc60007ffe0ff */
[----:B------:R0:W2:Y:S01]  /*0f90*/  @!P5 LDG.E R28, [R58.64] ;  /* 0x000000063a1cd981 */ /* 0x0000a2000c1e1900 */
[----:B------:R-:W-:Y:S02]  /*0fa0*/  SHF.R.S32.HI R48, RZ, 0x1f, R53 ;  /* 0x0000001fff307819 */ /* 0x000fe40000011435 */
[----:B------:R-:W-:Y:S02]  /*0fb0*/  ISETP.GE.U32.AND P5, PT, R53, c[0x0][0x1c8], PT ;  /* 0x0000720035007a0c */ /* 0x000fe40003fa6070 */
[----:B------:R-:W-:Y:S02]  /*0fc0*/  MOV R52, RZ ;  /* 0x000000ff00347202 */ /* 0x000fe40000000f00 */
[----:B------:R-:W-:-:S04]  /*0fd0*/  ISETP.GE.AND.EX P5, PT, R48, c[0x0][0x1cc], PT, P5 ;  /* 0x0000730030007a0c */ /* 0x000fc80003fa6350 */
[----:B------:R-:W-:Y:S01]  /*0fe0*/  ISETP.GT.U32.OR P5, PT, R27, 0x1ff, P5 ;  /* 0x000001ff1b00780c */ /* 0x000fe20002fa4470 */
[----:B------:R1:W3:-:S12]  /*0ff0*/  @!P0 LDG.E R52, [R56.64] ;  /* 0x0000000638348981 */ /* 0x0002d8000c1e1900 */
[----:B0-----:R-:W-:Y:S01]  /*1000*/  @!P5 MOV R58, R16 ;  /* 0x00000010003ad202 */ /* 0x001fe20000000f00 */
[----:B------:R-:W-:Y:S01]  /*1010*/  @!P5 IMAD R48, R48, c[0x0][0x1c0], RZ ;  /* 0x000070003030da24 */ /* 0x000fe200078e02ff */
[----:B------:R-:W-:-:S03]  /*1020*/  @!P5 MOV R59, R3 ;  /* 0x00000003003bd202 */ /* 0x000fc60000000f00 */
[C---:B------:R-:W-:Y:S01]  /*1030*/  @!P5 IMAD R55, R53.reuse, c[0x0][0x1c4], R48 ;  /* 0x000071003537da24 */ /* 0x040fe200078e0230 */
[----:B------:R-:W-:Y:S01]  /*1040*/  MOV R48, RZ ;  /* 0x000000ff00307202 */ /* 0x000fe20000000f00 */
[----:B------:R-:W-:-:S05]  /*1050*/  @!P5 IMAD.WIDE.U32 R58, R53, c[0x0][0x1c0], R58 ;  /* 0x00007000353ada25 */ /* 0x000fca00078e003a */
[----:B------:R-:W-:Y:S02]  /*1060*/  @!P5 IADD3 R53, R59, R55, RZ ;  /* 0x000000373b35d210 */ /* 0x000fe40007ffe0ff */
[C---:B-1----:R-:W-:Y:S02]  /*1070*/  @!P5 LEA R56, P6, R58.reuse, c[0x0][0x170], 0x1 ;  /* 0x00005c003a38da11 */ /* 0x042fe400078c08ff */
[----:B------:R-:W-:Y:S02]  /*1080*/  IADD3 R55, R49, 0xf0, RZ ;  /* 0x000000f031377810 */ /* 0x000fe40007ffe0ff */
[----:B------:R-:W-:Y:S02]  /*1090*/  @!P5 LEA.HI.X R57, R58, c[0x0][0x174], R53, 0x1, P6 ;  /* 0x00005d003a39da11 */ /* 0x000fe400030f0c35 */
[----:B------:R-:W-:Y:S02]  /*10a0*/  SHF.R.S32.HI R58, RZ, 0x1f, R55 ;  /* 0x0000001fff3a7819 */ /* 0x000fe40000011437 */
[----:B------:R-:W-:Y:S01]  /*10b0*/  LOP3.LUT P6, RZ, R72, 0x4, RZ, 0xc0, !PT ;  /* 0x0000000448ff7812 */ /* 0x000fe200078cc0ff */
[----:B------:R0:W4:Y:S01]  /*10c0*/  @!P5 LDG.E R48, [R56.64] ;  /* 0x000000063830d981 */ /* 0x000122000c1e1900 */
[----:B------:R-:W-:-:S02]  /*10d0*/  ISETP.GE.U32.AND P5, PT, R55, c[0x0][0x1c8], PT ;  /* 0x0000720037007a0c */ /* 0x000fc40003fa6070 */
[----:B------:R-:W-:Y:S02]  /*10e0*/  MOV R53, RZ ;  /* 0x000000ff00357202 */ /* 0x000fe40000000f00 */
[----:B------:R-:W-:-:S04]  /*10f0*/  ISETP.GE.AND.EX P5, PT, R58, c[0x0][0x1cc], PT, P5 ;  /* 0x000073003a007a0c */ /* 0x000fc80003fa6350 */
[----:B------:R-:W-:-:S03]  /*1100*/  ISETP.GT.U32.OR P5, PT, R27, 0x1ff, P5 ;  /* 0x000001ff1b00780c */ /* 0x000fc60002fa4470 */
[----:B------:R1:W5:Y:S10]  /*1110*/  @!P6 LDG.E R53, [R50.64] ;  /* 0x000000063235e981 */ /* 0x000374000c1e1900 */
[----:B0-----:R-:W-:Y:S01]  /*1120*/  @!P5 MOV R56, R16 ;  /* 0x000000100038d202 */ /* 0x001fe20000000f00 */
[----:B------:R-:W-:Y:S01]  /*1130*/  @!P5 IMAD R58, R58, c[0x0][0x1c0], RZ ;  /* 0x000070003a3ada24 */ /* 0x000fe200078e02ff */
[----:B------:R-:W-:Y:S01]  /*1140*/  @!P5 MOV R57, R3 ;  /* 0x000000030039d202 */ /* 0x000fe20000000f00 */
[----:B-1----:R-:W-:-:S02]  /*1150*/  CS2R R50, SRZ ;  /* 0x0000000000327805 */ /* 0x002fc4000001ff00 */
[C---:B------:R-:W-:Y:S02]  /*1160*/  @!P5 IMAD R59, R55.reuse, c[0x0][0x1c4], R58 ;  /* 0x00007100373bda24 */ /* 0x040fe400078e023a */
[----:B------:R-:W-:Y:S02]  /*1170*/  @!P5 IMAD.WIDE.U32 R56, R55, c[0x0][0x1c0], R56 ;  /* 0x000070003738da25 */ /* 0x000fe400078e0038 */
[----:B------:R-:W2:Y:S01]  /*1180*/  @!P1 LDG.E R51, [R14.64] ;  /* 0x000000060e339981 */ /* 0x000ea2000c1e1900 */
[----:B------:R-:W-:Y:S02]  /*1190*/  ISETP.NE.AND P1, PT, R79, RZ, PT ;  /* 0x000000ff4f00720c */ /* 0x000fe40003f25270 */
[----:B------:R-:W-:Y:S02]  /*11a0*/  @!P5 IADD3 R55, R57, R59, RZ ;  /* 0x0000003b3937d210 */ /* 0x000fe40007ffe0ff */
[----:B------:R-:W-:-:S04]  /*11b0*/  @!P5 LEA R60, P6, R56, c[0x0][0x170], 0x1 ;  /* 0x00005c00383cda11 */ /* 0x000fc800078c08ff */
[----:B------:R-:W-:Y:S02]  /*11c0*/  @!P5 LEA.HI.X R61, R56, c[0x0][0x174], R55, 0x1, P6 ;  /* 0x00005d00383dda11 */ /* 0x000fe400030f0c37 */
[----:B------:R-:W-:Y:S01]  /*11d0*/  MOV R55, RZ ;  /* 0x000000ff00377202 */ /* 0x000fe20000000f00 */
[----:B------:R-:W-:Y:S01]  /*11e0*/  CS2R R56, SRZ ;  /* 0x0000000000387805 */ /* 0x000fe2000001ff00 */
[----:B------:R-:W-:Y:S01]  /*11f0*/  CS2R R58, SRZ ;  /* 0x00000000003a7805 */ /* 0x000fe2000001ff00 */
[----:B------:R0:W4:Y:S01]  /*1200*/  @!P5 LDG.E R50, [R60.64] ;  /* 0x000000063c32d981 */ /* 0x000122000c1e1900 */
[----:B------:R-:W-:-:S03]  /*1210*/  LOP3.LUT P6, RZ, R72, 0x2, RZ, 0xc0, !PT ;  /* 0x0000000248ff7812 */ /* 0x000fc600078cc0ff */
        /* <DEDUP_REMOVED lines=17> */
[----:B------:R3:W4:Y:S01]  /*1330*/  @!P4 LDG.E R64, [R4.64] ;  /* 0x000000060440c981 */ /* 0x000722000c1e1900 */
[----:B------:R-:W-:Y:S02]  /*1340*/  ISETP.GT.AND P5, PT, R74, 0x1e, PT ;  /* 0x0000001e4a00780c */ /* 0x000fe40003fa4270 */
        /* <DEDUP_REMOVED lines=11> */
[----:B------:R-:W-:Y:S01]  /*1400*/  FADD.FTZ R9, R10, R9 ;  /* 0x000000090a097221 */ /* 0x000fe20000010000 */
[--C-:B--2---:R-:W-:Y:S02]  /*1410*/  PRMT R4, RZ, 0x5410, R51.reuse ;  /* 0x00005410ff047816 */ /* 0x104fe40000000033 */
[----:B------:R-:W-:Y:S01]  /*1420*/  PRMT R5, RZ, 0x7610, R51 ;  /* 0x00007610ff057816 */ /* 0x000fe20000000033 */
[----:B------:R-:W-:-:S04]  /*1430*/  FFMA.FTZ R6, R6, R6, R13 ;  /* 0x0000000606067223 */ /* 0x000fc8000001000d */
[----:B------:R-:W-:Y:S02]  /*1440*/  FMUL.FTZ R7, R5, R5 ;  /* 0x0000000505077220 */ /* 0x000fe40000410000 */
[C---:B------:R-:W-:Y:S02]  /*1450*/  FADD.FTZ R8, R4.reuse, R5 ;  /* 0x0000000504087221 */ /* 0x040fe40000010000 */
[----:B------:R-:W-:Y:S02]  /*1460*/  FFMA.FTZ R7, R4, R4, R7 ;  /* 0x0000000404077223 */ /* 0x000fe40000010007 */
[----:B------:R-:W-:Y:S01]  /*1470*/  FADD.FTZ R8, R9, R8 ;  /* 0x0000000809087221 */ /* 0x000fe20000010000 */
        /* <DEDUP_REMOVED lines=163> */
.L_x_3411:
[----:B0-----:R-:W-:Y:S05]  /*1eb0*/  BSYNC B0 ;  /* 0x0000000000007941 */ /* 0x001fea0003800000 */
.L_x_3410:
        /* <DEDUP_REMOVED lines=25> */
.L_x_3414:
[----:B------:R-:W2:Y:S01]  /*2050*/  LDG.E.STRONG.GPU R8, [R10.64] ;  /* 0x000000060a087981 */ /* 0x000ea2000c1ef900 */
[----:B------:R-:W-:Y:S01]  /*2060*/  YIELD ;  /* 0x0000000000007946 */ /* 0x000fe20003800000 */
[----:B--2---:R-:W-:Y:S01]  /*2070*/  ISETP.NE.AND P6, PT, R8, R65, PT ;  /* 0x000000410800720c */ /* 0x004fe20003fc5270 */
[----:B------:R-:W-:-:S12]  /*2080*/  CCTL.IVALL ;  /* 0x00000000ff00798f */ /* 0x000fd80002000000 */
[----:B------:R-:W-:Y:S05]  /*2090*/  @P6 BRA `(.L_x_3414) ;  /* 0xffffffb000006947 */ /* 0x000fea000383ffff */
.L_x_3413:
        /* <DEDUP_REMOVED lines=24> */
.L_x_3418:
        /* <DEDUP_REMOVED lines=116> */
.L_x_3417:
        /* <DEDUP_REMOVED lines=63> */
.L_x_3419:
[----:B------:R-:W-:-:S04]  /*2d50*/  LOP3.LUT P6, RZ, R72, 0x1, RZ, 0xc0, !PT ;  /* 0x0000000148ff7812 */ /* 0x000fc800078cc0ff */
[----:B------:R-:W-:-:S13]  /*2d60*/  ISETP.NE.OR P6, PT, R8, RZ, P6 ;  /* 0x000000ff0800720c */ /* 0x000fda00037c5670 */
[----:B------:R-:W-:Y:S05]  /*2d70*/  @!P6 BRA `(.L_x_3415) ;  /* 0x000002100000e947 */ /* 0x000fea0003800000 */
.L_x_3416:
[----:B------:R-:W1:Y:S02]  /*2d80*/  S2R R65, SR_CTAID.X ;  /* 0x0000000000417919 */ /* 0x000e640000002500 */
.L_x_3420:
        /* <DEDUP_REMOVED lines=32> */
.L_x_3415:
        /* <DEDUP_REMOVED lines=11> */
.L_x_3422:
[----:B------:R-:W-:Y:S05]  /*3040*/  BSYNC B0 ;  /* 0x0000000000007941 */ /* 0x000fea0003800000 */
.L_x_3421:
        /* <DEDUP_REMOVED lines=17> */
.L_x_3412:
[----:B------:R-:W-:Y:S01]  /*3160*/  P2R R6, PR, RZ, 0x1 ;  /* 0x00000001ff067803 */ /* 0x000fe20000000000 */
[----:B------:R-:W-:Y:S01]  /*3170*/  @!P5 STS.64 [0x98], R4 ;  /* 0x00009804ff00d388 */ /* 0x000fe20000000a00 */
[----:B------:R-:W-:Y:S02]  /*3180*/  LOP3.LUT P6, RZ, R54, R27, RZ, 0xfc, !PT ;  /* 0x0000001b36ff7212 */ /* 0x000fe400078cfcff */
[----:B------:R-:W-:Y:S02]  /*3190*/  ISETP.EQ.U32.AND P0, PT, RZ, c[0x0][0x168], PT ;  /* 0x00005a00ff007a0c */ /* 0x000fe40003f02070 */
[----:B------:R-:W-:-:S02]  /*31a0*/  SHF.L.U32 R8, R18, 0x1, RZ ;  /* 0x0000000112087819 */ /* 0x000fc400000006ff */
[----:B------:R-:W-:Y:S02]  /*31b0*/  ISETP.EQ.OR.EX P6, PT, RZ, c[0x0][0x16c], P6, P0 ;  /* 0x00005b00ff007a0c */ /* 0x000fe400037c2700 */
[----:B------:R-:W-:Y:S02]  /*31c0*/  ISETP.NE.AND P0, PT, R6, RZ, PT ;  /* 0x000000ff0600720c */ /* 0x000fe40003f05270 */
[----:B------:R-:W-:Y:S02]  /*31d0*/  SHF.L.U64.HI R18, R18, 0x1, R19 ;  /* 0x0000000112127819 */ /* 0x000fe40000010213 */
[----:B------:R-:W-:-:S04]  /*31e0*/  IADD3 R6, P5, R8, c[0x0][0x178], RZ ;  /* 0x00005e0008067a10 */ /* 0x000fc80007fbe0ff */
[----:B------:R-:W-:Y:S02]  /*31f0*/  IADD3.X R7, R18, c[0x0][0x17c], RZ, P5, !PT ;  /* 0x00005f0012077a10 */ /* 0x000fe40002ffe4ff */
[----:B------:R-:W-:Y:S01]  /*3200*/  IADD3 R8, P5, R8, c[0x0][0x180], RZ ;  /* 0x0000600008087a10 */ /* 0x000fe20007fbe0ff */
[----:B0-----:R-:W-:Y:S01]  /*3210*/  @!P6 FMUL.FTZ R13, R5, c[0x0][0x1f4] ;  /* 0x00007d00050dea20 */ /* 0x001fe20000410000 */
[----:B-1----:R-:W-:Y:S01]  /*3220*/  @!P6 MOV R11, 0x8 ;  /* 0x00000008000be802 */ /* 0x002fe20000000f00 */
[----:B------:R-:W-:Y:S01]  /*3230*/  @!P6 FMUL.FTZ R12, R4, c[0x0][0x1f4] ;  /* 0x00007d00040cea20 */ /* 0x000fe20000410000 */
[----:B------:R-:W-:-:S03]  /*3240*/  IADD3.X R9, R18, c[0x0][0x184], RZ, P5, !PT ;  /* 0x0000610012097a10 */ /* 0x000fc60002ffe4ff */
[----:B------:R-:W-:-:S05]  /*3250*/  @!P6 IMAD.WIDE R10, R26, R11, c[0x0][0x168] ;  /* 0x00005a001a0ae625 */ /* 0x000fca00078e020b */
[----:B------:R0:W-:Y:S04]  /*3260*/  @!P6 STG.E.64 [R10.64], R12 ;  /* 0x0000000c0a00e986 */ /* 0x0001e8000c101b06 */
[----:B------:R-:W-:Y:S06]  /*3270*/  BAR.SYNC.DEFER_BLOCKING 0x0 ;  /* 0x0000000000007b1d */ /* 0x000fec0000010000 */
[----:B0-----:R-:W2:Y:S04]  /*3280*/  LDG.E.U16 R10, [R6.64] ;  /* 0x00000006060a7981 */ /* 0x001ea8000c1e1500 */
[----:B------:R2:W3:Y:S04]  /*3290*/  LDG.E.U16 R12, [R8.64] ;  /* 0x00000006080c7981 */ /* 0x0004e8000c1e1500 */
[----:B------:R-:W4:Y:S04]  /*32a0*/  LDG.E.U16 R11, [R6.64+0x2] ;  /* 0x00000206060b7981 */ /* 0x000f28000c1e1500 */
[----:B------:R2:W5:Y:S04]  /*32b0*/  LDG.E.U16 R13, [R8.64+0x2] ;  /* 0x00000206080d7981 */ /* 0x000568000c1e1500 */
[----:B------:R-:W0:Y:S01]  /*32c0*/  LDS.64 R4, [0x98] ;  /* 0x00009800ff047984 */ /* 0x000e220000000a00 */
[----:B------:R-:W-:-:S02]  /*32d0*/  SHF.R.U32.HI R15, RZ, 0x5, R27 ;  /* 0x00000005ff0f7819 */ /* 0x000fc4000001161b */
[----:B------:R-:W-:Y:S01]  /*32e0*/  PRMT R19, RZ, 0x7610, R52 ;  /* 0x00007610ff137816 */ /* 0x000fe20000000034 */
[----:B0-----:R-:W-:-:S04]  /*32f0*/  FMUL.FTZ R4, R4, c[0x0][0x1f4] ;  /* 0x00007d0004047a20 */ /* 0x001fc80000410000 */
[----:B------:R-:W-:-:S04]  /*3300*/  FMUL.FTZ R14, R4, R4 ;  /* 0x00000004040e7220 */ /* 0x000fc80000410000 */
[----:B------:R-:W-:Y:S01]  /*3310*/  FFMA.FTZ R14, R5, c[0x0][0x1f4], -R14 ;  /* 0x00007d00050e7a23 */ /* 0x000fe2000001080e */
[----:B------:R-:W-:-:S04]  /*3320*/  HFMA2.MMA R5, -RZ, RZ, 1.875, 0 ;  /* 0x3f800000ff057435 */ /* 0x000fc800000001ff */
[----:B------:R-:W-:Y:S01]  /*3330*/  FSETP.GTU.FTZ.AND P5, PT, R14, RZ, PT ;  /* 0x000000ff0e00720b */ /* 0x000fe20003fbc000 */
[----:B------:R-:W-:Y:S01]  /*3340*/  IMAD R54, R54, c[0x0][0x1e4], R15 ;  /* 0x0000790036367a24 */ /* 0x000fe200078e020f */
[----:B------:R-:W-:-:S11]  /*3350*/  PRMT R15, RZ, 0x5410, R52 ;  /* 0x00005410ff0f7816 */ /* 0x000fd60000000034 */
[----:B------:R-:W-:-:S04]  /*3360*/  @P5 FADD.FTZ R14, R14, c[0x0][0x188] ;  /* 0x000062000e0e5621 */ /* 0x000fc80000010000 */
[----:B------:R0:W1:Y:S01]  /*3370*/  @P5 MUFU.RSQ R5, R14 ;  /* 0x0000000e00055308 */ /* 0x0000620000001400 */
[----:B------:R-:W-:Y:S02]  /*3380*/  ISETP.NE.AND P5, PT, RZ, UR5, PT ;  /* 0x00000005ff007c0c */ /* 0x000fe4000bfa5270 */
[--C-:B------:R-:W-:Y:S02]  /*3390*/  PRMT R65, RZ, 0x5410, R53.reuse ;  /* 0x00005410ff417816 */ /* 0x100fe40000000035 */
[----:B------:R-:W-:-:S03]  /*33a0*/  PRMT R53, RZ, 0x7610, R53 ;  /* 0x00007610ff357816 */ /* 0x000fc60000000035 */
[--C-:B0-----:R-:W-:Y:S02]  /*33b0*/  FADD.FTZ R14, R65, -R4.reuse ;  /* 0x80000004410e7221 */ /* 0x101fe40000010000 */
[----:B------:R-:W-:-:S04]  /*33c0*/  FADD.FTZ R18, R53, -R4 ;  /* 0x8000000435127221 */ /* 0x000fc80000010000 */
[-C--:B-1----:R-:W-:Y:S01]  /*33d0*/  FMUL.FTZ R52, R18, R5.reuse ;  /* 0x0000000512347220 */ /* 0x082fe20000410000 */
[----:B--2---:R-:W-:Y:S01]  /*33e0*/  PRMT R8, RZ, 0x5410, R10 ;  /* 0x00005410ff087816 */ /* 0x004fe2000000000a */
[----:B------:R-:W-:Y:S01]  /*33f0*/  FADD.FTZ R10, R15, -R4 ;  /* 0x800000040f0a7221 */ /* 0x000fe20000010000 */
[----:B---3--:R-:W-:Y:S01]  /*3400*/  PRMT R9, RZ, 0x5410, R12 ;  /* 0x00005410ff097816 */ /* 0x008fe2000000000c */
[----:B------:R-:W-:Y:S02]  /*3410*/  FADD.FTZ R12, R19, -R4 ;  /* 0x80000004130c7221 */ /* 0x000fe40000010000 */
[-C--:B------:R-:W-:Y:S01]  /*3420*/  FMUL.FTZ R10, R10, R5.reuse ;  /* 0x000000050a0a7220 */ /* 0x080fe20000410000 */
[----:B----4-:R-:W-:Y:S01]  /*3430*/  PRMT R6, RZ, 0x5410, R11 ;  /* 0x00005410ff067816 */ /* 0x010fe2000000000b */
[-C--:B------:R-:W-:Y:S01]  /*3440*/  FMUL.FTZ R12, R12, R5.reuse ;  /* 0x000000050c0c7220 */ /* 0x080fe20000410000 */
[----:B-----5:R-:W-:Y:S01]  /*3450*/  PRMT R7, RZ, 0x5410, R13 ;  /* 0x00005410ff077816 */ /* 0x020fe2000000000d */
[----:B------:R-:W-:-:S02]  /*3460*/  FMUL.FTZ R19, R14, R5 ;  /* 0x000000050e137220 */ /* 0x000fc40000410000 */
        /* <DEDUP_REMOVED lines=13> */
.L_x_3423:
[----:B------:R-:W-:Y:S01]  /*3540*/  BSSY B0, `(.L_x_3424) ;  /* 0x000000c000007945 */ /* 0x000fe20003800000 */
[----:B------:R-:W-:Y:S05]  /*3550*/  @P0 BRA `(.L_x_3425) ;  /* 0x000000a000000947 */ /* 0x000fea0003800000 */
        /* <DEDUP_REMOVED lines=10> */
.L_x_3425:
[----:B------:R-:W-:Y:S05]  /*3600*/  BSYNC B0 ;  /* 0x0000000000007941 */ /* 0x000fea0003800000 */
.L_x_3424:
        /* <DEDUP_REMOVED lines=14> */
.L_x_3426:
        /* <DEDUP_REMOVED lines=13> */
.L_x_3428:
[----:B------:R-:W-:Y:S05]  /*37c0*/  BSYNC B0 ;  /* 0x0000000000007941 */ /* 0x000fea0003800000 */
.L_x_3427:
        /* <DEDUP_REMOVED lines=24> */
.L_x_3429:
        /* <DEDUP_REMOVED lines=13> */
.L_x_3431:
[----:B------:R-:W-:Y:S05]  /*3a20*/  BSYNC B0 ;  /* 0x0000000000007941 */ /* 0x000fea0003800000 */
.L_x_3430:
        /* <DEDUP_REMOVED lines=14> */
.L_x_3432:
        /* <DEDUP_REMOVED lines=13> */
.L_x_3434:
[----:B------:R-:W-:Y:S05]  /*3be0*/  BSYNC B0 ;  /* 0x0000000000007941 */ /* 0x000fea0003800000 */
.L_x_3433:
        /* <DEDUP_REMOVED lines=24> */
.L_x_3435:
        /* <DEDUP_REMOVED lines=13> */
.L_x_3437:
[----:B------:R-:W-:Y:S05]  /*3e40*/  BSYNC B0 ;  /* 0x0000000000007941 */ /* 0x000fea0003800000 */
.L_x_3436:
        /* <DEDUP_REMOVED lines=14> */
.L_x_3438:
        /* <DEDUP_REMOVED lines=13> */
.L_x_3440:
[----:B------:R-:W-:Y:S05]  /*4000*/  BSYNC B0 ;  /* 0x0000000000007941 */ /* 0x000fea0003800000 */
.L_x_3439:
        /* <DEDUP_REMOVED lines=24> */
.L_x_3441:
        /* <DEDUP_REMOVED lines=13> */
.L_x_3443:
[----:B------:R-:W-:Y:S05]  /*4260*/  BSYNC B0 ;  /* 0x0000000000007941 */ /* 0x000fea0003800000 */
.L_x_3442:
        /* <DEDUP_REMOVED lines=14> */
.L_x_3444:
        /* <DEDUP_REMOVED lines=13> */
.L_x_3446:
[----:B------:R-:W-:Y:S05]  /*4420*/  BSYNC B0 ;  /* 0x0000000000007941 */ /* 0x000fea0003800000 */
.L_x_3445:
        /* <DEDUP_REMOVED lines=24> */
.L_x_3447:
        /* <DEDUP_REMOVED lines=13> */
.L_x_3449:
[----:B------:R-:W-:Y:S05]  /*4680*/  BSYNC B0 ;  /* 0x0000000000007941 */ /* 0x000fea0003800000 */
.L_x_3448:
        /* <DEDUP_REMOVED lines=14> */
.L_x_3450:
        /* <DEDUP_REMOVED lines=12> */
.L_x_3452:
[----:B------:R-:W-:Y:S05]  /*4830*/  BSYNC B0 ;  /* 0x0000000000007941 */ /* 0x000fea0003800000 */
.L_x_3451:
[--C-:B------:R-:W-:Y:S01]  /*4840*/  PRMT R29, RZ, 0x5410, R63.reuse ;  /* 0x00005410ff1d7816 */ /* 0x100fe2000000003f */
[----:B------:R-:W-:Y:S01]  /*4850*/  FADD.FTZ R18, R15, -R4 ;  /* 0x800000040f127221 */ /* 0x000fe20000010000 */
[----:B------:R-:W-:Y:S02]  /*4860*/  PRMT R31, RZ, 0x5410, R64 ;  /* 0x00005410ff1f7816 */ /* 0x000fe40000000040 */
[----:B0-----:R-:W-:Y:S01]  /*4870*/  PRMT R35, RZ, 0x5410, R28 ;  /* 0x00005410ff237816 */ /* 0x001fe2000000001c */
[----:B------:R-:W-:Y:S01]  /*4880*/  FADD.FTZ R30, R29, -R4 ;  /* 0x800000041d1e7221 */ /* 0x000fe20000010000 */
[----:B------:R-:W-:Y:S01]  /*4890*/  PRMT R39, RZ, 0x5410, R48 ;  /* 0x00005410ff277816 */ /* 0x000fe20000000030 */
[----:B------:R-:W-:Y:S01]  /*48a0*/  FADD.FTZ R34, R31, -R4 ;  /* 0x800000041f227221 */ /* 0x000fe20000010000 */
[----:B------:R-:W-:Y:S01]  /*48b0*/  PRMT R19, RZ, 0x7610, R62 ;  /* 0x00007610ff137816 */ /* 0x000fe2000000003e */
[--C-:B------:R-:W-:Y:S01]  /*48c0*/  FADD.FTZ R38, R35, -R4.reuse ;  /* 0x8000000423267221 */ /* 0x100fe20000010000 */
[----:B------:R-:W-:Y:S01]  /*48d0*/  PRMT R63, RZ, 0x7610, R63 ;  /* 0x00007610ff3f7816 */ /* 0x000fe2000000003f */
[----:B------:R-:W-:Y:S01]  /*48e0*/  FADD.FTZ R42, R39, -R4 ;  /* 0x80000004272a7221 */ /* 0x000fe20000010000 */
[----:B------:R-:W-:Y:S01]  /*48f0*/  PRMT R33, RZ, 0x7610, R64 ;  /* 0x00007610ff217816 */ /* 0x000fe20000000040 */
[-C--:B------:R-:W-:Y:S01]  /*4900*/  FMUL.FTZ R18, R18, R5.reuse ;  /* 0x0000000512127220 */ /* 0x080fe20000410000 */
        /* <DEDUP_REMOVED lines=8> */
[C---:B------:R-:W-:Y:S01]  /*4990*/  IADD3 R11, R54.reuse, 0xe0, RZ ;  /* 0x000000e0360b7810 */ /* 0x040fe20007ffe0ff */
[----:B------:R-:W-:Y:S01]  /*49a0*/  FADD.FTZ R44, R41, -R4 ;  /* 0x80000004292c7221 */ /* 0x000fe20000010000 */
[----:B------:R-:W-:Y:S01]  /*49b0*/  PRMT R45, RZ, 0x7610, R50 ;  /* 0x00007610ff2d7816 */ /* 0x000fe20000000032 */
[--C-:B------:R-:W-:Y:S01]  /*49c0*/  FADD.FTZ R46, R43, -R4.reuse ;  /* 0x800000042b2e7221 */ /* 0x100fe20000010000 */
        /* <DEDUP_REMOVED lines=48> */
.L_x_3453:
        /* <DEDUP_REMOVED lines=12> */
.L_x_3455:
[----:B------:R-:W-:Y:S05]  /*4d90*/  BSYNC B0 ;  /* 0x0000000000007941 */ /* 0x000fea0003800000 */
.L_x_3454:
        /* <DEDUP_REMOVED lines=11> */
.L_x_3456:
        /* <DEDUP_REMOVED lines=12> */
.L_x_3458:
[----:B------:R-:W-:Y:S05]  /*4f10*/  BSYNC B0 ;  /* 0x0000000000007941 */ /* 0x000fea0003800000 */
.L_x_3457:
        /* <DEDUP_REMOVED lines=11> */
.L_x_3459:
[----:B------:R-:W-:Y:S01]  /*4fd0*/  BSSY B0, `(.L_x_3460) ;  /* 0x000000c000007945 */ /* 0x000fe20003800000 */
[----:B------:R-:W-:Y:S05]  /*4fe0*/  @P4 BRA `(.L_x_3461) ;  /* 0x000000a000004947 */ /* 0x000fea0003800000 */
[----:B0-----:R-:W-:Y:S01]  /*4ff0*/  IMAD R15, R0, c[0x0][0x1c0], RZ ;  /* 0x00007000000f7a24 */ /* 0x001fe200078e02ff */
        /* <DEDUP_REMOVED lines=9> */
.L_x_3461:
[----:B------:R-:W-:Y:S05]  /*5090*/  BSYNC B0 ;  /* 0x0000000000007941 */ /* 0x000fea0003800000 */
.L_x_3460:
        /* <DEDUP_REMOVED lines=11> */
.L_x_3462:
        /* <DEDUP_REMOVED lines=12> */
.L_x_3464:
[----:B------:R-:W-:Y:S05]  /*5210*/  BSYNC B0 ;  /* 0x0000000000007941 */ /* 0x000fea0003800000 */
.L_x_3463:
        /* <DEDUP_REMOVED lines=11> */
.L_x_3465:
        /* <DEDUP_REMOVED lines=12> */
.L_x_3467:
[----:B------:R-:W-:Y:S05]  /*5390*/  BSYNC B0 ;  /* 0x0000000000007941 */ /* 0x000fea0003800000 */
.L_x_3466:
        /* <DEDUP_REMOVED lines=11> */
.L_x_3468:
[----:B------:R-:W-:Y:S01]  /*5450*/  BSSY B0, `(.L_x_3469) ;  /* 0x000000b000007945 */ /* 0x000fe20003800000 */
[----:B------:R-:W-:Y:S05]  /*5460*/  @P1 BRA `(.L_x_3470) ;  /* 0x0000009000001947 */ /* 0x000fea0003800000 */
        /* <DEDUP_REMOVED lines=9> */
.L_x_3470:
[----:B------:R-:W-:Y:S05]  /*5500*/  BSYNC B0 ;  /* 0x0000000000007941 */ /* 0x000fea0003800000 */
.L_x_3469:
[----:B------:R-:W-:Y:S02]  /*5510*/  IADD3 R26, R26, c[0x0][0x10], RZ ;  /* 0x000004001a1a7a10 */ /* 0x000fe40007ffe0ff */
[----:B------:R-:W-:Y:S02]  /*5520*/  IADD3 R73, R73, 0x1, RZ ;  /* 0x0000000149497810 */ /* 0x000fe40007ffe0ff */
[----:B------:R-:W-:-:S13]  /*5530*/  ISETP.GE.AND P0, PT, R26, UR4, PT ;  /* 0x000000041a007c0c */ /* 0x000fda000bf06270 */
[----:B------:R-:W-:Y:S01]  /*5540*/  @P0 CALL.REL.NOINC `(.L_x_3471) ;  /* 0x0000001000000944 */ /* 0x000fe20003c00000 */
[----:B------:R-:W-:Y:S05]  /*5550*/  BRA `(.L_x_3472) ;  /* 0xffffab9000007947 */ /* 0x000fea000383ffff */
.L_x_3471:
[----:B------:R-:W-:Y:S05]  /*5560*/  EXIT ;  /* 0x000000000000794d */ /* 0x000fea0003800000 */
.L_x_3473:
        /* <DEDUP_REMOVED lines=9> */
.L_x_5294:


//--------------------- .text._Z35group_norm_nhwc_fwd_one_pass_kernelI11Bf16IOBf16WLi512ELi64ELi512EEv26Group_norm_nhwc_fwd_params --------------------------
	.section	.text._Z35group_norm_nhwc_fwd_one_pass_kernelI11Bf16IOBf16WLi512ELi64ELi512EEv26Group_norm_nhwc_fwd_params,"ax",@progbits
	.sectioninfo	@"SHI_REGISTERS=128"
	.align	128
        .global         _Z35group_norm_nhwc_fwd_one_pass_kernelI11Bf16IOBf16WLi512ELi64ELi512EEv26Group_norm_nhwc_fwd_params
        .type           _Z35group_norm_nhwc_fwd_one_pass_kernelI11Bf16IOBf16WLi512ELi64ELi512EEv26Group_norm_nhwc_fwd_params,@function
        .size           _Z35group_norm_nhwc_fwd_one_pass_kernelI11Bf16IOBf16WLi512ELi64ELi512EEv26Group_norm_nhwc_fwd_params,(.L_x_5295 - _Z35group_norm_nhwc_fwd_one_pass_kernelI11Bf16IOBf16WLi512ELi64ELi512EEv26Group_norm_nhwc_fwd_params)
        .other          _Z35group_norm_nhwc_fwd_one_pass_kernelI11Bf16IOBf16WLi512ELi64ELi512EEv26Group_norm_nhwc_fwd_params,@"STO_CUDA_ENTRY STV_DEFAULT"
_Z35group_norm_nhwc_fwd_one_pass_kernelI11Bf16IOBf16WLi512ELi64ELi512EEv26Group_norm_nhwc_fwd_params:
.text._Z35group_norm_nhwc_fwd_one_pass_kernelI11Bf16IOBf16WLi512ELi64ELi512EEv26Group_norm_nhwc_fwd_params:
        /* <DEDUP_REMOVED lines=24> */
[----:B------:R-:W-:Y:S02]  /*0180*/  IADD3 R92, R85, 0x30, RZ ;  /* 0x00000030555c7810 */ /* 0x000fe40007ffe0ff */
        /* <DEDUP_REMOVED lines=176> */
.L_x_3583:
        /* <DEDUP_REMOVED lines=14> */
[----:B------:R-:W-:Y:S02]  /*0d70*/  LOP3.LUT P1, RZ, R23, 0x800000, RZ, 0xc0, !PT ;  /* 0x0080000017ff7812 */ /* 0x000fe4000782c0ff */
[----:B------:R-:W-:Y:S02]  /*0d80*/  @P2 LOP3.LUT R87, R87, 0x40, RZ, 0xfc, !PT ;  /* 0x0000004057572812 */ /* 0x000fe400078efcff */
[----:B------:R-:W-:Y:S01]  /*0d90*/  P2R R31, PR, RZ, 0x2 ;  /* 0x00000002ff1f7803 */ /* 0x000fe20000000000 */
[----:B-1----:R-:W1:Y:S01]  /*0da0*/  MUFU.RCP R26, R26 ;  /* 0x0000001a001a7308 */ /* 0x002e620000001000 */
[----:B------:R-:W-:Y:S02]  /*0db0*/  LOP3.LUT P1, RZ, R23, 0x1000000, RZ, 0xc0, !PT ;  /* 0x0100000017ff7812 */ /* 0x000fe4000782c0ff */
[----:B------:R-:W-:Y:S02]  /*0dc0*/  LOP3.LUT R87, R87, 0xffffffdf, RZ, 0xc0, !PT ;  /* 0xffffffdf57577812 */ /* 0x000fe400078ec0ff */
[----:B------:R-:W-:-:S02]  /*0dd0*/  LOP3.LUT P2, RZ, R23, 0x80000, RZ, 0xc0, !PT ;  /* 0x0008000017ff7812 */ /* 0x000fc4000784c0ff */
[----:B------:R-:W-:Y:S02]  /*0de0*/  @P3 LOP3.LUT R87, R87, 0x20, RZ, 0xfc, !PT ;  /* 0x0000002057573812 */ /* 0x000fe400078efcff */
[----:B------:R-:W-:Y:S02]  /*0df0*/  LOP3.LUT P3, RZ, R23, 0x20000, RZ, 0xc0, !PT ;  /* 0x0002000017ff7812 */ /* 0x000fe4000786c0ff */
        /* <DEDUP_REMOVED lines=33> */
[----:B------:R-:W-:-:S04]  /*1010*/  IMAD.WIDE.U32 R64, R25, c[0x0][0x1d0], R66 ;  /* 0x0000740019407a25 */ /* 0x000fc800078e0042 */
[----:B------:R-:W-:Y:S01]  /*1020*/  @P0 IMAD.MOV.U32 R62, RZ, RZ, R64 ;  /* 0x000000ffff3e0224 */ /* 0x000fe200078e0040 */
[----:B------:R-:W-:Y:S02]  /*1030*/  IADD3 R63, R65, R63, RZ ;  /* 0x0000003f413f7210 */ /* 0x000fe40007ffe0ff */
        /* <DEDUP_REMOVED lines=10> */
[----:B------:R-:W-:Y:S01]  /*10e0*/  @P1 IMAD R27, R94, c[0x0][0x1c4], R25 ;  /* 0x000071005e1b1a24 */ /* 0x000fe200078e0219 */
[----:B------:R-:W-:-:S05]  /*10f0*/  @P1 MOV R25, R63 ;  /* 0x0000003f00191202 */ /* 0x000fca0000000f00 */
        /* <DEDUP_REMOVED lines=26> */
[----:B------:R-:W-:-:S04]  /*12a0*/  @P1 IMAD.WIDE.U32 R24, R90, c[0x0][0x1c0], R24 ;  /* 0x000070005a181a25 */ /* 0x000fc800078e0018 */
[----:B------:R-:W-:Y:S01]  /*12b0*/  @P1 IMAD.IADD R25, R25, 0x1, R29 ;  /* 0x0000000119191824 */ /* 0x000fe200078e021d */
[C---:B------:R-:W-:Y:S02]  /*12c0*/  @P1 LEA R36, P5, R24.reuse, c[0x0][0x170], 0x1 ;  /* 0x00005c0018241a11 */ /* 0x040fe400078a08ff */
[----:B------:R-:W-:Y:S02]  /*12d0*/  @P1 LOP3.LUT R87, R87, 0x100, RZ, 0xfc, !PT ;  /* 0x0000010057571812 */ /* 0x000fe400078efcff */
        /* <DEDUP_REMOVED lines=38> */
[----:B------:R-:W-:Y:S02]  /*1540*/  @P1 IMAD R29, R81, c[0x0][0x1c4], R24 ;  /* 0x00007100511d1a24 */ /* 0x000fe400078e0218 */
[----:B------:R-:W-:-:S04]  /*1550*/  @P1 IMAD.MOV.U32 R24, RZ, RZ, R64 ;  /* 0x000000ffff181224 */ /* 0x000fc800078e0040 */
        /* <DEDUP_REMOVED lines=87> */
[----:B------:R-:W-:Y:S02]  /*1ad0*/  LOP3.LUT R87, R87, 0xfffffbff, RZ, 0xc0, !PT ;  /* 0xfffffbff57577812 */ /* 0x000fe400078ec0ff */
[----:B------:R-:W-:Y:S01]  /*1ae0*/  @P1 MOV R24, R64 ;  /* 0x0000004000181202 */ /* 0x000fe20000000f00 */
[C---:B------:R-:W-:Y:S01]  /*1af0*/  @P1 IMAD R43, R10.reuse, c[0x0][0x1c4], R25 ;  /* 0x000071000a2b1a24 */ /* 0x040fe200078e0219 */
        /* <DEDUP_REMOVED lines=37> */
[----:B------:R-:W-:Y:S01]  /*1d50*/  @P3 MOV R61, R63 ;  /* 0x0000003f003d3202 */ /* 0x000fe20000000f00 */
[----:B------:R-:W-:Y:S01]  /*1d60*/  IMAD.MOV.U32 R24, RZ, RZ, RZ ;  /* 0x000000ffff187224 */ /* 0x000fe200078e00ff */
[C---:B------:R-:W-:Y:S01]  /*1d70*/  LOP3.LUT P1, RZ, R23.reuse, 0x2, RZ, 0xc0, !PT ;  /* 0x0000000217ff7812 */ /* 0x040fe2000782c0ff */
[C---:B------:R-:W-:Y:S02]  /*1d80*/  @P3 IMAD R25, R14.reuse, c[0x0][0x1c4], R25 ;  /* 0x000071000e193a24 */ /* 0x040fe400078e0219 */
[----:B------:R-:W-:Y:S01]  /*1d90*/  @P3 IMAD.WIDE.U32 R60, R14, c[0x0][0x1c0], R60 ;  /* 0x000070000e3c3a25 */ /* 0x000fe200078e003c */
[C---:B------:R-:W-:Y:S01]  /*1da0*/  LOP3.LUT P2, RZ, R23.reuse, 0x1000000, RZ, 0xc0, !PT ;  /* 0x0100000017ff7812 */ /* 0x040fe2000784c0ff */
[----:B------:R0:W2:Y:S01]  /*1db0*/  @P0 LDG.E R24, [R40.64] ;  /* 0x0000000828180981 */ /* 0x0000a2000c1e1900 */
[----:B------:R-:W-:-:S02]  /*1dc0*/  LOP3.LUT R23, R23, 0xf7ffffff, RZ, 0xc0, !PT ;  /* 0xf7ffffff17177812 */ /* 0x000fc400078ec0ff */
        /* <DEDUP_REMOVED lines=22> */
[----:B------:R-:W-:Y:S01]  /*1f30*/  @P0 IMAD R61, R99, c[0x0][0x1c0], RZ ;  /* 0x00007000633d0a24 */ /* 0x000fe200078e02ff */
[----:B0-----:R-:W-:Y:S01]  /*1f40*/  CS2R R44, SRZ ;  /* 0x00000000002c7805 */ /* 0x001fe2000001ff00 */
[----:B------:R-:W-:-:S05]  /*1f50*/  @P0 MOV R60, R64 ;  /* 0x00000040003c0202 */ /* 0x000fca0000000f00 */
[----:B------:R0:W2:Y:S02]  /*1f60*/  @P1 LDG.E R44, [R36.64] ;  /* 0x00000008242c1981 */ /* 0x0000a4000c1e1900 */
[----:B0-----:R-:W-:Y:S01]  /*1f70*/  @P0 IMAD R36, R16, c[0x0][0x1c4], R61 ;  /* 0x0000710010240a24 */ /* 0x001fe200078e023d */
[----:B------:R-:W-:-:S05]  /*1f80*/  @P0 MOV R61, R63 ;  /* 0x0000003f003d0202 */ /* 0x000fca0000000f00 */
[----:B------:R-:W-:-:S05]  /*1f90*/  @P0 IMAD.WIDE.U32 R60, R16, c[0x0][0x1c0], R60 ;  /* 0x00007000103c0a25 */ /* 0x000fca00078e003c */
[----:B------:R-:W-:Y:S02]  /*1fa0*/  @P0 IADD3 R37, R61, R36, RZ ;  /* 0x000000243d250210 */ /* 0x000fe40007ffe0ff */
        /* <DEDUP_REMOVED lines=8> */
[----:B------:R-:W-:-:S05]  /*2030*/  @P1 IMAD.MOV.U32 R61, RZ, RZ, R63 ;  /* 0x000000ffff3d1224 */ /* 0x000fca00078e003f */
        /* <DEDUP_REMOVED lines=14> */
[----:B------:R-:W-:Y:S01]  /*2120*/  LOP3.LUT P0, RZ, R23, 0x10000, RZ, 0xc0, !PT ;  /* 0x0001000017ff7812 */ /* 0x000fe2000780c0ff */
[----:B0-----:R-:W-:Y:S01]  /*2130*/  CS2R R48, SRZ ;  /* 0x0000000000307805 */ /* 0x001fe2000001ff00 */
[----:B------:R-:W-:-:S05]  /*2140*/  @P2 MOV R60, R64 ;  /* 0x00000040003c2202 */ /* 0x000fca0000000f00 */
[----:B------:R0:W2:Y:S01]  /*2150*/  @P3 LDG.E R48, [R32.64] ;  /* 0x0000000820303981 */ /* 0x0000a2000c1e1900 */
[----:B------:R-:W-:-:S05]  /*2160*/  LOP3.LUT P3, RZ, R87, 0x20, RZ, 0xc0, !PT ;  /* 0x0000002057ff7812 */ /* 0x000fca000786c0ff */
[----:B------:R1:W2:Y:S01]  /*2170*/  @P0 LDG.E R49, [R50.64] ;  /* 0x0000000832310981 */ /* 0x0002a2000c1e1900 */
[----:B0-----:R-:W-:Y:S01]  /*2180*/  @P2 IMAD R32, R18, c[0x0][0x1c4], R61 ;  /* 0x0000710012202a24 */ /* 0x001fe200078e023d */
[----:B------:R-:W-:-:S05]  /*2190*/  @P2 MOV R61, R63 ;  /* 0x0000003f003d2202 */ /* 0x000fca0000000f00 */
[----:B------:R-:W-:Y:S01]  /*21a0*/  @P2 IMAD.WIDE.U32 R60, R18, c[0x0][0x1c0], R60 ;  /* 0x00007000123c2a25 */ /* 0x000fe200078e003c */
[----:B-1----:R-:W-:-:S04]  /*21b0*/  CS2R R50, SRZ ;  /* 0x0000000000327805 */ /* 0x002fc8000001ff00 */
[----:B------:R-:W-:Y:S02]  /*21c0*/  @P2 IADD3 R33, R61, R32, RZ ;  /* 0x000000203d212210 */ /* 0x000fe40007ffe0ff */
[C---:B------:R-:W-:Y:S01]  /*21d0*/  @P2 LEA R32, P5, R60.reuse, c[0x0][0x170], 0x1 ;  /* 0x00005c003c202a11 */ /* 0x040fe200078a08ff */
[----:B------:R0:W2:Y:S03]  /*21e0*/  @P4 LDG.E R50, [R30.64] ;  /* 0x000000081e324981 */ /* 0x0000a6000c1e1900 */
[----:B------:R-:W-:Y:S01]  /*21f0*/  @P2 LEA.HI.X R33, R60, c[0x0][0x174], R33, 0x1, P5 ;  /* 0x00005d003c212a11 */ /* 0x000fe200028f0c21 */
[----:B------:R-:W-:Y:S01]  /*2200*/  @P3 IMAD R60, R96, c[0x0][0x1c0], RZ ;  /* 0x00007000603c3a24 */ /* 0x000fe200078e02ff */
[----:B------:R-:W-:Y:S02]  /*2210*/  LOP3.LUT R23, R23, 0xdfffffff, RZ, 0xc0, !PT ;  /* 0xdfffffff17177812 */ /* 0x000fe400078ec0ff */
[----:B------:R-:W-:Y:S01]  /*2220*/  @P3 MOV R61, R63 ;  /* 0x0000003f003d3202 */ /* 0x000fe20000000f00 */
[----:B0-----:R-:W-:Y:S01]  /*2230*/  @P3 IMAD R30, R19, c[0x0][0x1c4], R60 ;  /* 0x00007100131e3a24 */ /* 0x001fe200078e023c */
[----:B------:R-:W-:-:S02]  /*2240*/  @P3 MOV R60, R64 ;  /* 0x00000040003c3202 */ /* 0x000fc40000000f00 */
[----:B------:R-:W-:-:S03]  /*2250*/  @P1 LOP3.LUT R23, R23, 0x20000000, RZ, 0xfc, !PT ;  /* 0x2000000017171812 */ /* 0x000fc600078efcff */
[----:B------:R-:W-:Y:S01]  /*2260*/  @P3 IMAD.WIDE.U32 R60, R19, c[0x0][0x1c0], R60 ;  /* 0x00007000133c3a25 */ /* 0x000fe200078e003c */
[----:B------:R-:W-:-:S04]  /*2270*/  LOP3.LUT R23, R23, 0xbfffffff, RZ, 0xc0, !PT ;  /* 0xbfffffff17177812 */ /* 0x000fc800078ec0ff */
[----:B------:R-:W-:Y:S02]  /*2280*/  @P3 IADD3 R31, R61, R30, RZ ;  /* 0x0000001e3d1f3210 */ /* 0x000fe40007ffe0ff */
[C---:B------:R-:W-:Y:S02]  /*2290*/  @P3 LEA R30, P5, R60.reuse, c[0x0][0x170], 0x1 ;  /* 0x00005c003c1e3a11 */ /* 0x040fe400078a08ff */
[----:B------:R-:W-:Y:S02]  /*22a0*/  @P2 LOP3.LUT R23, R23, 0x40000000, RZ, 0xfc, !PT ;  /* 0x4000000017172812 */ /* 0x000fe400078efcff */
[----:B------:R-:W-:Y:S02]  /*22b0*/  @P3 LEA.HI.X R31, R60, c[0x0][0x174], R31, 0x1, P5 ;  /* 0x00005d003c1f3a11 */ /* 0x000fe400028f0c1f */
[C---:B------:R-:W-:Y:S02]  /*22c0*/  LOP3.LUT P2, RZ, R23.reuse, 0x1000, RZ, 0xc0, !PT ;  /* 0x0000100017ff7812 */ /* 0x040fe4000784c0ff */
[----:B------:R-:W-:-:S02]  /*22d0*/  LOP3.LUT P1, RZ, R23, 0x2000000, RZ, 0xc0, !PT ;  /* 0x0200000017ff7812 */ /* 0x000fc4000782c0ff */
[C---:B------:R-:W-:Y:S02]  /*22e0*/  LOP3.LUT P0, RZ, R23.reuse, 0x800, RZ, 0xc0, !PT ;  /* 0x0000080017ff7812 */ /* 0x040fe4000780c0ff */
[C---:B------:R-:W-:Y:S02]  /*22f0*/  LOP3.LUT P5, RZ, R23.reuse, 0x2000, RZ, 0xc0, !PT ;  /* 0x0000200017ff7812 */ /* 0x040fe400078ac0ff */
[----:B------:R-:W-:-:S04]  /*2300*/  LOP3.LUT R23, R23, 0x7fffffff, RZ, 0xc0, !PT ;  /* 0x7fffffff17177812 */ /* 0x000fc800078ec0ff */
[----:B------:R-:W-:-:S04]  /*2310*/  @P3 LOP3.LUT R23, R23, 0x80000000, RZ, 0xfc, !PT ;  /* 0x8000000017173812 */ /* 0x000fc800078efcff */
[----:B------:R-:W-:Y:S02]  /*2320*/  LOP3.LUT P3, RZ, R23, 0x4000, RZ, 0xc0, !PT ;  /* 0x0000400017ff7812 */ /* 0x000fe4000786c0ff */
[----:B------:R-:W-:-:S11]  /*2330*/  LOP3.LUT P4, RZ, R87, 0x10, RZ, 0xc0, !PT ;  /* 0x0000001057ff7812 */ /* 0x000fd6000788c0ff */
[----:B------:R0:W3:Y:S02]  /*2340*/  @P3 LDG.E R51, [R52.64] ;  /* 0x0000000834333981 */ /* 0x0000e4000c1e1900 */
[----:B------:R-:W-:Y:S01]  /*2350*/  @P4 IMAD R61, R95, c[0x0][0x1c0], RZ ;  /* 0x000070005f3d4a24 */ /* 0x000fe200078e02ff */
[----:B0-----:R-:W-:Y:S01]  /*2360*/  CS2R R52, SRZ ;  /* 0x0000000000347805 */ /* 0x001fe2000001ff00 */
[----:B------:R-:W-:-:S05]  /*2370*/  @P4 MOV R60, R64 ;  /* 0x00000040003c4202 */ /* 0x000fca0000000f00 */
[----:B------:R0:W3:Y:S04]  /*2380*/  @P5 LDG.E R52, [R28.64] ;  /* 0x000000081c345981 */ /* 0x0000e8000c1e1900 */
[----:B------:R1:W3:Y:S01]  /*2390*/  @P2 LDG.E R53, [R54.64] ;  /* 0x0000000836352981 */ /* 0x0002e2000c1e1900 */
[----:B0-----:R-:W-:Y:S01]  /*23a0*/  @P4 IMAD R28, R20, c[0x0][0x1c4], R61 ;  /* 0x00007100141c4a24 */ /* 0x001fe200078e023d */
[----:B------:R-:W-:-:S05]  /*23b0*/  @P4 MOV R61, R63 ;  /* 0x0000003f003d4202 */ /* 0x000fca0000000f00 */
[----:B------:R-:W-:-:S05]  /*23c0*/  @P4 IMAD.WIDE.U32 R60, R20, c[0x0][0x1c0], R60 ;  /* 0x00007000143c4a25 */ /* 0x000fca00078e003c */
[----:B------:R-:W-:Y:S02]  /*23d0*/  @P4 IADD3 R29, R61, R28, RZ ;  /* 0x0000001c3d1d4210 */ /* 0x000fe40007ffe0ff */
[C---:B------:R-:W-:Y:S02]  /*23e0*/  @P4 LEA R28, P5, R60.reuse, c[0x0][0x170], 0x1 ;  /* 0x00005c003c1c4a11 */ /* 0x040fe400078a08ff */
[----:B-1----:R-:W-:Y:S02]  /*23f0*/  @P1 MOV R54, R64 ;  /* 0x0000004000361202 */ /* 0x002fe40000000f00 */
[----:B------:R-:W-:Y:S01]  /*2400*/  @P4 LEA.HI.X R29, R60, c[0x0][0x174], R29, 0x1, P5 ;  /* 0x00005d003c1d4a11 */ /* 0x000fe200028f0c1d */
[----:B------:R-:W-:Y:S01]  /*2410*/  @P1 IMAD R60, R93, c[0x0][0x1c0], RZ ;  /* 0x000070005d3c1a24 */ /* 0x000fe200078e02ff */
[----:B------:R-:W-:-:S03]  /*2420*/  @P1 MOV R55, R63 ;  /* 0x0000003f00371202 */ /* 0x000fc60000000f00 */
[C---:B------:R-:W-:Y:S02]  /*2430*/  @P1 IMAD R60, R85.reuse, c[0x0][0x1c4], R60 ;  /* 0x00007100553c1a24 */ /* 0x040fe400078e023c */
[----:B------:R-:W-:Y:S01]  /*2440*/  @P1 IMAD.WIDE.U32 R54, R85, c[0x0][0x1c0], R54 ;  /* 0x0000700055361a25 */ /* 0x000fe200078e0036 */
[----:B------:R-:W-:-:S04]  /*2450*/  LOP3.LUT R87, R87, 0xfffffffe, RZ, 0xc0, !PT ;  /* 0xfffffffe57577812 */ /* 0x000fc800078ec0ff */
[----:B------:R-:W-:Y:S02]  /*2460*/  @P1 IADD3 R55, R55, R60, RZ ;  /* 0x0000003c37371210 */ /* 0x000fe40007ffe0ff */
[C---:B------:R-:W-:Y:S02]  /*2470*/  @P1 LEA R60, P5, R54.reuse, c[0x0][0x170], 0x1 ;  /* 0x00005c00363c1a11 */ /* 0x040fe400078a08ff */
[----:B------:R-:W-:Y:S02]  /*2480*/  SHF.R.U32.HI R85, RZ, 0x5, R103 ;  /* 0x00000005ff557819 */ /* 0x000fe40000011667 */
        /* <DEDUP_REMOVED lines=369> */
.L_x_3475:
[----:B0-----:R-:W-:Y:S05]  /*3ba0*/  BSYNC B0 ;  /* 0x0000000000007941 */ /* 0x001fea0003800000 */
.L_x_3474:
        /* <DEDUP_REMOVED lines=26> */
.L_x_3478:
[----:B0-----:R-:W2:Y:S01]  /*3d50*/  LDG.E.STRONG.GPU R32, [R28.64] ;  /* 0x000000081c207981 */ /* 0x001ea2000c1ef900 */
[----:B------:R-:W-:Y:S01]  /*3d60*/  YIELD ;  /* 0x0000000000007946 */ /* 0x000fe20003800000 */
[----:B--2---:R-:W-:Y:S01]  /*3d70*/  ISETP.NE.AND P6, PT, R32, R37, PT ;  /* 0x000000252000720c */ /* 0x004fe20003fc5270 */
[----:B------:R-:W-:-:S12]  /*3d80*/  CCTL.IVALL ;  /* 0x00000000ff00798f */ /* 0x000fd80002000000 */
[----:B------:R-:W-:Y:S05]  /*3d90*/  @P6 BRA `(.L_x_3478) ;  /* 0xffffffb000006947 */ /* 0x000fea000383ffff */
.L_x_3477:
        /* <DEDUP_REMOVED lines=20> */
.L_x_3482:
        /* <DEDUP_REMOVED lines=116> */
.L_x_3481:
        /* <DEDUP_REMOVED lines=62> */
.L_x_3483:
[----:B------:R-:W-:-:S06]  /*4a00*/  UISETP.NE.OR UP0, UPT, UR5, URZ, UP0 ;  /* 0x0000003f0500728c */ /* 0x000fcc0008705670 */
[----:B------:R-:W-:-:S13]  /*4a10*/  PLOP3.LUT P6, PT, PT, PT, UP0, 0x80, 0x0 ;  /* 0x000000000000781c */ /* 0x000fda0003fcf008 */
[----:B------:R-:W-:Y:S05]  /*4a20*/  @!P6 BRA `(.L_x_3479) ;  /* 0x000001f00000e947 */ /* 0x000fea0003800000 */
.L_x_3480:
        /* <DEDUP_REMOVED lines=31> */
.L_x_3479:
        /* <DEDUP_REMOVED lines=11> */
.L_x_3485:
[----:B------:R-:W-:Y:S05]  /*4cd0*/  BSYNC B0 ;  /* 0x0000000000007941 */ /* 0x000fea0003800000 */
.L_x_3484:
        /* <DEDUP_REMOVED lines=17> */
.L_x_3476:
        /* <DEDUP_REMOVED lines=12> */
[----:B------:R-:W-:Y:S02]  /*4eb0*/  @!P6 IMAD.MOV.U32 R31, RZ, RZ, 0x8 ;  /* 0x00000008ff1fe424 */ /* 0x000fe400078e00ff */
[----:B--2---:R-:W-:Y:S02]  /*4ec0*/  @!P6 FMUL.FTZ R43, R43, c[0x0][0x1f4] ;  /* 0x00007d002b2bea20 */ /* 0x004fe40000410000 */
[----:B------:R-:W-:Y:S02]  /*4ed0*/  @!P6 FMUL.FTZ R42, R42, c[0x0][0x1f4] ;  /* 0x00007d002a2aea20 */ /* 0x000fe40000410000 */
[----:B------:R-:W-:-:S05]  /*4ee0*/  @!P6 IMAD.WIDE R30, R22, R31, c[0x0][0x168] ;  /* 0x00005a00161ee625 */ /* 0x000fca00078e021f */
[----:B------:R-:W-:Y:S04]  /*4ef0*/  @!P6 STG.E.64 [R30.64], R42 ;  /* 0x0000002a1e00e986 */ /* 0x000fe8000c101b08 */
[----:B------:R-:W-:Y:S06]  /*4f00*/  BAR.SYNC.DEFER_BLOCKING 0x0 ;  /* 0x0000000000007b1d */ /* 0x000fec0000010000 */
[----:B------:R-:W0:Y:S04]  /*4f10*/  LDS.64 R30, [0x98] ;  /* 0x00009800ff1e7984 */ /* 0x000e280000000a00 */
[----:B------:R1:W2:Y:S04]  /*4f20*/  LDG.E.U16 R41, [R28.64] ;  /* 0x000000081c297981 */ /* 0x0002a8000c1e1500 */
[----:B------:R1:W3:Y:S01]  /*4f30*/  LDG.E.U16 R82, [R28.64+0x2] ;  /* 0x000002081c527981 */ /* 0x0002e2000c1e1500 */
        /* <DEDUP_REMOVED lines=13> */
[----:B------:R-:W-:-:S03]  /*5010*/  PLOP3.LUT P5, PT, PT, PT, UP0, 0x80, 0x0 ;  /* 0x000000000000781c */ /* 0x000fc60003faf008 */
[----:B------:R4:W5:Y:S04]  /*5020*/  LDG.E.U16 R43, [R30.64] ;  /* 0x000000081e2b7981 */ /* 0x000968000c1e1500 */
[----:B------:R4:W5:Y:S06]  /*5030*/  LDG.E.U16 R83, [R30.64+0x2] ;  /* 0x000002081e537981 */ /* 0x00096c000c1e1500 */
[----:B0-----:R-:W0:Y:S01]  /*5040*/  @P5 R2UR UR6, R34 ;  /* 0x00000000220653c2 */ /* 0x001e2200000e0000 */
[----:B------:R-:W-:-:S02]  /*5050*/  ISETP.NE.AND P5, PT, RZ, UR7, PT ;  /* 0x00000007ff007c0c */ /* 0x000fc4000bfa5270 */
[--C-:B-1----:R-:W-:Y:S02]  /*5060*/  PRMT R28, RZ, 0x5410, R59.reuse ;  /* 0x00005410ff1c7816 */ /* 0x102fe4000000003b */
[----:B------:R-:W-:Y:S02]  /*5070*/  PRMT R29, RZ, 0x7610, R59 ;  /* 0x00007610ff1d7816 */ /* 0x000fe4000000003b */
[--C-:B------:R-:W-:Y:S02]  /*5080*/  PRMT R32, RZ, 0x5410, R24.reuse ;  /* 0x00005410ff207816 */ /* 0x100fe40000000018 */
[----:B----4-:R-:W-:Y:S01]  /*5090*/  PRMT R30, RZ, 0x7610, R24 ;  /* 0x00007610ff1e7816 */ /* 0x010fe20000000018 */
[----:B------:R-:W-:Y:S02]  /*50a0*/  FADD.FTZ R24, R28, -UR5 ;  /* 0x800000051c187e21 */ /* 0x000fe40008010000 */
[----:B------:R-:W-:Y:S02]  /*50b0*/  FADD.FTZ R29, R29, -UR5 ;  /* 0x800000051d1d7e21 */ /* 0x000fe40008010000 */
[----:B------:R-:W-:-:S02]  /*50c0*/  FADD.FTZ R32, R32, -UR5 ;  /* 0x8000000520207e21 */ /* 0x000fc40008010000 */
[----:B------:R-:W-:Y:S02]  /*50d0*/  FADD.FTZ R30, R30, -UR5 ;  /* 0x800000051e1e7e21 */ /* 0x000fe40008010000 */
[----:B0-----:R-:W-:Y:S02]  /*50e0*/  FMUL.FTZ R28, R24, UR6 ;  /* 0x00000006181c7c20 */ /* 0x001fe40008410000 */
[----:B------:R-:W-:Y:S02]  /*50f0*/  FMUL.FTZ R29, R29, UR6 ;  /* 0x000000061d1d7c20 */ /* 0x000fe40008410000 */
[----:B------:R-:W-:Y:S02]  /*5100*/  FMUL.FTZ R32, R32, UR6 ;  /* 0x0000000620207c20 */ /* 0x000fe40008410000 */
[----:B------:R-:W-:Y:S01]  /*5110*/  FMUL.FTZ R24, R30, UR6 ;  /* 0x000000061e187c20 */ /* 0x000fe20008410000 */
[----:B--2---:R-:W-:Y:S02]  /*5120*/  PRMT R41, RZ, 0x5410, R41 ;  /* 0x00005410ff297816 */ /* 0x004fe40000000029 */
[----:B---3--:R-:W-:-:S02]  /*5130*/  PRMT R82, RZ, 0x5410, R82 ;  /* 0x00005410ff527816 */ /* 0x008fc40000000052 */
[----:B-----5:R-:W-:Y:S02]  /*5140*/  PRMT R43, RZ, 0x5410, R43 ;  /* 0x00005410ff2b7816 */ /* 0x020fe4000000002b */
        /* <DEDUP_REMOVED lines=14> */
.L_x_3486:
        /* <DEDUP_REMOVED lines=14> */
.L_x_3488:
[----:B------:R-:W-:Y:S05]  /*5310*/  BSYNC B0 ;  /* 0x0000000000007941 */ /* 0x000fea0003800000 */
.L_x_3487:
[----:B0-----:R-:W-:Y:S01]  /*5320*/  PRMT R30, RZ, 0x5410, R25 ;  /* 0x00005410ff1e7816 */ /* 0x001fe20000000019 */
        /* <DEDUP_REMOVED lines=14> */
.L_x_3489:
        /* <DEDUP_REMOVED lines=13> */
.L_x_3491:
[----:B------:R-:W-:Y:S05]  /*54e0*/  BSYNC B0 ;  /* 0x0000000000007941 */ /* 0x000fea0003800000 */
.L_x_3490:
[--C-:B------:R-:W-:Y:S01]  /*54f0*/  PRMT R25, RZ, 0x5410, R26.reuse ;  /* 0x00005410ff197816 */ /* 0x100fe2000000001a */
        /* <DEDUP_REMOVED lines=22> */
.L_x_3492:
[----:B------:R-:W-:Y:S01]  /*5660*/  LOP3.LUT P6, RZ, R23, 0x1000000, RZ, 0xc0, !PT ;  /* 0x0100000017ff7812 */ /* 0x000fe200078cc0ff */
[----:B------:R-:W-:-:S12]  /*5670*/  BSSY B0, `(.L_x_3493) ;  /* 0x000000d000007945 */ /* 0x000fd80003800000 */
[----:B------:R-:W-:Y:S05]  /*5680*/  @!P6 BRA `(.L_x_3494) ;  /* 0x000000b00000e947 */ /* 0x000fea0003800000 */
[----:B------:R-:W2:Y:S01]  /*5690*/  LDL R24, [R1+0x8] ;  /* 0x0000080001187983 */ /* 0x000ea20000100800 */
[----:B------:R-:W-:Y:S02]  /*56a0*/  MOV R25, R63 ;  /* 0x0000003f00197202 */ /* 0x000fe40000000f00 */
[----:B------:R-:W-:Y:S01]  /*56b0*/  F2FP.BF16.PACK_AB R31, R32, R31 ;  /* 0x0000001f201f723e */ /* 0x000fe200000010ff */
[----:B0-2---:R-:W-:Y:S01]  /*56c0*/  IMAD R29, R24, c[0x0][0x1c0], RZ ;  /* 0x00007000181d7a24 */ /* 0x005fe200078e02ff */
[----:B------:R-:W-:-:S03]  /*56d0*/  MOV R24, R64 ;  /* 0x0000004000187202 */ /* 0x000fc60000000f00 */
[C---:B------:R-:W-:Y:S02]  /*56e0*/  IMAD R29, R94.reuse, c[0x0][0x1c4], R29 ;  /* 0x000071005e1d7a24 */ /* 0x040fe400078e021d */
[----:B------:R-:W-:-:S05]  /*56f0*/  IMAD.WIDE.U32 R24, R94, c[0x0][0x1c0], R24 ;  /* 0x000070005e187a25 */ /* 0x000fca00078e0018 */
[----:B------:R-:W-:Y:S02]  /*5700*/  IADD3 R29, R25, R29, RZ ;  /* 0x0000001d191d7210 */ /* 0x000fe40007ffe0ff */
[----:B------:R-:W-:-:S04]  /*5710*/  LEA R28, P6, R24, c[0x0][0x160], 0x1 ;  /* 0x00005800181c7a11 */ /* 0x000fc800078c08ff */
[----:B------:R-:W-:-:S05]  /*5720*/  LEA.HI.X R29, R24, c[0x0][0x164], R29, 0x1, P6 ;  /* 0x00005900181d7a11 */ /* 0x000fca00030f0c1d */
[----:B------:R0:W-:Y:S04]  /*5730*/  STG.E [R28.64], R31 ;  /* 0x0000001f1c007986 */ /* 0x0001e8000c101908 */
.L_x_3494:
[----:B------:R-:W-:Y:S05]  /*5740*/  BSYNC B0 ;  /* 0x0000000000007941 */ /* 0x000fea0003800000 */
.L_x_3493:
        /* <DEDUP_REMOVED lines=15> */
.L_x_3495:
        /* <DEDUP_REMOVED lines=14> */
.L_x_3497:
[----:B------:R-:W-:Y:S05]  /*5920*/  BSYNC B0 ;  /* 0x0000000000007941 */ /* 0x000fea0003800000 */
.L_x_3496:
        /* <DEDUP_REMOVED lines=23> */
.L_x_3498:
[----:B------:R-:W-:Y:S01]  /*5aa0*/  LOP3.LUT P6, RZ, R23, 0x400000, RZ, 0xc0, !PT ;  /* 0x0040000017ff7812 */ /* 0x000fe200078cc0ff */
[----:B------:R-:W-:-:S12]  /*5ab0*/  BSSY B0, `(.L_x_3499) ;  /* 0x000000d000007945 */ /* 0x000fd80003800000 */
[----:B------:R-:W-:Y:S05]  /*5ac0*/  @!P6 BRA `(.L_x_3500) ;  /* 0x000000b00000e947 */ /* 0x000fea0003800000 */
[----:B------:R-:W2:Y:S01]  /*5ad0*/  LDL R24, [R1] ;  /* 0x0000000001187983 */ /* 0x000ea20000100800 */
        /* <DEDUP_REMOVED lines=10> */
.L_x_3500:
[----:B------:R-:W-:Y:S05]  /*5b80*/  BSYNC B0 ;  /* 0x0000000000007941 */ /* 0x000fea0003800000 */
.L_x_3499:
        /* <DEDUP_REMOVED lines=15> */
.L_x_3501:
        /* <DEDUP_REMOVED lines=13> */
.L_x_3503:
[----:B------:R-:W-:Y:S05]  /*5d50*/  BSYNC B0 ;  /* 0x0000000000007941 */ /* 0x000fea0003800000 */
.L_x_3502:
        /* <DEDUP_REMOVED lines=23> */
.L_x_3504:
        /* <DEDUP_REMOVED lines=13> */
.L_x_3506:
[----:B------:R-:W-:Y:S05]  /*5fa0*/  BSYNC B0 ;  /* 0x0000000000007941 */ /* 0x000fea0003800000 */
.L_x_3505:
        /* <DEDUP_REMOVED lines=15> */
.L_x_3507:
        /* <DEDUP_REMOVED lines=13> */
.L_x_3509:
[----:B------:R-:W-:Y:S05]  /*6170*/  BSYNC B0 ;  /* 0x0000000000007941 */ /* 0x000fea0003800000 */
.L_x_3508:
        /* <DEDUP_REMOVED lines=117> */
[----:B------:R-:W-:Y:S02]  /*68d0*/  FFMA.FTZ R41, R41, R44, R43 ;  /* 0x0000002c29297223 */ /* 0x000fe4000001002b */
        /* <DEDUP_REMOVED lines=83> */
.L_x_3510:
        /* <DEDUP_REMOVED lines=13> */
.L_x_3512:
[----:B------:R-:W-:Y:S05]  /*6ee0*/  BSYNC B0 ;  /* 0x0000000000007941 */ /* 0x000fea0003800000 */
.L_x_3511:
        /* <DEDUP_REMOVED lines=11> */
.L_x_3513:
        /* <DEDUP_REMOVED lines=13> */
.L_x_3515:
[----:B------:R-:W-:Y:S05]  /*7070*/  BSYNC B0 ;  /* 0x0000000000007941 */ /* 0x000fea0003800000 */
.L_x_3514:
        /* <DEDUP_REMOVED lines=14> */
.L_x_3516:
        /* <DEDUP_REMOVED lines=13> */
.L_x_3518:
[----:B------:R-:W-:Y:S05]  /*7230*/  BSYNC B0 ;  /* 0x0000000000007941 */ /* 0x000fea0003800000 */
.L_x_3517:
        /* <DEDUP_REMOVED lines=12> */
.L_x_3519:
        /* <DEDUP_REMOVED lines=13> */
.L_x_3521:
[----:B------:R-:W-:Y:S05]  /*73d0*/  BSYNC B0 ;  /* 0x0000000000007941 */ /* 0x000fea0003800000 */
.L_x_3520:
        /* <DEDUP_REMOVED lines=12> */
.L_x_3522:
        /* <DEDUP_REMOVED lines=13> */
.L_x_3524:
[----:B------:R-:W-:Y:S05]  /*7570*/  BSYNC B0 ;  /* 0x0000000000007941 */ /* 0x000fea0003800000 */
.L_x_3523:
        /* <DEDUP_REMOVED lines=11> */
.L_x_3525:
[----:B------:R-:W-:Y:S01]  /*7630*/  LOP3.LUT P6, RZ, R23, 0x2000, RZ, 0xc0, !PT ;  /* 0x0000200017ff7812 */ /* 0x000fe200078cc0ff */
[----:B------:R-:W-:-:S12]  /*7640*/  BSSY B0, `(.L_x_3526) ;  /* 0x000000c000007945 */ /* 0x000fd80003800000 */
[----:B------:R-:W-:Y:S05]  /*7650*/  @!P6 BRA `(.L_x_3527) ;  /* 0x000000a00000e947 */ /* 0x000fea0003800000 */
[----:B------:R-:W-:Y:S01]  /*7660*/  MOV R54, R64 ;  /* 0x0000004000367202 */ /* 0x000fe20000000f00 */
[----:B0-----:R-:W-:Y:S02]  /*7670*/  IMAD R57, R117, c[0x0][0x1c0], RZ ;  /* 0x0000700075397a24 */ /* 0x001fe400078e02ff */
[----:B------:R-:W-:Y:S02]  /*7680*/  IMAD.MOV.U32 R55, RZ, RZ, R63 ;  /* 0x000000ffff377224 */ /* 0x000fe400078e003f */
[C---:B------:R-:W-:Y:S02]  /*7690*/  IMAD R57, R78.reuse, c[0x0][0x1c4], R57 ;  /* 0x000071004e397a24 */ /* 0x040fe400078e0239 */
[----:B------:R-:W-:-:S05]  /*76a0*/  IMAD.WIDE.U32 R54, R78, c[0x0][0x1c0], R54 ;  /* 0x000070004e367a25 */ /* 0x000fca00078e0036 */
[----:B------:R-:W-:Y:S02]  /*76b0*/  IADD3 R57, R55, R57, RZ ;  /* 0x0000003937397210 */ /* 0x000fe40007ffe0ff */
[----:B------:R-:W-:Y:S02]  /*76c0*/  LEA R56, P6, R54, c[0x0][0x160], 0x1 ;  /* 0x0000580036387a11 */ /* 0x000fe400078c08ff */
[----:B------:R-:W-:Y:S02]  /*76d0*/  F2FP.BF16.PACK_AB R55, R72, R42 ;  /* 0x0000002a4837723e */ /* 0x000fe400000010ff */
[----:B------:R-:W-:-:S05]  /*76e0*/  LEA.HI.X R57, R54, c[0x0][0x164], R57, 0x1, P6 ;  /* 0x0000590036397a11 */ /* 0x000fca00030f0c39 */
[----:B------:R0:W-:Y:S04]  /*76f0*/  STG.E [R56.64], R55 ;  /* 0x0000003738007986 */ /* 0x0001e8000c101908 */
.L_x_3527:
[----:B------:R-:W-:Y:S05]  /*7700*/  BSYNC B0 ;  /* 0x0000000000007941 */ /* 0x000fea0003800000 */
.L_x_3526:
        /* <DEDUP_REMOVED lines=11> */
.L_x_3528:
        /* <DEDUP_REMOVED lines=13> */
.L_x_3530:
[----:B------:R-:W-:Y:S05]  /*7890*/  BSYNC B0 ;  /* 0x0000000000007941 */ /* 0x000fea0003800000 */
.L_x_3529:
        /* <DEDUP_REMOVED lines=11> */
.L_x_3531:
        /* <DEDUP_REMOVED lines=13> */
.L_x_3533:
[----:B------:R-:W-:Y:S05]  /*7a20*/  BSYNC B0 ;  /* 0x0000000000007941 */ /* 0x000fea0003800000 */
.L_x_3532:
        /* <DEDUP_REMOVED lines=11> */
.L_x_3534:
        /* <DEDUP_REMOVED lines=13> */
.L_x_3536:
[----:B------:R-:W-:Y:S05]  /*7bb0*/  BSYNC B0 ;  /* 0x0000000000007941 */ /* 0x000fea0003800000 */
.L_x_3535:
        /* <DEDUP_REMOVED lines=11> */
.L_x_3537:
        /* <DEDUP_REMOVED lines=13> */
.L_x_3539:
[----:B------:R-:W-:Y:S05]  /*7d40*/  BSYNC B0 ;  /* 0x0000000000007941 */ /* 0x000fea0003800000 */
.L_x_3538:
        /* <DEDUP_REMOVED lines=11> */
.L_x_3540:
        /* <DEDUP_REMOVED lines=13> */
.L_x_3542:
[----:B------:R-:W-:Y:S05]  /*7ed0*/  BSYNC B0 ;  /* 0x0000000000007941 */ /* 0x000fea0003800000 */
.L_x_3541:
        /* <DEDUP_REMOVED lines=11> */
.L_x_3543:
        /* <DEDUP_REMOVED lines=13> */
.L_x_3545:
[----:B------:R-:W-:Y:S05]  /*8060*/  BSYNC B0 ;  /* 0x0000000000007941 */ /* 0x000fea0003800000 */
.L_x_3544:
        /* <DEDUP_REMOVED lines=11> */
.L_x_3546:
        /* <DEDUP_REMOVED lines=13> */
.L_x_3548:
[----:B------:R-:W-:Y:S05]  /*81f0*/  BSYNC B0 ;  /* 0x0000000000007941 */ /* 0x000fea0003800000 */
.L_x_3547:
        /* <DEDUP_REMOVED lines=11> */
.L_x_3549:
        /* <DEDUP_REMOVED lines=13> */
.L_x_3551:
[----:B------:R-:W-:Y:S05]  /*8380*/  BSYNC B0 ;  /* 0x0000000000007941 */ /* 0x000fea0003800000 */
.L_x_3550:
        /* <DEDUP_REMOVED lines=11> */
.L_x_3552:
        /* <DEDUP_REMOVED lines=13> */
.L_x_3554:
[----:B------:R-:W-:Y:S05]  /*8510*/  BSYNC B0 ;  /* 0x0000000000007941 */ /* 0x000fea0003800000 */
.L_x_3553:
        /* <DEDUP_REMOVED lines=11> */
.L_x_3555:
        /* <DEDUP_REMOVED lines=13> */
.L_x_3557:
[----:B------:R-:W-:Y:S05]  /*86a0*/  BSYNC B0 ;  /* 0x0000000000007941 */ /* 0x000fea0003800000 */
.L_x_3556:
        /* <DEDUP_REMOVED lines=11> */
.L_x_3558:
        /* <DEDUP_REMOVED lines=13> */
.L_x_3560:
[----:B------:R-:W-:Y:S05]  /*8830*/  BSYNC B0 ;  /* 0x0000000000007941 */ /* 0x000fea0003800000 */
.L_x_3559:
        /* <DEDUP_REMOVED lines=11> */
.L_x_3561:
        /* <DEDUP_REMOVED lines=13> */
.L_x_3563:
[----:B------:R-:W-:Y:S05]  /*89c0*/  BSYNC B0 ;  /* 0x0000000000007941 */ /* 0x000fea0003800000 */
.L_x_3562:
        /* <DEDUP_REMOVED lines=11> */
.L_x_3564:
        /* <DEDUP_REMOVED lines=13> */
.L_x_3566:
[----:B------:R-:W-:Y:S05]  /*8b50*/  BSYNC B0 ;  /* 0x0000000000007941 */ /* 0x000fea0003800000 */
.L_x_3565:
        /* <DEDUP_REMOVED lines=11> */
.L_x_3567:
[----:B------:R-:W-:Y:S01]  /*8c10*/  BSSY B0, `(.L_x_3568) ;  /* 0x000000c000007945 */ /* 0x000fe20003800000 */
        /* <DEDUP_REMOVED lines=11> */
.L_x_3569:
[----:B------:R-:W-:Y:S05]  /*8cd0*/  BSYNC B0 ;  /* 0x0000000000007941 */ /* 0x000fea0003800000 */
.L_x_3568:
        /* <DEDUP_REMOVED lines=11> */
.L_x_3570:
        /* <DEDUP_REMOVED lines=12> */
.L_x_3572:
[----:B------:R-:W-:Y:S05]  /*8e50*/  BSYNC B0 ;  /* 0x0000000000007941 */ /* 0x000fea0003800000 */
.L_x_3571:
        /* <DEDUP_REMOVED lines=11> */
.L_x_3573:
        /* <DEDUP_REMOVED lines=12> */
.L_x_3575:
[----:B------:R-:W-:Y:S05]  /*8fd0*/  BSYNC B0 ;  /* 0x0000000000007941 */ /* 0x000fea0003800000 */
.L_x_3574:
        /* <DEDUP_REMOVED lines=11> */
.L_x_3576:
        /* <DEDUP_REMOVED lines=12> */
.L_x_3578:
[----:B------:R-:W-:Y:S05]  /*9150*/  BSYNC B0 ;  /* 0x0000000000007941 */ /* 0x000fea0003800000 */
.L_x_3577:
        /* <DEDUP_REMOVED lines=11> */
.L_x_3579:
[----:B------:R-:W-:Y:S01]  /*9210*/  ISETP.GE.U32.AND P5, PT, R68, c[0x0][0x1c8], PT ;  /* 0x0000720044007a0c */ /* 0x000fe20003fa6070 */
[----:B------:R-:W-:Y:S03]  /*9220*/  BSSY B0, `(.L_x_3580) ;  /* 0x000000e000007945 */ /* 0x000fe60003800000 */
[----:B------:R-:W-:-:S04]  /*9230*/  ISETP.GE.AND.EX P5, PT, R70, c[0x0][0x1cc], PT, P5 ;  /* 0x0000730046007a0c */ /* 0x000fc80003fa6350 */
[----:B------:R-:W-:-:S13]  /*9240*/  ISETP.LT.U32.AND P5, PT, R76, 0x200, !P5 ;  /* 0x000002004c00780c */ /* 0x000fda0006fa1070 */
        /* <DEDUP_REMOVED lines=11> */
.L_x_3581:
[----:B------:R-:W-:Y:S05]  /*9300*/  BSYNC B0 ;  /* 0x0000000000007941 */ /* 0x000fea0003800000 */
.L_x_3580:
[----:B------:R-:W-:Y:S02]  /*9310*/  IADD3 R22, R22, c[0x0][0x10], RZ ;  /* 0x0000040016167a10 */ /* 0x000fe40007ffe0ff */
[----:B------:R-:W-:Y:S02]  /*9320*/  IADD3 R21, R21, 0x1, RZ ;  /* 0x0000000115157810 */ /* 0x000fe40007ffe0ff */
[----:B------:R-:W-:-:S13]  /*9330*/  ISETP.GE.AND P5, PT, R22, UR4, PT ;  /* 0x0000000416007c0c */ /* 0x000fda000bfa6270 */
[----:B------:R-:W-:Y:S01]  /*9340*/  @P5 CALL.REL.NOINC `(.L_x_3582) ;  /* 0x0000001000005944 */ /* 0x000fe20003c00000 */
[----:B------:R-:W-:Y:S05]  /*9350*/  BRA `(.L_x_3583) ;  /* 0xffff793000007947 */ /* 0x000fea000383ffff */
.L_x_3582:
[----:B------:R-:W-:Y:S05]  /*9360*/  EXIT ;  /* 0x000000000000794d */ /* 0x000fea0003800000 */
.L_x_3584:
        /* <DEDUP_REMOVED lines=9> */
.L_x_5295:


//--------------------- .text._Z35group_norm_nhwc_fwd_one_pass_kernelI11Bf16IOFp16WLi64ELi64ELi512EEv26Group_norm_nhwc_fwd_params --------------------------
	.section	.text._Z35group_norm_nhwc_fwd_one_pass_kernelI11Bf16IOFp16WLi64ELi64ELi512EEv26Group_norm_nhwc_fwd_params,"ax",@progbits
	.sectioninfo	@"SHI_REGISTERS=32"
	.align	128
        .global         _Z35group_norm_nhwc_fwd_one_pass_kernelI11Bf16IOFp16WLi64ELi64ELi512EEv26Group_norm_nhwc_fwd_params
        .type           _Z35group_norm_nhwc_fwd_one_pass_kernelI11Bf16IOFp16WLi64ELi64ELi512EEv26Group_norm_nhwc_fwd_params,@function
        .size           _Z35group_norm_nhwc_fwd_one_pass_kernelI11Bf16IOFp16WLi64ELi64ELi512EEv26Group_norm_nhwc_fwd_params,(.L_x_5296 - _Z35group_norm_nhwc_fwd_one_pass_kernelI11Bf16IOFp16WLi64ELi64ELi512EEv26Group_norm_nhwc_fwd_params)
        .other          _Z35group_norm_nhwc_fwd_one_pass_kernelI11Bf16IOFp16WLi64ELi64ELi512EEv26Group_norm_nhwc_fwd_params,@"STO_CUDA_ENTRY STV_DEFAULT"
_Z35group_norm_nhwc_fwd_one_pass_kernelI11Bf16IOFp16WLi64ELi64ELi512EEv26Group_norm_nhwc_fwd_params:
.text._Z35group_norm_nhwc_fwd_one_pass_kernelI11Bf16IOFp16WLi64ELi64ELi512EEv26Group_norm_nhwc_fwd_params:
        /* <DEDUP_REMOVED lines=23> */
.L_x_3610:
        /* <DEDUP_REMOVED lines=192> */
.L_x_3586:
[----:B------:R-:W-:Y:S05]  /*0d70*/  BSYNC B0 ;  /* 0x0000000000007941 */ /* 0x000fea0003800000 */
.L_x_3585:
        /* <DEDUP_REMOVED lines=24> */
.L_x_3589:
[----:B------:R-:W2:Y:S01]  /*0f00*/  LDG.E.STRONG.GPU R12, [R10.64] ;  /* 0x000000060a0c7981 */ /* 0x000ea2000c1ef900 */
[----:B------:R-:W-:Y:S01]  /*0f10*/  YIELD ;  /* 0x0000000000007946 */ /* 0x000fe20003800000 */
[----:B--2---:R-:W-:Y:S01]  /*0f20*/  ISETP.NE.AND P0, PT, R12, R13, PT ;  /* 0x0000000d0c00720c */ /* 0x004fe20003f05270 */
[----:B------:R-:W-:-:S12]  /*0f30*/  CCTL.IVALL ;  /* 0x00000000ff00798f */ /* 0x000fd80002000000 */
[----:B------:R-:W-:Y:S05]  /*0f40*/  @P0 BRA `(.L_x_3589) ;  /* 0xffffffb000000947 */ /* 0x000fea000383ffff */
.L_x_3588:
        /* <DEDUP_REMOVED lines=16> */
.L_x_3593:
        /* <DEDUP_REMOVED lines=115> */
.L_x_3592:
        /* <DEDUP_REMOVED lines=61> */
.L_x_3594:
[----:B------:R-:W-:-:S13]  /*1b50*/  ISETP.NE.OR P0, PT, R12, RZ, P0 ;  /* 0x000000ff0c00720c */ /* 0x000fda0000705670 */
[----:B------:R-:W-:Y:S05]  /*1b60*/  @!P0 BRA `(.L_x_3590) ;  /* 0x000001f000008947 */ /* 0x000fea0003800000 */
.L_x_3591:
        /* <DEDUP_REMOVED lines=31> */
.L_x_3590:
        /* <DEDUP_REMOVED lines=11> */
.L_x_3596:
[----:B------:R-:W-:Y:S05]  /*1e10*/  BSYNC B0 ;  /* 0x0000000000007941 */ /* 0x000fea0003800000 */
.L_x_3595:
        /* <DEDUP_REMOVED lines=16> */
.L_x_3587:
        /* <DEDUP_REMOVED lines=16> */
[----:B-1----:R-:W5:Y:S04]  /*2020*/  LDG.E.U16 R26, [R26.64+0x2] ;  /* 0x000002061a1a7981 */ /* 0x002f68000c1e1500 */
[----:B0-----:R0:W3:Y:S01]  /*2030*/  LDG.E.U16 R28, [R28.64+0x2] ;  /* 0x000002061c1c7981 */ /* 0x0010e2000c1e1500 */
[----:B------:R-:W-:Y:S01]  /*2040*/  SHF.R.U32.HI R10, RZ, 0x5, R2 ;  /* 0x00000005ff0a7819 */ /* 0x000fe20000011602 */
[----:B------:R-:W-:Y:S01]  /*2050*/  HFMA2.MMA R14, -RZ, RZ, 1.875, 0 ;  /* 0x3f800000ff0e7435 */ /* 0x000fe200000001ff */
[----:B----4-:R-:W-:-:S04]  /*2060*/  FMUL.FTZ R12, R12, c[0x0][0x1f4] ;  /* 0x00007d000c0c7a20 */ /* 0x010fc80000410000 */
[----:B------:R-:W-:-:S04]  /*2070*/  FMUL.FTZ R9, R12, R12 ;  /* 0x0000000c0c097220 */ /* 0x000fc80000410000 */
[----:B------:R-:W-:-:S05]  /*2080*/  FFMA.FTZ R9, R13, c[0x0][0x1f4], -R9 ;  /* 0x00007d000d097a23 */ /* 0x000fca0000010809 */
[----:B------:R-:W-:Y:S01]  /*2090*/  FSETP.GTU.FTZ.AND P0, PT, R9, RZ, PT ;  /* 0x000000ff0900720b */ /* 0x000fe20003f1c000 */
[----:B------:R-:W-:Y:S01]  /*20a0*/  IMAD R13, R3, c[0x0][0x1e4], R10 ;  /* 0x00007900030d7a24 */ /* 0x000fe200078e020a */
[----:B------:R-:W-:-:S11]  /*20b0*/  ISETP.NE.AND P2, PT, RZ, UR5, PT ;  /* 0x00000005ff007c0c */ /* 0x000fd6000bf45270 */
[----:B------:R-:W-:-:S04]  /*20c0*/  @P0 FADD.FTZ R10, R9, c[0x0][0x188] ;  /* 0x00006200090a0621 */ /* 0x000fc80000010000 */
[----:B------:R-:W1:Y:S01]  /*20d0*/  @P0 MUFU.RSQ R14, R10 ;  /* 0x0000000a000e0308 */ /* 0x000e620000001400 */
[--C-:B------:R-:W-:Y:S02]  /*20e0*/  PRMT R11, RZ, 0x5410, R16.reuse ;  /* 0x00005410ff0b7816 */ /* 0x100fe40000000010 */
[----:B0-----:R-:W-:Y:S02]  /*20f0*/  PRMT R29, RZ, 0x7610, R16 ;  /* 0x00007610ff1d7816 */ /* 0x001fe40000000010 */
[----:B------:R-:W-:Y:S01]  /*2100*/  ISETP.GE.U32.AND P0, PT, R13, c[0x0][0x1c8], PT ;  /* 0x000072000d007a0c */ /* 0x000fe20003f06070 */
[--C-:B------:R-:W-:Y:S01]  /*2110*/  FADD.FTZ R11, R11, -R12.reuse ;  /* 0x8000000c0b0b7221 */ /* 0x100fe20000010000 */
[----:B------:R-:W-:Y:S01]  /*2120*/  SHF.R.S32.HI R9, RZ, 0x1f, R13 ;  /* 0x0000001fff097819 */ /* 0x000fe2000001140d */
[----:B------:R-:W-:-:S03]  /*2130*/  FADD.FTZ R29, R29, -R12 ;  /* 0x8000000c1d1d7221 */ /* 0x000fc60000010000 */
[----:B------:R-:W-:Y:S01]  /*2140*/  ISETP.GE.AND.EX P0, PT, R9, c[0x0][0x1cc], PT, P0 ;  /* 0x0000730009007a0c */ /* 0x000fe20003f06300 */
[-C--:B-1----:R-:W-:Y:S02]  /*2150*/  FMUL.FTZ R29, R29, R14.reuse ;  /* 0x0000000e1d1d7220 */ /* 0x082fe40000410000 */
[----:B------:R-:W-:Y:S01]  /*2160*/  FMUL.FTZ R11, R11, R14 ;  /* 0x0000000e0b0b7220 */ /* 0x000fe20000410000 */
[----:B------:R-:W-:Y:S01]  /*2170*/  ISETP.LT.U32.AND P0, PT, R2, 0x200, !P0 ;  /* 0x000002000200780c */ /* 0x000fe20004701070 */
[----:B--2---:R-:W-:Y:S02]  /*2180*/  HADD2.F32 R15, -RZ, R15.H0_H0 ;  /* 0x2000000fff0f7230 */ /* 0x004fe40000004100 */
[----:B-----5:R-:W-:Y:S02]  /*2190*/  HADD2.F32 R16, -RZ, R26.H0_H0 ;  /* 0x2000001aff107230 */ /* 0x020fe40000004100 */
[----:B---3--:R-:W-:Y:S02]  /*21a0*/  HADD2.F32 R26, -RZ, R8.H0_H0 ;  /* 0x20000008ff1a7230 */ /* 0x008fe40000004100 */
[----:B------:R-:W-:-:S03]  /*21b0*/  HADD2.F32 R27, -RZ, R28.H0_H0 ;  /* 0x2000001cff1b7230 */ /* 0x000fc60000004100 */
        /* <DEDUP_REMOVED lines=13> */
.L_x_3597:
        /* <DEDUP_REMOVED lines=12> */
.L_x_3599:
[----:B------:R-:W-:Y:S05]  /*2350*/  BSYNC B0 ;  /* 0x0000000000007941 */ /* 0x000fea0003800000 */
.L_x_3598:
        /* <DEDUP_REMOVED lines=24> */
.L_x_3600:
        /* <DEDUP_REMOVED lines=12> */
.L_x_3602:
[----:B------:R-:W-:Y:S05]  /*25a0*/  BSYNC B0 ;  /* 0x0000000000007941 */ /* 0x000fea0003800000 */
.L_x_3601:
        /* <DEDUP_REMOVED lines=37> */
.L_x_3603:
        /* <DEDUP_REMOVED lines=12> */
.L_x_3605:
[----:B------:R-:W-:Y:S05]  /*28c0*/  BSYNC B0 ;  /* 0x0000000000007941 */ /* 0x000fea0003800000 */
.L_x_3604:
        /* <DEDUP_REMOVED lines=11> */
.L_x_3606:
        /* <DEDUP_REMOVED lines=12> */
.L_x_3608:
[----:B------:R-:W-:Y:S05]  /*2a40*/  BSYNC B0 ;  /* 0x0000000000007941 */ /* 0x000fea0003800000 */
.L_x_3607:
[----:B------:R-:W-:Y:S02]  /*2a50*/  IADD3 R17, R17, c[0x0][0x10], RZ ;  /* 0x0000040011117a10 */ /* 0x000fe40007ffe0ff */
[----:B------:R-:W-:Y:S02]  /*2a60*/  IADD3 R18, R18, 0x1, RZ ;  /* 0x0000000112127810 */ /* 0x000fe40007ffe0ff */
[----:B------:R-:W-:-:S13]  /*2a70*/  ISETP.GE.AND P0, PT, R17, UR4, PT ;  /* 0x0000000411007c0c */ /* 0x000fda000bf06270 */
[----:B------:R-:W-:Y:S01]  /*2a80*/  @P0 CALL.REL.NOINC `(.L_x_3609) ;  /* 0x0000001000000944 */ /* 0x000fe20003c00000 */
[----:B------:R-:W-:Y:S05]  /*2a90*/  BRA `(.L_x_3610) ;  /* 0xffffd6d000007947 */ /* 0x000fea000383ffff */
.L_x_3609:
[----:B------:R-:W-:Y:S05]  /*2aa0*/  EXIT ;  /* 0x000000000000794d */ /* 0x000fea0003800000 */
.L_x_3611:
        /* <DEDUP_REMOVED lines=13> */
.L_x_5296:


//--------------------- .text._Z35group_norm_nhwc_fwd_one_pass_kernelI11Bf16IOFp16WLi128ELi64ELi512EEv26Group_norm_nhwc_fwd_params --------------------------
	.section	.text._Z35group_norm_nhwc_fwd_one_pass_kernelI11Bf16IOFp16WLi128ELi64ELi512EEv26Group_norm_nhwc_fwd_params,"ax",@progbits
	.sectioninfo	@"SHI_REGISTERS=40"
	.align	128
        .global         _Z35group_norm_nhwc_fwd_one_pass_kernelI11Bf16IOFp16WLi128ELi64ELi512EEv26Group_norm_nhwc_fwd_params
        .type           _Z35group_norm_nhwc_fwd_one_pass_kernelI11Bf16IOFp16WLi128ELi64ELi512EEv26Group_norm_nhwc_fwd_params,@function
        .size           _Z35group_norm_nhwc_fwd_one_pass_kernelI11Bf16IOFp16WLi128ELi64ELi512EEv26Group_norm_nhwc_fwd_params,(.L_x_5297 - _Z35group_norm_nhwc_fwd_one_pass_kernelI11Bf16IOFp16WLi128ELi64ELi512EEv26Group_norm_nhwc_fwd_params)
        .other          _Z35group_norm_nhwc_fwd_one_pass_kernelI11Bf16IOFp16WLi128ELi64ELi512EEv26Group_norm_nhwc_fwd_params,@"STO_CUDA_ENTRY STV_DEFAULT"
_Z35group_norm_nhwc_fwd_one_pass_kernelI11Bf16IOFp16WLi128ELi64ELi512EEv26Group_norm_nhwc_fwd_params:
.text._Z35group_norm_nhwc_fwd_one_pass_kernelI11Bf16IOFp16WLi128ELi64ELi512EEv26Group_norm_nhwc_fwd_params:
        /* <DEDUP_REMOVED lines=31> */
.L_x_3649:
        /* <DEDUP_REMOVED lines=272> */
.L_x_3613:
[----:B------:R-:W-:Y:S05]  /*12f0*/  BSYNC B0 ;  /* 0x0000000000007941 */ /* 0x000fea0003800000 */
.L_x_3612:
        /* <DEDUP_REMOVED lines=26> */
.L_x_3616:
[----:B------:R-:W2:Y:S01]  /*14a0*/  LDG.E.STRONG.GPU R19, [R12.64] ;  /* 0x000000080c137981 */ /* 0x000ea2000c1ef900 */
[----:B------:R-:W-:Y:S01]  /*14b0*/  YIELD ;  /* 0x0000000000007946 */ /* 0x000fe20003800000 */
[----:B--2---:R-:W-:Y:S01]  /*14c0*/  ISETP.NE.AND P0, PT, R19, R18, PT ;  /* 0x000000121300720c */ /* 0x004fe20003f05270 */
[----:B------:R-:W-:-:S12]  /*14d0*/  CCTL.IVALL ;  /* 0x00000000ff00798f */ /* 0x000fd80002000000 */
[----:B------:R-:W-:Y:S05]  /*14e0*/  @P0 BRA `(.L_x_3616) ;  /* 0xffffffb000000947 */ /* 0x000fea000383ffff */
.L_x_3615:
        /* <DEDUP_REMOVED lines=20> */
.L_x_3620:
        /* <DEDUP_REMOVED lines=116> */
.L_x_3619:
        /* <DEDUP_REMOVED lines=62> */
.L_x_3621:
[----:B------:R-:W-:-:S13]  /*2150*/  ISETP.NE.OR P0, PT, RZ, UR5, P0 ;  /* 0x00000005ff007c0c */ /* 0x000fda0008705670 */
[----:B------:R-:W-:Y:S05]  /*2160*/  @!P0 BRA `(.L_x_3617) ;  /* 0x000001f000008947 */ /* 0x000fea0003800000 */
.L_x_3618:
        /* <DEDUP_REMOVED lines=31> */
.L_x_3617:
        /* <DEDUP_REMOVED lines=12> */
.L_x_3623:
[----:B------:R-:W-:Y:S05]  /*2420*/  BSYNC B0 ;  /* 0x0000000000007941 */ /* 0x000fea0003800000 */
.L_x_3622:
        /* <DEDUP_REMOVED lines=16> */
.L_x_3614:
        /* <DEDUP_REMOVED lines=43> */
[----:B--2---:R-:W-:-:S02]  /*27e0*/  HADD2.F32 R17, -RZ, R12.H0_H0 ;  /* 0x2000000cff117230 */ /* 0x004fc40000004100 */
[----:B---3--:R-:W-:Y:S02]  /*27f0*/  HADD2.F32 R18, -RZ, R18.H0_H0 ;  /* 0x20000012ff127230 */ /* 0x008fe40000004100 */
[----:B----4-:R-:W-:Y:S02]  /*2800*/  HADD2.F32 R19, -RZ, R19.H0_H0 ;  /* 0x20000013ff137230 */ /* 0x010fe40000004100 */
[----:B-----5:R-:W-:-:S05]  /*2810*/  HADD2.F32 R16, -RZ, R16.H0_H0 ;  /* 0x20000010ff107230 */ /* 0x020fca0000004100 */
        /* <DEDUP_REMOVED lines=13> */
.L_x_3624:
        /* <DEDUP_REMOVED lines=13> */
.L_x_3626:
[----:B------:R-:W-:Y:S05]  /*29c0*/  BSYNC B0 ;  /* 0x0000000000007941 */ /* 0x000fea0003800000 */
.L_x_3625:
        /* <DEDUP_REMOVED lines=17> */
.L_x_3627:
        /* <DEDUP_REMOVED lines=13> */
.L_x_3629:
[----:B------:R-:W-:Y:S05]  /*2bb0*/  BSYNC B0 ;  /* 0x0000000000007941 */ /* 0x000fea0003800000 */
.L_x_3628:
        /* <DEDUP_REMOVED lines=77> */
.L_x_3630:
        /* <DEDUP_REMOVED lines=14> */
.L_x_3632:
[----:B------:R-:W-:Y:S05]  /*3170*/  BSYNC B0 ;  /* 0x0000000000007941 */ /* 0x000fea0003800000 */
.L_x_3631:
        /* <DEDUP_REMOVED lines=11> */
.L_x_3633:
        /* <DEDUP_REMOVED lines=13> */
.L_x_3635:
[----:B------:R-:W-:Y:S05]  /*3300*/  BSYNC B0 ;  /* 0x0000000000007941 */ /* 0x000fea0003800000 */
.L_x_3634:
        /* <DEDUP_REMOVED lines=11> */
.L_x_3636:
        /* <DEDUP_REMOVED lines=13> */
.L_x_3638:
[----:B------:R-:W-:Y:S05]  /*3490*/  BSYNC B0 ;  /* 0x0000000000007941 */ /* 0x000fea0003800000 */
.L_x_3637:
        /* <DEDUP_REMOVED lines=11> */
.L_x_3639:
        /* <DEDUP_REMOVED lines=13> */
.L_x_3641:
[----:B------:R-:W-:Y:S05]  /*3620*/  BSYNC B0 ;  /* 0x0000000000007941 */ /* 0x000fea0003800000 */
.L_x_3640:
        /* <DEDUP_REMOVED lines=11> */
.L_x_3642:
        /* <DEDUP_REMOVED lines=13> */
.L_x_3644:
[----:B------:R-:W-:Y:S05]  /*37b0*/  BSYNC B0 ;  /* 0x0000000000007941 */ /* 0x000fea0003800000 */
.L_x_3643:
        /* <DEDUP_REMOVED lines=11> */
.L_x_3645:
        /* <DEDUP_REMOVED lines=12> */
.L_x_3647:
[----:B------:R-:W-:Y:S05]  /*3930*/  BSYNC B0 ;  /* 0x0000000000007941 */ /* 0x000fea0003800000 */
.L_x_3646:
[----:B------:R-:W-:Y:S02]  /*3940*/  IADD3 R10, R10, c[0x0][0x10], RZ ;  /* 0x000004000a0a7a10 */ /* 0x000fe40007ffe0ff */
[----:B------:R-:W-:Y:S02]  /*3950*/  IADD3 R29, R29, 0x1, RZ ;  /* 0x000000011d1d7810 */ /* 0x000fe40007ffe0ff */
[----:B------:R-:W-:-:S13]  /*3960*/  ISETP.GE.AND P0, PT, R10, UR4, PT ;  /* 0x000000040a007c0c */ /* 0x000fda000bf06270 */
[----:B------:R-:W-:Y:S01]  /*3970*/  @P0 CALL.REL.NOINC `(.L_x_3648) ;  /* 0x0000001000000944 */ /* 0x000fe20003c00000 */
[----:B------:R-:W-:Y:S05]  /*3980*/  BRA `(.L_x_3649) ;  /* 0xffffc86000007947 */ /* 0x000fea000383ffff */
.L_x_3648:
[----:B------:R-:W-:Y:S05]  /*3990*/  EXIT ;  /* 0x000000000000794d */ /* 0x000fea0003800000 */
.L_x_3650:
        /* <DEDUP_REMOVED lines=14> */
.L_x_5297:


//--------------------- .text._Z35group_norm_nhwc_fwd_one_pass_kernelI11Bf16IOFp16WLi256ELi64ELi512EEv26Group_norm_nhwc_fwd_params --------------------------
	.section	.text._Z35group_norm_nhwc_fwd_one_pass_kernelI11Bf16IOFp16WLi256ELi64ELi512EEv26Group_norm_nhwc_fwd_params,"ax",@progbits
	.sectioninfo	@"SHI_REGISTERS=82"
	.align	128
        .global         _Z35group_norm_nhwc_fwd_one_pass_kernelI11Bf16IOFp16WLi256ELi64ELi512EEv26Group_norm_nhwc_fwd_params
        .type           _Z35group_norm_nhwc_fwd_one_pass_kernelI11Bf16IOFp16WLi256ELi64ELi512EEv26Group_norm_nhwc_fwd_params,@function
        .size           _Z35group_norm_nhwc_fwd_one_pass_kernelI11Bf16IOFp16WLi256ELi64ELi512EEv26Group_norm_nhwc_fwd_params,(.L_x_5298 - _Z35group_norm_nhwc_fwd_one_pass_kernelI11Bf16IOFp16WLi256ELi64ELi512EEv26Group_norm_nhwc_fwd_params)
        .other          _Z35group_norm_nhwc_fwd_one_pass_kernelI11Bf16IOFp16WLi256ELi64ELi512EEv26Group_norm_nhwc_fwd_params,@"STO_CUDA_ENTRY STV_DEFAULT"
_Z35group_norm_nhwc_fwd_one_pass_kernelI11Bf16IOFp16WLi256ELi64ELi512EEv26Group_norm_nhwc_fwd_params:
.text._Z35group_norm_nhwc_fwd_one_pass_kernelI11Bf16IOFp16WLi256ELi64ELi512EEv26Group_norm_nhwc_fwd_params:
        /* <DEDUP_REMOVED lines=15> */
.L_x_3713:
        /* <DEDUP_REMOVED lines=476> */
.L_x_3652:
[----:B0-----:R-:W-:Y:S05]  /*1eb0*/  BSYNC B0 ;  /* 0x0000000000007941 */ /* 0x001fea0003800000 */
.L_x_3651:
        /* <DEDUP_REMOVED lines=25> */
.L_x_3655:
[----:B------:R-:W2:Y:S01]  /*2050*/  LDG.E.STRONG.GPU R8, [R10.64] ;  /* 0x000000060a087981 */ /* 0x000ea2000c1ef900 */
[----:B------:R-:W-:Y:S01]  /*2060*/  YIELD ;  /* 0x0000000000007946 */ /* 0x000fe20003800000 */
[----:B--2---:R-:W-:Y:S01]  /*2070*/  ISETP.NE.AND P6, PT, R8, R65, PT ;  /* 0x000000410800720c */ /* 0x004fe20003fc5270 */
[----:B------:R-:W-:-:S12]  /*2080*/  CCTL.IVALL ;  /* 0x00000000ff00798f */ /* 0x000fd80002000000 */
[----:B------:R-:W-:Y:S05]  /*2090*/  @P6 BRA `(.L_x_3655) ;  /* 0xffffffb000006947 */ /* 0x000fea000383ffff */
.L_x_3654:
        /* <DEDUP_REMOVED lines=24> */
.L_x_3659:
        /* <DEDUP_REMOVED lines=116> */
.L_x_3658:
        /* <DEDUP_REMOVED lines=63> */
.L_x_3660:
[----:B------:R-:W-:-:S04]  /*2d50*/  LOP3.LUT P6, RZ, R72, 0x1, RZ, 0xc0, !PT ;  /* 0x0000000148ff7812 */ /* 0x000fc800078cc0ff */
[----:B------:R-:W-:-:S13]  /*2d60*/  ISETP.NE.OR P6, PT, R8, RZ, P6 ;  /* 0x000000ff0800720c */ /* 0x000fda00037c5670 */
[----:B------:R-:W-:Y:S05]  /*2d70*/  @!P6 BRA `(.L_x_3656) ;  /* 0x000002100000e947 */ /* 0x000fea0003800000 */
.L_x_3657:
[----:B------:R-:W1:Y:S02]  /*2d80*/  S2R R65, SR_CTAID.X ;  /* 0x0000000000417919 */ /* 0x000e640000002500 */
.L_x_3661:
        /* <DEDUP_REMOVED lines=32> */
.L_x_3656:
        /* <DEDUP_REMOVED lines=11> */
.L_x_3663:
[----:B------:R-:W-:Y:S05]  /*3040*/  BSYNC B0 ;  /* 0x0000000000007941 */ /* 0x000fea0003800000 */
.L_x_3662:
        /* <DEDUP_REMOVED lines=17> */
.L_x_3653:
        /* <DEDUP_REMOVED lines=8> */
[----:B-1----:R-:W-:-:S04]  /*31e0*/  IADD3 R10, P5, R12, c[0x0][0x178], RZ ;  /* 0x00005e000c0a7a10 */ /* 0x002fc80007fbe0ff */
[----:B------:R-:W-:Y:S02]  /*31f0*/  IADD3.X R11, R18, c[0x0][0x17c], RZ, P5, !PT ;  /* 0x00005f00120b7a10 */ /* 0x000fe40002ffe4ff */
[----:B------:R-:W-:Y:S01]  /*3200*/  IADD3 R12, P5, R12, c[0x0][0x180], RZ ;  /* 0x000060000c0c7a10 */ /* 0x000fe20007fbe0ff */
[----:B------:R-:W-:Y:S01]  /*3210*/  @!P6 FMUL.FTZ R9, R5, c[0x0][0x1f4] ;  /* 0x00007d000509ea20 */ /* 0x000fe20000410000 */
[----:B------:R-:W-:Y:S01]  /*3220*/  @!P6 MOV R7, 0x8 ;  /* 0x000000080007e802 */ /* 0x000fe20000000f00 */
[----:B------:R-:W-:Y:S01]  /*3230*/  @!P6 FMUL.FTZ R8, R4, c[0x0][0x1f4] ;  /* 0x00007d000408ea20 */ /* 0x000fe20000410000 */
[----:B------:R-:W-:-:S03]  /*3240*/  IADD3.X R13, R18, c[0x0][0x184], RZ, P5, !PT ;  /* 0x00006100120d7a10 */ /* 0x000fc60002ffe4ff */
[----:B------:R-:W-:-:S05]  /*3250*/  @!P6 IMAD.WIDE R6, R26, R7, c[0x0][0x168] ;  /* 0x00005a001a06e625 */ /* 0x000fca00078e0207 */
[----:B------:R0:W-:Y:S04]  /*3260*/  @!P6 STG.E.64 [R6.64], R8 ;  /* 0x000000080600e986 */ /* 0x0001e8000c101b06 */
[----:B------:R-:W-:Y:S06]  /*3270*/  BAR.SYNC.DEFER_BLOCKING 0x0 ;  /* 0x0000000000007b1d */ /* 0x000fec0000010000 */
[----:B0-----:R0:W2:Y:S04]  /*3280*/  LDG.E.U16 R8, [R10.64] ;  /* 0x000000060a087981 */ /* 0x0010a8000c1e1500 */
[----:B------:R0:W3:Y:S04]  /*3290*/  LDG.E.U16 R6, [R10.64+0x2] ;  /* 0x000002060a067981 */ /* 0x0000e8000c1e1500 */
[----:B------:R1:W4:Y:S04]  /*32a0*/  LDG.E.U16 R9, [R12.64] ;  /* 0x000000060c097981 */ /* 0x000328000c1e1500 */
[----:B------:R1:W5:Y:S04]  /*32b0*/  LDG.E.U16 R7, [R12.64+0x2] ;  /* 0x000002060c077981 */ /* 0x000368000c1e1500 */
[----:B------:R-:W1:Y:S01]  /*32c0*/  LDS.64 R4, [0x98] ;  /* 0x00009800ff047984 */ /* 0x000e620000000a00 */
[----:B------:R-:W-:-:S02]  /*32d0*/  SHF.R.U32.HI R15, RZ, 0x5, R27 ;  /* 0x00000005ff0f7819 */ /* 0x000fc4000001161b */
[----:B0-----:R-:W-:Y:S01]  /*32e0*/  PRMT R11, RZ, 0x5410, R52 ;  /* 0x00005410ff0b7816 */ /* 0x001fe20000000034 */
[----:B-1----:R-:W-:-:S04]  /*32f0*/  FMUL.FTZ R4, R4, c[0x0][0x1f4] ;  /* 0x00007d0004047a20 */ /* 0x002fc80000410000 */
[----:B------:R-:W-:-:S04]  /*3300*/  FMUL.FTZ R14, R4, R4 ;  /* 0x00000004040e7220 */ /* 0x000fc80000410000 */
[----:B------:R-:W-:Y:S01]  /*3310*/  FFMA.FTZ R14, R5, c[0x0][0x1f4], -R14 ;  /* 0x00007d00050e7a23 */ /* 0x000fe2000001080e */
[----:B------:R-:W-:-:S04]  /*3320*/  HFMA2.MMA R5, -RZ, RZ, 1.875, 0 ;  /* 0x3f800000ff057435 */ /* 0x000fc800000001ff */
[----:B------:R-:W-:Y:S02]  /*3330*/  FSETP.GTU.FTZ.AND P5, PT, R14, RZ, PT ;  /* 0x000000ff0e00720b */ /* 0x000fe40003fbc000 */
[----:B------:R-:W-:-:S11]  /*3340*/  PRMT R13, RZ, 0x7610, R52 ;  /* 0x00007610ff0d7816 */ /* 0x000fd60000000034 */
[----:B------:R-:W-:-:S04]  /*3350*/  @P5 FADD.FTZ R14, R14, c[0x0][0x188] ;  /* 0x000062000e0e5621 */ /* 0x000fc80000010000 */
[----:B------:R0:W1:Y:S01]  /*3360*/  @P5 MUFU.RSQ R5, R14 ;  /* 0x0000000e00055308 */ /* 0x0000620000001400 */
[----:B------:R-:W-:Y:S01]  /*3370*/  ISETP.NE.AND P5, PT, RZ, UR5, PT ;  /* 0x00000005ff007c0c */ /* 0x000fe2000bfa5270 */
[----:B------:R-:W-:Y:S01]  /*3380*/  IMAD R54, R54, c[0x0][0x1e4], R15 ;  /* 0x0000790036367a24 */ /* 0x000fe200078e020f */
[--C-:B------:R-:W-:Y:S01]  /*3390*/  PRMT R15, RZ, 0x5410, R53.reuse ;  /* 0x00005410ff0f7816 */ /* 0x100fe20000000035 */
[--C-:B------:R-:W-:Y:S01]  /*33a0*/  FADD.FTZ R12, R13, -R4.reuse ;  /* 0x800000040d0c7221 */ /* 0x100fe20000010000 */
[----:B------:R-:W-:Y:S01]  /*33b0*/  PRMT R53, RZ, 0x7610, R53 ;  /* 0x00007610ff357816 */ /* 0x000fe20000000035 */
[--C-:B------:R-:W-:Y:S02]  /*33c0*/  FADD.FTZ R10, R11, -R4.reuse ;  /* 0x800000040b0a7221 */ /* 0x100fe40000010000 */
[--C-:B0-----:R-:W-:Y:S02]  /*33d0*/  FADD.FTZ R14, R15, -R4.reuse ;  /* 0x800000040f0e7221 */ /* 0x101fe40000010000 */
[----:B------:R-:W-:-:S02]  /*33e0*/  FADD.FTZ R18, R53, -R4 ;  /* 0x8000000435127221 */ /* 0x000fc40000010000 */
[-C--:B-1----:R-:W-:Y:S02]  /*33f0*/  FMUL.FTZ R12, R12, R5.reuse ;  /* 0x000000050c0c7220 */ /* 0x082fe40000410000 */
[-C--:B------:R-:W-:Y:S02]  /*3400*/  FMUL.FTZ R10, R10, R5.reuse ;  /* 0x000000050a0a7220 */ /* 0x080fe40000410000 */
[-C--:B------:R-:W-:Y:S02]  /*3410*/  FMUL.FTZ R19, R14, R5.reuse ;  /* 0x000000050e137220 */ /* 0x080fe40000410000 */
[----:B------:R-:W-:Y:S01]  /*3420*/  FMUL.FTZ R52, R18, R5 ;  /* 0x0000000512347220 */ /* 0x000fe20000410000 */
[----:B--2---:R-:W-:Y:S02]  /*3430*/  HADD2.F32 R8, -RZ, R8.H0_H0 ;  /* 0x20000008ff087230 */ /* 0x004fe40000004100 */
[----:B---3--:R-:W-:Y:S02]  /*3440*/  HADD2.F32 R6, -RZ, R6.H0_H0 ;  /* 0x20000006ff067230 */ /* 0x008fe40000004100 */
[----:B----4-:R-:W-:-:S02]  /*3450*/  HADD2.F32 R9, -RZ, R9.H0_H0 ;  /* 0x20000009ff097230 */ /* 0x010fc40000004100 */
[----:B-----5:R-:W-:-:S03]  /*3460*/  HADD2.F32 R7, -RZ, R7.H0_H0 ;  /* 0x20000007ff077230 */ /* 0x020fc60000004100 */
        /* <DEDUP_REMOVED lines=13> */
.L_x_3664:
        /* <DEDUP_REMOVED lines=12> */
.L_x_3666:
[----:B------:R-:W-:Y:S05]  /*3600*/  BSYNC B0 ;  /* 0x0000000000007941 */ /* 0x000fea0003800000 */
.L_x_3665:
        /* <DEDUP_REMOVED lines=14> */
.L_x_3667:
        /* <DEDUP_REMOVED lines=13> */
.L_x_3669:
[----:B------:R-:W-:Y:S05]  /*37c0*/  BSYNC B0 ;  /* 0x0000000000007941 */ /* 0x000fea0003800000 */
.L_x_3668:
        /* <DEDUP_REMOVED lines=24> */
.L_x_3670:
        /* <DEDUP_REMOVED lines=13> */
.L_x_3672:
[----:B------:R-:W-:Y:S05]  /*3a20*/  BSYNC B0 ;  /* 0x0000000000007941 */ /* 0x000fea0003800000 */
.L_x_3671:
        /* <DEDUP_REMOVED lines=14> */
.L_x_3673:
        /* <DEDUP_REMOVED lines=13> */
.L_x_3675:
[----:B------:R-:W-:Y:S05]  /*3be0*/  BSYNC B0 ;  /* 0x0000000000007941 */ /* 0x000fea0003800000 */
.L_x_3674:
        /* <DEDUP_REMOVED lines=24> */
.L_x_3676:
        /* <DEDUP_REMOVED lines=13> */
.L_x_3678:
[----:B------:R-:W-:Y:S05]  /*3e40*/  BSYNC B0 ;  /* 0x0000000000007941 */ /* 0x000fea0003800000 */
.L_x_3677:
        /* <DEDUP_REMOVED lines=14> */
.L_x_3679:
        /* <DEDUP_REMOVED lines=13> */
.L_x_3681:
[----:B------:R-:W-:Y:S05]  /*4000*/  BSYNC B0 ;  /* 0x0000000000007941 */ /* 0x000fea0003800000 */
.L_x_3680:
        /* <DEDUP_REMOVED lines=24> */
.L_x_3682:
        /* <DEDUP_REMOVED lines=13> */
.L_x_3684:
[----:B------:R-:W-:Y:S05]  /*4260*/  BSYNC B0 ;  /* 0x0000000000007941 */ /* 0x000fea0003800000 */
.L_x_3683:
        /* <DEDUP_REMOVED lines=14> */
.L_x_3685:
        /* <DEDUP_REMOVED lines=13> */
.L_x_3687:
[----:B------:R-:W-:Y:S05]  /*4420*/  BSYNC B0 ;  /* 0x0000000000007941 */ /* 0x000fea0003800000 */
.L_x_3686:
        /* <DEDUP_REMOVED lines=24> */
.L_x_3688:
        /* <DEDUP_REMOVED lines=13> */
.L_x_3690:
[----:B------:R-:W-:Y:S05]  /*4680*/  BSYNC B0 ;  /* 0x0000000000007941 */ /* 0x000fea0003800000 */
.L_x_3689:
        /* <DEDUP_REMOVED lines=14> */
.L_x_3691:
        /* <DEDUP_REMOVED lines=12> */
.L_x_3693:
[----:B------:R-:W-:Y:S05]  /*4830*/  BSYNC B0 ;  /* 0x0000000000007941 */ /* 0x000fea0003800000 */
.L_x_3692:
        /* <DEDUP_REMOVED lines=73> */
.L_x_3694:
        /* <DEDUP_REMOVED lines=12> */
.L_x_3696:
[----:B------:R-:W-:Y:S05]  /*4d90*/  BSYNC B0 ;  /* 0x0000000000007941 */ /* 0x000fea0003800000 */
.L_x_3695:
        /* <DEDUP_REMOVED lines=11> */
.L_x_3697:
        /* <DEDUP_REMOVED lines=12> */
.L_x_3699:
[----:B------:R-:W-:Y:S05]  /*4f10*/  BSYNC B0 ;  /* 0x0000000000007941 */ /* 0x000fea0003800000 */
.L_x_3698:
        /* <DEDUP_REMOVED lines=11> */
.L_x_3700:
        /* <DEDUP_REMOVED lines=12> */
.L_x_3702:
[----:B------:R-:W-:Y:S05]  /*5090*/  BSYNC B0 ;  /* 0x0000000000007941 */ /* 0x000fea0003800000 */
.L_x_3701:
        /* <DEDUP_REMOVED lines=11> */
.L_x_3703:
        /* <DEDUP_REMOVED lines=12> */
.L_x_3705:
[----:B------:R-:W-:Y:S05]  /*5210*/  BSYNC B0 ;  /* 0x0000000000007941 */ /* 0x000fea0003800000 */
.L_x_3704:
        /* <DEDUP_REMOVED lines=11> */
.L_x_3706:
        /* <DEDUP_REMOVED lines=12> */
.L_x_3708:
[----:B------:R-:W-:Y:S05]  /*5390*/  BSYNC B0 ;  /* 0x0000000000007941 */ /* 0x000fea0003800000 */
.L_x_3707:
        /* <DEDUP_REMOVED lines=11> */
.L_x_3709:
        /* <DEDUP_REMOVED lines=11> */
.L_x_3711:
[----:B------:R-:W-:Y:S05]  /*5500*/  BSYNC B0 ;  /* 0x0000000000007941 */ /* 0x000fea0003800000 */
.L_x_3710:
[----:B------:R-:W-:Y:S02]  /*5510*/  IADD3 R26, R26, c[0x0][0x10], RZ ;  /* 0x000004001a1a7a10 */ /* 0x000fe40007ffe0ff */
[----:B------:R-:W-:Y:S02]  /*5520*/  IADD3 R73, R73, 0x1, RZ ;  /* 0x0000000149497810 */ /* 0x000fe40007ffe0ff */
[----:B------:R-:W-:-:S13]  /*5530*/  ISETP.GE.AND P0, PT, R26, UR4, PT ;  /* 0x000000041a007c0c */ /* 0x000fda000bf06270 */
[----:B------:R-:W-:Y:S01]  /*5540*/  @P0 CALL.REL.NOINC `(.L_x_3712) ;  /* 0x0000001000000944 */ /* 0x000fe20003c00000 */
[----:B------:R-:W-:Y:S05]  /*5550*/  BRA `(.L_x_3713) ;  /* 0xffffab9000007947 */ /* 0x000fea000383ffff */
.L_x_3712:
[----:B------:R-:W-:Y:S05]  /*5560*/  EXIT ;  /* 0x000000000000794d */ /* 0x000fea0003800000 */
.L_x_3714:
        /* <DEDUP_REMOVED lines=9> */
.L_x_5298:


//--------------------- .text._Z35group_norm_nhwc_fwd_one_pass_kernelI11Bf16IOFp16WLi512ELi64ELi512EEv26Group_norm_nhwc_fwd_params --------------------------
	.section	.text._Z35group_norm_nhwc_fwd_one_pass_kernelI11Bf16IOFp16WLi512ELi64ELi512EEv26Group_norm_nhwc_fwd_params,"ax",@progbits
	.sectioninfo	@"SHI_REGISTERS=128"
	.align	128
        .global         _Z35group_norm_nhwc_fwd_one_pass_kernelI11Bf16IOFp16WLi512ELi64ELi512EEv26Group_norm_nhwc_fwd_params
        .type           _Z35group_norm_nhwc_fwd_one_pass_kernelI11Bf16IOFp16WLi512ELi64ELi512EEv26Group_norm_nhwc_fwd_params,@function
        .size           _Z35group_norm_nhwc_fwd_one_pass_kernelI11Bf16IOFp16WLi512ELi64ELi512EEv26Group_norm_nhwc_fwd_params,(.L_x_5299 - _Z35group_norm_nhwc_fwd_one_pass_kernelI11Bf16IOFp16WLi512ELi64ELi512EEv26Group_norm_nhwc_fwd_params)
        .other          _Z35group_norm_nhwc_fwd_one_pass_kernelI11Bf16IOFp16WLi512ELi64ELi512EEv26Group_norm_nhwc_fwd_params,@"STO_CUDA_ENTRY STV_DEFAULT"
_Z35group_norm_nhwc_fwd_one_pass_kernelI11Bf16IOFp16WLi512ELi64ELi512EEv26Group_norm_nhwc_fwd_params:
.text._Z35group_norm_nhwc_fwd_one_pass_kernelI11Bf16IOFp16WLi512ELi64ELi512EEv26Group_norm_nhwc_fwd_params:
        /* <DEDUP_REMOVED lines=201> */
.L_x_3824:
        /* <DEDUP_REMOVED lines=114> */
[----:B------:R-:W-:Y:S01]  /*13b0*/  LOP3.LUT P0, RZ, R23, 0x40000, RZ, 0xc0, !PT ;  /* 0x0004000017ff7812 */ /* 0x000fe2000780c0ff */
        /* <DEDUP_REMOVED lines=189> */
[----:B------:R-:W-:-:S04]  /*1f90*/  @P0 IMAD.WIDE.U32 R60, R16, c[0x0][0x1c0], R60 ;  /* 0x00007000103c0a25 */ /* 0x000fc800078e003c */
        /* <DEDUP_REMOVED lines=448> */
.L_x_3716:
[----:B0-----:R-:W-:Y:S05]  /*3ba0*/  BSYNC B0 ;  /* 0x0000000000007941 */ /* 0x001fea0003800000 */
.L_x_3715:
        /* <DEDUP_REMOVED lines=26> */
.L_x_3719:
[----:B0-----:R-:W2:Y:S01]  /*3d50*/  LDG.E.STRONG.GPU R32, [R28.64] ;  /* 0x000000081c207981 */ /* 0x001ea2000c1ef900 */
[----:B------:R-:W-:Y:S01]  /*3d60*/  YIELD ;  /* 0x0000000000007946 */ /* 0x000fe20003800000 */
[----:B--2---:R-:W-:Y:S01]  /*3d70*/  ISETP.NE.AND P6, PT, R32, R37, PT ;  /* 0x000000252000720c */ /* 0x004fe20003fc5270 */
[----:B------:R-:W-:-:S12]  /*3d80*/  CCTL.IVALL ;  /* 0x00000000ff00798f */ /* 0x000fd80002000000 */
[----:B------:R-:W-:Y:S05]  /*3d90*/  @P6 BRA `(.L_x_3719) ;  /* 0xffffffb000006947 */ /* 0x000fea000383ffff */
.L_x_3718:
        /* <DEDUP_REMOVED lines=20> */
.L_x_3723:
        /* <DEDUP_REMOVED lines=116> */
.L_x_3722:
        /* <DEDUP_REMOVED lines=62> */
.L_x_3724:
[----:B------:R-:W-:-:S06]  /*4a00*/  UISETP.NE.OR UP0, UPT, UR5, URZ, UP0 ;  /* 0x0000003f0500728c */ /* 0x000fcc0008705670 */
[----:B------:R-:W-:-:S13]  /*4a10*/  PLOP3.LUT P6, PT, PT, PT, UP0, 0x80, 0x0 ;  /* 0x000000000000781c */ /* 0x000fda0003fcf008 */
[----:B------:R-:W-:Y:S05]  /*4a20*/  @!P6 BRA `(.L_x_3720) ;  /* 0x000001f00000e947 */ /* 0x000fea0003800000 */
.L_x_3721:
        /* <DEDUP_REMOVED lines=31> */
.L_x_3720:
        /* <DEDUP_REMOVED lines=11> */
.L_x_3726:
[----:B------:R-:W-:Y:S05]  /*4cd0*/  BSYNC B0 ;  /* 0x0000000000007941 */ /* 0x000fea0003800000 */
.L_x_3725:
        /* <DEDUP_REMOVED lines=17> */
.L_x_3717:
        /* <DEDUP_REMOVED lines=51> */
[----:B--2---:R-:W-:Y:S02]  /*5120*/  HADD2.F32 R41, -RZ, R41.H0_H0 ;  /* 0x20000029ff297230 */ /* 0x004fe40000004100 */
[----:B---3--:R-:W-:-:S02]  /*5130*/  HADD2.F32 R82, -RZ, R82.H0_H0 ;  /* 0x20000052ff527230 */ /* 0x008fc40000004100 */
[----:B-----5:R-:W-:Y:S02]  /*5140*/  HADD2.F32 R43, -RZ, R43.H0_H0 ;  /* 0x2000002bff2b7230 */ /* 0x020fe40000004100 */
        /* <DEDUP_REMOVED lines=14> */
.L_x_3727:
        /* <DEDUP_REMOVED lines=14> */
.L_x_3729:
[----:B------:R-:W-:Y:S05]  /*5310*/  BSYNC B0 ;  /* 0x0000000000007941 */ /* 0x000fea0003800000 */
.L_x_3728:
        /* <DEDUP_REMOVED lines=15> */
.L_x_3730:
        /* <DEDUP_REMOVED lines=13> */
.L_x_3732:
[----:B------:R-:W-:Y:S05]  /*54e0*/  BSYNC B0 ;  /* 0x0000000000007941 */ /* 0x000fea0003800000 */
.L_x_3731:
        /* <DEDUP_REMOVED lines=23> */
.L_x_3733:
        /* <DEDUP_REMOVED lines=14> */
.L_x_3735:
[----:B------:R-:W-:Y:S05]  /*5740*/  BSYNC B0 ;  /* 0x0000000000007941 */ /* 0x000fea0003800000 */
.L_x_3734:
        /* <DEDUP_REMOVED lines=15> */
.L_x_3736:
        /* <DEDUP_REMOVED lines=14> */
.L_x_3738:
[----:B------:R-:W-:Y:S05]  /*5920*/  BSYNC B0 ;  /* 0x0000000000007941 */ /* 0x000fea0003800000 */
.L_x_3737:
        /* <DEDUP_REMOVED lines=23> */
.L_x_3739:
        /* <DEDUP_REMOVED lines=14> */
.L_x_3741:
[----:B------:R-:W-:Y:S05]  /*5b80*/  BSYNC B0 ;  /* 0x0000000000007941 */ /* 0x000fea0003800000 */
.L_x_3740:
        /* <DEDUP_REMOVED lines=15> */
.L_x_3742:
        /* <DEDUP_REMOVED lines=13> */
.L_x_3744:
[----:B------:R-:W-:Y:S05]  /*5d50*/  BSYNC B0 ;  /* 0x0000000000007941 */ /* 0x000fea0003800000 */
.L_x_3743:
        /* <DEDUP_REMOVED lines=23> */
.L_x_3745:
        /* <DEDUP_REMOVED lines=13> */
.L_x_3747:
[----:B------:R-:W-:Y:S05]  /*5fa0*/  BSYNC B0 ;  /* 0x0000000000007941 */ /* 0x000fea0003800000 */
.L_x_3746:
        /* <DEDUP_REMOVED lines=15> */
.L_x_3748:
        /* <DEDUP_REMOVED lines=13> */
.L_x_3750:
[----:B------:R-:W-:Y:S05]  /*6170*/  BSYNC B0 ;  /* 0x0000000000007941 */ /* 0x000fea0003800000 */
.L_x_3749:
        /* <DEDUP_REMOVED lines=201> */
.L_x_3751:
        /* <DEDUP_REMOVED lines=13> */
.L_x_3753:
[----:B------:R-:W-:Y:S05]  /*6ee0*/  BSYNC B0 ;  /* 0x0000000000007941 */ /* 0x000fea0003800000 */
.L_x_3752:
        /* <DEDUP_REMOVED lines=11> */
.L_x_3754:
        /* <DEDUP_REMOVED lines=13> */
.L_x_3756:
[----:B------:R-:W-:Y:S05]  /*7070*/  BSYNC B0 ;  /* 0x0000000000007941 */ /* 0x000fea0003800000 */
.L_x_3755:
        /* <DEDUP_REMOVED lines=14> */
.L_x_3757:
        /* <DEDUP_REMOVED lines=13> */
.L_x_3759:
[----:B------:R-:W-:Y:S05]  /*7230*/  BSYNC B0 ;  /* 0x0000000000007941 */ /* 0x000fea0003800000 */
.L_x_3758:
        /* <DEDUP_REMOVED lines=12> */
.L_x_3760:
        /* <DEDUP_REMOVED lines=13> */
.L_x_3762:
[----:B------:R-:W-:Y:S05]  /*73d0*/  BSYNC B0 ;  /* 0x0000000000007941 */ /* 0x000fea0003800000 */
.L_x_3761:
        /* <DEDUP_REMOVED lines=12> */
.L_x_3763:
        /* <DEDUP_REMOVED lines=13> */
.L_x_3765:
[----:B------:R-:W-:Y:S05]  /*7570*/  BSYNC B0 ;  /* 0x0000000000007941 */ /* 0x000fea0003800000 */
.L_x_3764:
        /* <DEDUP_REMOVED lines=11> */
.L_x_3766:
        /* <DEDUP_REMOVED lines=13> */
.L_x_3768:
[----:B------:R-:W-:Y:S05]  /*7700*/  BSYNC B0 ;  /* 0x0000000000007941 */ /* 0x000fea0003800000 */
.L_x_3767:
        /* <DEDUP_REMOVED lines=11> */
.L_x_3769:
        /* <DEDUP_REMOVED lines=13> */
.L_x_3771:
[----:B------:R-:W-:Y:S05]  /*7890*/  BSYNC B0 ;  /* 0x0000000000007941 */ /* 0x000fea0003800000 */
.L_x_3770:
        /* <DEDUP_REMOVED lines=11> */
.L_x_3772:
        /* <DEDUP_REMOVED lines=13> */
.L_x_3774:
[----:B------:R-:W-:Y:S05]  /*7a20*/  BSYNC B0 ;  /* 0x0000000000007941 */ /* 0x000fea0003800000 */
.L_x_3773:
        /* <DEDUP_REMOVED lines=11> */
.L_x_3775:
        /* <DEDUP_REMOVED lines=13> */
.L_x_3777:
[----:B------:R-:W-:Y:S05]  /*7bb0*/  BSYNC B0 ;  /* 0x0000000000007941 */ /* 0x000fea0003800000 */
.L_x_3776:
        /* <DEDUP_REMOVED lines=11> */
.L_x_3778:
        /* <DEDUP_REMOVED lines=13> */
.L_x_3780:
[----:B------:R-:W-:Y:S05]  /*7d40*/  BSYNC B0 ;  /* 0x0000000000007941 */ /* 0x000fea0003800000 */
.L_x_3779:
        /* <DEDUP_REMOVED lines=11> */
.L_x_3781:
        /* <DEDUP_REMOVED lines=13> */
.L_x_3783:
[----:B------:R-:W-:Y:S05]  /*7ed0*/  BSYNC B0 ;  /* 0x0000000000007941 */ /* 0x000fea0003800000 */
.L_x_3782:
        /* <DEDUP_REMOVED lines=11> */
.L_x_3784:
        /* <DEDUP_REMOVED lines=13> */
.L_x_3786:
[----:B------:R-:W-:Y:S05]  /*8060*/  BSYNC B0 ;  /* 0x0000000000007941 */ /* 0x000fea0003800000 */
.L_x_3785:
        /* <DEDUP_REMOVED lines=11> */
.L_x_3787:
        /* <DEDUP_REMOVED lines=13> */
.L_x_3789:
[----:B------:R-:W-:Y:S05]  /*81f0*/  BSYNC B0 ;  /* 0x0000000000007941 */ /* 0x000fea0003800000 */
.L_x_3788:
        /* <DEDUP_REMOVED lines=11> */
.L_x_3790:
        /* <DEDUP_REMOVED lines=13> */
.L_x_3792:
[----:B------:R-:W-:Y:S05]  /*8380*/  BSYNC B0 ;  /* 0x0000000000007941 */ /* 0x000fea0003800000 */
.L_x_3791:
        /* <DEDUP_REMOVED lines=11> */
.L_x_3793:
        /* <DEDUP_REMOVED lines=13> */
.L_x_3795:
[----:B------:R-:W-:Y:S05]  /*8510*/  BSYNC B0 ;  /* 0x0000000000007941 */ /* 0x000fea0003800000 */
.L_x_3794:
        /* <DEDUP_REMOVED lines=11> */
.L_x_3796:
        /* <DEDUP_REMOVED lines=13> */
.L_x_3798:
[----:B------:R-:W-:Y:S05]  /*86a0*/  BSYNC B0 ;  /* 0x0000000000007941 */ /* 0x000fea0003800000 */
.L_x_3797:
        /* <DEDUP_REMOVED lines=11> */
.L_x_3799:
        /* <DEDUP_REMOVED lines=13> */
.L_x_3801:
[----:B------:R-:W-:Y:S05]  /*8830*/  BSYNC B0 ;  /* 0x0000000000007941 */ /* 0x000fea0003800000 */
.L_x_3800:
        /* <DEDUP_REMOVED lines=11> */
.L_x_3802:
        /* <DEDUP_REMOVED lines=13> */
.L_x_3804:
[----:B------:R-:W-:Y:S05]  /*89c0*/  BSYNC B0 ;  /* 0x0000000000007941 */ /* 0x000fea0003800000 */
.L_x_3803:
        /* <DEDUP_REMOVED lines=11> */
.L_x_3805:
        /* <DEDUP_REMOVED lines=13> */
.L_x_3807:
[----:B------:R-:W-:Y:S05]  /*8b50*/  BSYNC B0 ;  /* 0x0000000000007941 */ /* 0x000fea0003800000 */
.L_x_3806:
        /* <DEDUP_REMOVED lines=11> */
.L_x_3808:
        /* <DEDUP_REMOVED lines=12> */
.L_x_3810:
[----:B------:R-:W-:Y:S05]  /*8cd0*/  BSYNC B0 ;  /* 0x0000000000007941 */ /* 0x000fea0003800000 */
.L_x_3809:
        /* <DEDUP_REMOVED lines=11> */
.L_x_3811:
        /* <DEDUP_REMOVED lines=12> */
.L_x_3813:
[----:B------:R-:W-:Y:S05]  /*8e50*/  BSYNC B0 ;  /* 0x0000000000007941 */ /* 0x000fea0003800000 */
.L_x_3812:
        /* <DEDUP_REMOVED lines=11> */
.L_x_3814:
        /* <DEDUP_REMOVED lines=12> */
.L_x_3816:
[----:B------:R-:W-:Y:S05]  /*8fd0*/  BSYNC B0 ;  /* 0x0000000000007941 */ /* 0x000fea0003800000 */
.L_x_3815:
        /* <DEDUP_REMOVED lines=11> */
.L_x_3817:
        /* <DEDUP_REMOVED lines=12> */
.L_x_3819:
[----:B------:R-:W-:Y:S05]  /*9150*/  BSYNC B0 ;  /* 0x0000000000007941 */ /* 0x000fea0003800000 */
.L_x_3818:
        /* <DEDUP_REMOVED lines=11> */
.L_x_3820:
        /* <DEDUP_REMOVED lines=15> */
.L_x_3822:
[----:B------:R-:W-:Y:S05]  /*9300*/  BSYNC B0 ;  /* 0x0000000000007941 */ /* 0x000fea0003800000 */
.L_x_3821:
[----:B------:R-:W-:Y:S02]  /*9310*/  IADD3 R22, R22, c[0x0][0x10], RZ ;  /* 0x0000040016167a10 */ /* 0x000fe40007ffe0ff */
[----:B------:R-:W-:Y:S02]  /*9320*/  IADD3 R21, R21, 0x1, RZ ;  /* 0x0000000115157810 */ /* 0x000fe40007ffe0ff */
[----:B------:R-:W-:-:S13]  /*9330*/  ISETP.GE.AND P5, PT, R22, UR4, PT ;  /* 0x0000000416007c0c */ /* 0x000fda000bfa6270 */
[----:B------:R-:W-:Y:S01]  /*9340*/  @P5 CALL.REL.NOINC `(.L_x_3823) ;  /* 0x0000001000005944 */ /* 0x000fe20003c00000 */
[----:B------:R-:W-:Y:S05]  /*9350*/  BRA `(.L_x_3824) ;  /* 0xffff793000007947 */ /* 0x000fea000383ffff */
.L_x_3823:
[----:B------:R-:W-:Y:S05]  /*9360*/  EXIT ;  /* 0x000000000000794d */ /* 0x000fea0003800000 */
.L_x_3825:
        /* <DEDUP_REMOVED lines=9> */
.L_x_5299:


//--------------------- .text._Z35group_norm_nhwc_fwd_one_pass_kernelI11Fp16IOFp32WLi64ELi64ELi512EEv26Group_norm_nhwc_fwd_params --------------------------
	.section	.text._Z35group_norm_nhwc_fwd_one_pass_kernelI11Fp16IOFp32WLi64ELi64ELi512EEv26Group_norm_nhwc_fwd_params,"ax",@progbits
	.sectioninfo	@"SHI_REGISTERS=32"
	.align	128
        .global         _Z35group_norm_nhwc_fwd_one_pass_kernelI11Fp16IOFp32WLi64ELi64ELi512EEv26Group_norm_nhwc_fwd_params
        .type           _Z35group_norm_nhwc_fwd_one_pass_kernelI11Fp16IOFp32WLi64ELi64ELi512EEv26Group_norm_nhwc_fwd_params,@function
        .size           _Z35group_norm_nhwc_fwd_one_pass_kernelI11Fp16IOFp32WLi64ELi64ELi512EEv26Group_norm_nhwc_fwd_params,(.L_x_5300 - _Z35group_norm_nhwc_fwd_one_pass_kernelI11Fp16IOFp32WLi64ELi64ELi512EEv26Group_norm_nhwc_fwd_params)
        .other          _Z35group_norm_nhwc_fwd_one_pass_kernelI11Fp16IOFp32WLi64ELi64ELi512EEv26Group_norm_nhwc_fwd_params,@"STO_CUDA_ENTRY STV_DEFAULT"
_Z35group_norm_nhwc_fwd_one_pass_kernelI11Fp16IOFp32WLi64ELi64ELi512EEv26Group_norm_nhwc_fwd_params:
.text._Z35group_norm_nhwc_fwd_one_pass_kernelI11Fp16IOFp32WLi64ELi64ELi512EEv26Group_norm_nhwc_fwd_params:
        /* <DEDUP_REMOVED lines=23> */
.L_x_3851:
        /* <DEDUP_REMOVED lines=15> */
[----:B------:R-:W-:-:S05]  /*0260*/  IMAD R5, R8, R5, R9 ;  /* 0x0000000508057224 */ /* 0x000fca00078e0209 */
[----:B------:R-:W-:-:S13]  /*0270*/  ISETP.GT.U32.AND P2, PT, R8, R5, PT ;  /* 0x000000050800720c */ /* 0x000fda0003f44070 */
[-C--:B------:R-:W-:Y:S02]  /*0280*/  @!P2 IADD3 R5, R5, -R8.reuse, RZ ;  /* 0x800000080505a210 */ /* 0x080fe40007ffe0ff */
[----:B------:R-:W-:Y:S02]  /*0290*/  @!P2 IADD3 R7, R7, 0x1, RZ ;  /* 0x000000010707a810 */ /* 0x000fe40007ffe0ff */
[----:B------:R-:W-:Y:S02]  /*02a0*/  ISETP.GE.U32.AND P0, PT, R5, R8, PT ;  /* 0x000000080500720c */ /* 0x000fe40003f06070 */
[----:B------:R-:W-:Y:S02]  /*02b0*/  LOP3.LUT R5, R17, c[0x0][0x1d8], RZ, 0x3c, !PT ;  /* 0x0000760011057a12 */ /* 0x000fe400078e3cff */
[----:B------:R-:W-:Y:S02]  /*02c0*/  ISETP.NE.AND P2, PT, RZ, c[0x0][0x1d8], PT ;  /* 0x00007600ff007a0c */ /* 0x000fe40003f45270 */
[----:B------:R-:W-:Y:S01]  /*02d0*/  ISETP.GE.AND P3, PT, R5, RZ, PT ;  /* 0x000000ff0500720c */ /* 0x000fe20003f66270 */
[----:B------:R-:W-:Y:S01]  /*02e0*/  IMAD R5, R3, c[0x0][0x1e4], R6 ;  /* 0x0000790003057a24 */ /* 0x000fe200078e0206 */
[----:B------:R-:W-:-:S04]  /*02f0*/  SHF.L.U32 R6, R2, 0x1, RZ ;  /* 0x0000000102067819 */ /* 0x000fc800000006ff */
[----:B------:R-:W-:Y:S02]  /*0300*/  SHF.R.S32.HI R8, RZ, 0x1f, R5 ;  /* 0x0000001fff087819 */ /* 0x000fe40000011405 */
[----:B------:R-:W-:Y:S02]  /*0310*/  @P0 IADD3 R7, R7, 0x1, RZ ;  /* 0x0000000107070810 */ /* 0x000fe40007ffe0ff */
[----:B------:R-:W-:Y:S02]  /*0320*/  ISETP.GE.U32.AND P0, PT, R5, c[0x0][0x1c8], PT ;  /* 0x0000720005007a0c */ /* 0x000fe40003f06070 */
[----:B------:R-:W-:Y:S02]  /*0330*/  LOP3.LUT R23, R6, 0x3e, RZ, 0xc0, !PT ;  /* 0x0000003e06177812 */ /* 0x000fe400078ec0ff */
[----:B------:R-:W-:Y:S02]  /*0340*/  @!P3 IADD3 R7, -R7, RZ, RZ ;  /* 0x000000ff0707b210 */ /* 0x000fe40007ffe1ff */
[----:B------:R-:W-:-:S02]  /*0350*/  @!P2 LOP3.LUT R7, RZ, c[0x0][0x1d8], RZ, 0x33, !PT ;  /* 0x00007600ff07aa12 */ /* 0x000fc400078e33ff */
[----:B------:R-:W-:Y:S02]  /*0360*/  ISETP.GE.AND.EX P0, PT, R8, c[0x0][0x1cc], PT, P0 ;  /* 0x0000730008007a0c */ /* 0x000fe40003f06300 */
[----:B------:R-:W-:Y:S02]  /*0370*/  IADD3 R22, -R7, RZ, RZ ;  /* 0x000000ff07167210 */ /* 0x000fe40007ffe1ff */
[----:B------:R-:W-:Y:S02]  /*0380*/  SHF.R.S32.HI R9, RZ, 0x1f, R7 ;  /* 0x0000001fff097819 */ /* 0x000fe40000011407 */
[----:B------:R-:W-:Y:S01]  /*0390*/  IADD3 R11, R5, 0x10, RZ ;  /* 0x00000010050b7810 */ /* 0x000fe20007ffe0ff */
[----:B------:R-:W-:Y:S01]  /*03a0*/  IMAD R22, R22, c[0x0][0x1d8], R17 ;  /* 0x0000760016167a24 */ /* 0x000fe200078e0211 */
[----:B------:R-:W-:Y:S01]  /*03b0*/  ISETP.LT.U32.AND P0, PT, R2, 0x200, !P0 ;  /* 0x000002000200780c */ /* 0x000fe20004701070 */
[----:B------:R-:W-:Y:S01]  /*03c0*/  IMAD R10, R9, c[0x0][0x1d0], RZ ;  /* 0x00007400090a7a24 */ /* 0x000fe200078e02ff */
[----:B------:R-:W-:-:S02]  /*03d0*/  ISETP.GE.U32.AND P2, PT, R11, c[0x0][0x1c8], PT ;  /* 0x000072000b007a0c */ /* 0x000fc40003f46070 */
[----:B------:R-:W-:Y:S01]  /*03e0*/  LEA R22, R22, R23, 0x6 ;  /* 0x0000001716167211 */ /* 0x000fe200078e30ff */
[----:B------:R-:W-:Y:S01]  /*03f0*/  IMAD R27, R7, c[0x0][0x1d4], R10 ;  /* 0x00007500071b7a24 */ /* 0x000fe200078e020a */
[----:B------:R-:W-:Y:S02]  /*0400*/  SHF.R.S32.HI R6, RZ, 0x1f, R11 ;  /* 0x0000001fff067819 */ /* 0x000fe4000001140b */
[--C-:B------:R-:W-:Y:S02]  /*0410*/  SHF.R.S32.HI R23, RZ, 0x1f, R22.reuse ;  /* 0x0000001fff177819 */ /* 0x100fe40000011416 */
[----:B------:R-:W-:Y:S02]  /*0420*/  ISETP.GE.AND.EX P2, PT, R6, c[0x0][0x1cc], PT, P2 ;  /* 0x0000730006007a0c */ /* 0x000fe40003f46320 */
[----:B------:R-:W-:Y:S01]  /*0430*/  IADD3 R13, R5, 0x20, RZ ;  /* 0x00000020050d7810 */ /* 0x000fe20007ffe0ff */
[----:B------:R-:W-:Y:S01]  /*0440*/  IMAD.WIDE.U32 R24, R7, c[0x0][0x1d0], R22 ;  /* 0x0000740007187a25 */ /* 0x000fe200078e0016 */
[----:B------:R-:W-:-:S02]  /*0450*/  ISETP.LT.U32.AND P2, PT, R2, 0x200, !P2 ;  /* 0x000002000200780c */ /* 0x000fc40005741070 */
[----:B------:R-:W-:Y:S01]  /*0460*/  ISETP.GE.U32.AND P3, PT, R13, c[0x0][0x1c8], PT ;  /* 0x000072000d007a0c */ /* 0x000fe20003f66070 */
[----:B------:R-:W-:Y:S01]  /*0470*/  @P0 IMAD R8, R8, c[0x0][0x1c0], RZ ;  /* 0x0000700008080a24 */ /* 0x000fe200078e02ff */
[----:B------:R-:W-:Y:S02]  /*0480*/  IADD3 R27, R25, R27, RZ ;  /* 0x0000001b191b7210 */ /* 0x000fe40007ffe0ff */
[----:B------:R-:W-:Y:S01]  /*0490*/  @P0 MOV R26, R24 ;  /* 0x00000018001a0202 */ /* 0x000fe20000000f00 */
[----:B------:R-:W-:Y:S01]  /*04a0*/  @P0 IMAD R29, R5, c[0x0][0x1c4], R8 ;  /* 0x00007100051d0a24 */ /* 0x000fe200078e0208 */
[----:B------:R-:W-:-:S03]  /*04b0*/  SHF.R.S32.HI R28, RZ, 0x1f, R13 ;  /* 0x0000001fff1c7819 */ /* 0x000fc6000001140d */
[C---:B------:R-:W-:Y:S01]  /*04c0*/  @P0 IMAD.WIDE.U32 R8, R5.reuse, c[0x0][0x1c0], R26 ;  /* 0x0000700005080a25 */ /* 0x040fe200078e001a */
[----:B------:R-:W-:Y:S02]  /*04d0*/  IADD3 R5, R5, 0x30, RZ ;  /* 0x0000003005057810 */ /* 0x000fe40007ffe0ff */
[----:B------:R-:W-:Y:S01]  /*04e0*/  ISETP.GE.AND.EX P3, PT, R28, c[0x0][0x1cc], PT, P3 ;  /* 0x000073001c007a0c */ /* 0x000fe20003f66330 */
[----:B------:R-:W-:Y:S01]  /*04f0*/  @P2 IMAD R6, R6, c[0x0][0x1c0], RZ ;  /* 0x0000700006062a24 */ /* 0x000fe200078e02ff */
[----:B------:R-:W-:Y:S02]  /*0500*/  ISETP.GE.U32.AND P4, PT, R5, c[0x0][0x1c8], PT ;  /* 0x0000720005007a0c */ /* 0x000fe40003f86070 */
[----:B------:R-:W-:Y:S01]  /*0510*/  SHF.R.S32.HI R12, RZ, 0x1f, R5 ;  /* 0x0000001fff0c7819 */ /* 0x000fe20000011405 */
[----:B------:R-:W-:Y:S01]  /*0520*/  @P2 IMAD R15, R11, c[0x0][0x1c4], R6 ;  /* 0x000071000b0f2a24 */ /* 0x000fe200078e0206 */
[----:B------:R-:W-:Y:S02]  /*0530*/  ISETP.LT.U32.AND P3, PT, R2, 0x200, !P3 ;  /* 0x000002000200780c */ /* 0x000fe40005f61070 */
[----:B------:R-:W-:-:S02]  /*0540*/  ISETP.GE.AND.EX P4, PT, R12, c[0x0][0x1cc], PT, P4 ;  /* 0x000073000c007a0c */ /* 0x000fc40003f86340 */
[----:B------:R-:W-:Y:S02]  /*0550*/  @P2 MOV R6, R24 ;  /* 0x0000001800062202 */ /* 0x000fe40000000f00 */
[----:B------:R-:W-:Y:S02]  /*0560*/  @P2 MOV R7, R27 ;  /* 0x0000001b00072202 */ /* 0x000fe40000000f00 */
[----:B------:R-:W-:Y:S02]  /*0570*/  ISETP.LT.U32.AND P4, PT, R2, 0x200, !P4 ;  /* 0x000002000200780c */ /* 0x000fe40006781070 */
[----:B------:R-:W-:Y:S01]  /*0580*/  @P0 IADD3 R29, R9, R29, RZ ;  /* 0x0000001d091d0210 */ /* 0x000fe20007ffe0ff */
[----:B------:R-:W-:Y:S01]  /*0590*/  @P2 IMAD.WIDE.U32 R6, R11, c[0x0][0x1c0], R6 ;  /* 0x000070000b062a25 */ /* 0x000fe200078e0006 */
[----:B------:R-:W-:Y:S02]  /*05a0*/  @P0 LEA R10, P5, R8, c[0x0][0x170], 0x1 ;  /* 0x00005c00080a0a11 */ /* 0x000fe400078a08ff */
[----:B------:R-:W-:Y:S01]  /*05b0*/  @P3 MOV R9, R27 ;  /* 0x0000001b00093202 */ /* 0x000fe20000000f00 */
[----:B------:R-:W-:Y:S01]  /*05c0*/  @P3 IMAD R28, R28, c[0x0][0x1c0], RZ ;  /* 0x000070001c1c3a24 */ /* 0x000fe200078e02ff */
[----:B------:R-:W-:-:S02]  /*05d0*/  @P0 LEA.HI.X R11, R8, c[0x0][0x174], R29, 0x1, P5 ;  /* 0x00005d00080b0a11 */ /* 0x000fc400028f0c1d */
[----:B------:R-:W-:Y:S02]  /*05e0*/  @P3 MOV R8, R24 ;  /* 0x0000001800083202 */ /* 0x000fe40000000f00 */
[----:B------:R-:W-:Y:S02]  /*05f0*/  @P2 IADD3 R15, R7, R15, RZ ;  /* 0x0000000f070f2210 */ /* 0x000fe40007ffe0ff */
[C---:B------:R-:W-:Y:S01]  /*0600*/  @P2 LEA R14, P5, R6.reuse, c[0x0][0x170], 0x1 ;  /* 0x00005c00060e2a11 */ /* 0x040fe200078a08ff */
[C---:B------:R-:W-:Y:S01]  /*0610*/  @P3 IMAD R7, R13.reuse, c[0x0][0x1c4], R28 ;  /* 0x000071000d073a24 */ /* 0x040fe200078e021c */
[----:B------:R0:W2:Y:S01]  /*0620*/  @P0 LDG.E R16, [R10.64] ;  /* 0x000000060a100981 */ /* 0x0000a2000c1e1900 */
[----:B------:R-:W-:Y:S01]  /*0630*/  @P3 IMAD.WIDE.U32 R8, R13, c[0x0][0x1c0], R8 ;  /* 0x000070000d083a25 */ /* 0x000fe200078e0008 */
[----:B------:R-:W-:Y:S02]  /*0640*/  @P2 LEA.HI.X R15, R6, c[0x0][0x174], R15, 0x1, P5 ;  /* 0x00005d00060f2a11 */ /* 0x000fe400028f0c0f */
[----:B------:R-:W-:Y:S01]  /*0650*/  MOV R6, RZ ;  /* 0x000000ff00067202 */ /* 0x000fe20000000f00 */
[----:B------:R-:W-:Y:S01]  /*0660*/  @P4 IMAD R12, R12, c[0x0][0x1c0], RZ ;  /* 0x000070000c0c4a24 */ /* 0x000fe200078e02ff */
[----:B------:R-:W-:-:S03]  /*0670*/  @P3 IADD3 R7, R9, R7, RZ ;  /* 0x0000000709073210 */ /* 0x000fc60007ffe0ff */
[----:B------:R-:W-:Y:S01]  /*0680*/  @P4 IMAD R29, R5, c[0x0][0x1c4], R12 ;  /* 0x00007100051d4a24 */ /* 0x000fe200078e020c */
[----:B0-----:R-:W-:Y:S01]  /*0690*/  @P4 MOV R10, R24 ;  /* 0x00000018000a4202 */ /* 0x001fe20000000f00 */
[----:B------:R2:W3:Y:S01]  /*06a0*/  @P2 LDG.E R6, [R14.64] ;  /* 0x000000060e062981 */ /* 0x0004e2000c1e1900 */
[----:B------:R-:W-:Y:S02]  /*06b0*/  @P4 MOV R11, R27 ;  /* 0x0000001b000b4202 */ /* 0x000fe40000000f00 */
[----:B------:R-:W-:-:S03]  /*06c0*/  @P3 LEA R12, P0, R8, c[0x0][0x170], 0x1 ;  /* 0x00005c00080c3a11 */ /* 0x000fc600078008ff */
[----:B------:R-:W-:Y:S01]  /*06d0*/  @P4 IMAD.WIDE.U32 R10, R5, c[0x0][0x1c0], R10 ;  /* 0x00007000050a4a25 */ /* 0x000fe200078e000a */
[----:B------:R-:W-:Y:S02]  /*06e0*/  @P3 LEA.HI.X R13, R8, c[0x0][0x174], R7, 0x1, P0 ;  /* 0x00005d00080d3a11 */ /* 0x000fe400000f0c07 */
[----:B------:R-:W-:Y:S02]  /*06f0*/  MOV R7, RZ ;  /* 0x000000ff00077202 */ /* 0x000fe40000000f00 */
[----:B------:R-:W-:Y:S02]  /*0700*/  @P4 IADD3 R29, R11, R29, RZ ;  /* 0x0000001d0b1d4210 */ /* 0x000fe40007ffe0ff */
[----:B------:R-:W-:Y:S02]  /*0710*/  @P4 LEA R8, P0, R10, c[0x0][0x170], 0x1 ;  /* 0x00005c000a084a11 */ /* 0x000fe400078008ff */
[----:B------:R0:W4:Y:S01]  /*0720*/  @P3 LDG.E R7, [R12.64] ;  /* 0x000000060c073981 */ /* 0x000122000c1e1900 */
[----:B------:R-:W-:-:S02]  /*0730*/  MOV R5, RZ ;  /* 0x000000ff00057202 */ /* 0x000fc40000000f00 */
[----:B------:R-:W-:-:S05]  /*0740*/  @P4 LEA.HI.X R9, R10, c[0x0][0x174], R29, 0x1, P0 ;  /* 0x00005d000a094a11 */ /* 0x000fca00000f0c1d */
[----:B------:R1:W5:Y:S01]  /*0750*/  @P4 LDG.E R5, [R8.64] ;  /* 0x0000000608054981 */ /* 0x000362000c1e1900 */
[C---:B------:R-:W-:Y:S02]  /*0760*/  ISETP.GT.AND P0, PT, R4.reuse, 0x1e, PT ;  /* 0x0000001e0400780c */ /* 0x040fe40003f04270 */
[----:B------:R-:W-:Y:S02]  /*0770*/  ISETP.NE.AND P3, PT, R4, RZ, PT ;  /* 0x000000ff0400720c */ /* 0x000fe40003f65270 */
[----:B------:R-:W-:Y:S01]  /*0780*/  ISETP.NE.AND P2, PT, R2, RZ, PT ;  /* 0x000000ff0200720c */ /* 0x000fe20003f45270 */
[----:B------:R-:W-:Y:S01]  /*0790*/  BSSY B0, `(.L_x_3826) ;  /* 0x000005e000007945 */ /* 0x000fe20003800000 */
[--C-:B--2---:R-:W-:Y:S02]  /*07a0*/  HADD2.F32 R15, -RZ, R16.reuse.H1_H1 ;  /* 0x30000010ff0f7230 */ /* 0x104fe40000004100 */
[----:B------:R-:W-:-:S03]  /*07b0*/  HADD2.F32 R10, -RZ, R16.H0_H0 ;  /* 0x20000010ff0a7230 */ /* 0x000fc60000004100 */
[----:B------:R-:W-:Y:S01]  /*07c0*/  FMUL.FTZ R29, R15, R15 ;  /* 0x0000000f0f1d7220 */ /* 0x000fe20000410000 */
[--C-:B---3--:R-:W-:Y:S02]  /*07d0*/  HADD2.F32 R14, -RZ, R6.reuse.H1_H1 ;  /* 0x30000006ff0e7230 */ /* 0x108fe40000004100 */
[----:B------:R-:W-:Y:S01]  /*07e0*/  HADD2.F32 R11, -RZ, R6.H0_H0 ;  /* 0x20000006ff0b7230 */ /* 0x000fe20000004100 */
[----:B------:R-:W-:Y:S02]  /*07f0*/  FFMA.FTZ R29, R10, R10, R29 ;  /* 0x0000000a0a1d7223 */ /* 0x000fe4000001001d */
[----:B0-----:R-:W-:Y:S02]  /*0800*/  FMUL.FTZ R12, R14, R14 ;  /* 0x0000000e0e0c7220 */ /* 0x001fe40000410000 */
[----:B------:R-:W-:Y:S02]  /*0810*/  FADD.FTZ R15, R10, R15 ;  /* 0x0000000f0a0f7221 */ /* 0x000fe40000010000 */
[----:B------:R-:W-:-:S02]  /*0820*/  FADD.FTZ R13, R11, R14 ;  /* 0x0000000e0b0d7221 */ /* 0x000fc40000010000 */
[----:B------:R-:W-:Y:S02]  /*0830*/  FFMA.FTZ R12, R11, R11, R12 ;  /* 0x0000000b0b0c7223 */ /* 0x000fe4000001000c */
[----:B------:R-:W-:Y:S01]  /*0840*/  FADD.FTZ R11, RZ, R29 ;  /* 0x0000001dff0b7221 */ /* 0x000fe20000010000 */
[--C-:B----4-:R-:W-:Y:S01]  /*0850*/  HADD2.F32 R10, -RZ, R7.reuse.H1_H1 ;  /* 0x30000007ff0a7230 */ /* 0x110fe20000004100 */
[----:B-1----:R-:W-:Y:S01]  /*0860*/  FADD.FTZ R8, RZ, R15 ;  /* 0x0000000fff087221 */ /* 0x002fe20000010000 */
[----:B------:R-:W-:Y:S01]  /*0870*/  HADD2.F32 R9, -RZ, R7.H0_H0 ;  /* 0x20000007ff097230 */ /* 0x000fe20000004100 */
[----:B------:R-:W-:Y:S02]  /*0880*/  FADD.FTZ R11, R11, R12 ;  /* 0x0000000c0b0b7221 */ /* 0x000fe40000010000 */
[----:B------:R-:W-:Y:S01]  /*0890*/  FMUL.FTZ R14, R10, R10 ;  /* 0x0000000a0a0e7220 */ /* 0x000fe20000410000 */
[----:B-----5:R-:W-:Y:S01]  /*08a0*/  HADD2.F32 R12, -RZ, R5.H1_H1 ;  /* 0x30000005ff0c7230 */ /* 0x020fe20000004100 */
[----:B------:R-:W-:-:S02]  /*08b0*/  FADD.FTZ R8, R8, R13 ;  /* 0x0000000d08087221 */ /* 0x000fc40000010000 */
[C---:B------:R-:W-:Y:S02]  /*08c0*/  FADD.FTZ R13, R9.reuse, R10 ;  /* 0x0000000a090d7221 */ /* 0x040fe40000010000 */
[----:B------:R-:W-:Y:S01]  /*08d0*/  FFMA.FTZ R14, R9, R9, R14 ;  /* 0x00000009090e7223 */ /* 0x000fe2000001000e */
[----:B------:R-:W-:Y:S01]  /*08e0*/  HADD2.F32 R9, -RZ, R5.H0_H0 ;  /* 0x20000005ff097230 */ /* 0x000fe20000004100 */
[----:B------:R-:W-:Y:S02]  /*08f0*/  FMUL.FTZ R10, R12, R12 ;  /* 0x0000000c0c0a7220 */ /* 0x000fe40000410000 */
[----:B------:R-:W-:Y:S02]  /*0900*/  FADD.FTZ R8, R8, R13 ;  /* 0x0000000d08087221 */ /* 0x000fe40000010000 */
[C---:B------:R-:W-:Y:S02]  /*0910*/  FADD.FTZ R15, R9.reuse, R12 ;  /* 0x0000000c090f7221 */ /* 0x040fe40000010000 */
[----:B------:R-:W-:-:S02]  /*0920*/  FFMA.FTZ R10, R9, R9, R10 ;  /* 0x00000009090a7223 */ /* 0x000fc4000001000a */
[----:B------:R-:W-:Y:S02]  /*0930*/  FADD.FTZ R11, R11, R14 ;  /* 0x0000000e0b0b7221 */ /* 0x000fe40000010000 */
        /* <DEDUP_REMOVED lines=67> */
.L_x_3827:
[----:B------:R-:W-:Y:S05]  /*0d70*/  BSYNC B0 ;  /* 0x0000000000007941 */ /* 0x000fea0003800000 */
.L_x_3826:
        /* <DEDUP_REMOVED lines=24> */
.L_x_3830:
[----:B------:R-:W2:Y:S01]  /*0f00*/  LDG.E.STRONG.GPU R12, [R10.64] ;  /* 0x000000060a0c7981 */ /* 0x000ea2000c1ef900 */
[----:B------:R-:W-:Y:S01]  /*0f10*/  YIELD ;  /* 0x0000000000007946 */ /* 0x000fe20003800000 */
[----:B--2---:R-:W-:Y:S01]  /*0f20*/  ISETP.NE.AND P0, PT, R12, R13, PT ;  /* 0x0000000d0c00720c */ /* 0x004fe20003f05270 */
[----:B------:R-:W-:-:S12]  /*0f30*/  CCTL.IVALL ;  /* 0x00000000ff00798f */ /* 0x000fd80002000000 */
[----:B------:R-:W-:Y:S05]  /*0f40*/  @P0 BRA `(.L_x_3830) ;  /* 0xffffffb000000947 */ /* 0x000fea000383ffff */
.L_x_3829:
        /* <DEDUP_REMOVED lines=16> */
.L_x_3834:
        /* <DEDUP_REMOVED lines=115> */
.L_x_3833:
        /* <DEDUP_REMOVED lines=61> */
.L_x_3835:
[----:B------:R-:W-:-:S13]  /*1b50*/  ISETP.NE.OR P0, PT, R12, RZ, P0 ;  /* 0x000000ff0c00720c */ /* 0x000fda0000705670 */
[----:B------:R-:W-:Y:S05]  /*1b60*/  @!P0 BRA `(.L_x_3831) ;  /* 0x000001f000008947 */ /* 0x000fea0003800000 */
.L_x_3832:
        /* <DEDUP_REMOVED lines=31> */
.L_x_3831:
        /* <DEDUP_REMOVED lines=11> */
.L_x_3837:
[----:B------:R-:W-:Y:S05]  /*1e10*/  BSYNC B0 ;  /* 0x0000000000007941 */ /* 0x000fea0003800000 */
.L_x_3836:
        /* <DEDUP_REMOVED lines=16> */
.L_x_3828:
        /* <DEDUP_REMOVED lines=15> */
[----:B01----:R-:W-:Y:S01]  /*2010*/  SHF.R.U32.HI R8, RZ, 0x5, R2 ;  /* 0x00000005ff087819 */ /* 0x003fe20000011602 */
[--C-:B------:R-:W-:Y:S01]  /*2020*/  HADD2.F32 R9, -RZ, R16.reuse.H0_H0 ;  /* 0x20000010ff097230 */ /* 0x100fe20000004100 */
[----:B------:R-:W-:Y:S01]  /*2030*/  ISETP.NE.AND P2, PT, RZ, UR5, PT ;  /* 0x00000005ff007c0c */ /* 0x000fe2000bf45270 */
[----:B------:R-:W0:Y:S01]  /*2040*/  LDS.64 R14, [0x98] ;  /* 0x00009800ff0e7984 */ /* 0x000e220000000a00 */
[----:B--2---:R-:W-:Y:S01]  /*2050*/  HADD2.F32 R23, -RZ, R16.H1_H1 ;  /* 0x30000010ff177230 */ /* 0x004fe20000004100 */
[----:B------:R-:W-:-:S05]  /*2060*/  IMAD R22, R3, c[0x0][0x1e4], R8 ;  /* 0x0000790003167a24 */ /* 0x000fca00078e0208 */
[----:B------:R-:W-:Y:S01]  /*2070*/  SHF.R.S32.HI R8, RZ, 0x1f, R22 ;  /* 0x0000001fff087819 */ /* 0x000fe20000011416 */
[----:B0-----:R-:W-:-:S04]  /*2080*/  FMUL.FTZ R28, R14, c[0x0][0x1f4] ;  /* 0x00007d000e1c7a20 */ /* 0x001fc80000410000 */
[----:B------:R-:W-:Y:S02]  /*2090*/  FMUL.FTZ R29, R28, R28 ;  /* 0x0000001c1c1d7220 */ /* 0x000fe40000410000 */
[--C-:B------:R-:W-:Y:S02]  /*20a0*/  FADD.FTZ R14, R9, -R28.reuse ;  /* 0x8000001c090e7221 */ /* 0x100fe40000010000 */
[----:B------:R-:W-:Y:S01]  /*20b0*/  FFMA.FTZ R15, R15, c[0x0][0x1f4], -R29 ;  /* 0x00007d000f0f7a23 */ /* 0x000fe2000001081d */
[----:B------:R-:W-:Y:S01]  /*20c0*/  HFMA2.MMA R29, -RZ, RZ, 1.875, 0 ;  /* 0x3f800000ff1d7435 */ /* 0x000fe200000001ff */
[----:B------:R-:W-:-:S03]  /*20d0*/  FADD.FTZ R16, R23, -R28 ;  /* 0x8000001c17107221 */ /* 0x000fc60000010000 */
[----:B------:R-:W-:-:S13]  /*20e0*/  FSETP.GTU.FTZ.AND P0, PT, R15, RZ, PT ;  /* 0x000000ff0f00720b */ /* 0x000fda0003f1c000 */
[----:B------:R-:W-:-:S04]  /*20f0*/  @P0 FADD.FTZ R15, R15, c[0x0][0x188] ;  /* 0x000062000f0f0621 */ /* 0x000fc80000010000 */
[----:B------:R-:W0:Y:S01]  /*2100*/  @P0 MUFU.RSQ R29, R15 ;  /* 0x0000000f001d0308 */ /* 0x000e220000001400 */
[----:B------:R-:W-:-:S04]  /*2110*/  ISETP.GE.U32.AND P0, PT, R22, c[0x0][0x1c8], PT ;  /* 0x0000720016007a0c */ /* 0x000fc80003f06070 */
[----:B------:R-:W-:-:S04]  /*2120*/  ISETP.GE.AND.EX P0, PT, R8, c[0x0][0x1cc], PT, P0 ;  /* 0x0000730008007a0c */ /* 0x000fc80003f06300 */
[----:B------:R-:W-:Y:S01]  /*2130*/  ISETP.LT.U32.AND P0, PT, R2, 0x200, !P0 ;  /* 0x000002000200780c */ /* 0x000fe20004701070 */
[-C--:B0-----:R-:W-:Y:S02]  /*2140*/  FMUL.FTZ R23, R14, R29.reuse ;  /* 0x0000001d0e177220 */ /* 0x081fe40000410000 */
        /* <DEDUP_REMOVED lines=14> */
.L_x_3838:
[----:B------:R-:W-:Y:S01]  /*2230*/  BSSY B0, `(.L_x_3839) ;  /* 0x000000c000007945 */ /* 0x000fe20003800000 */
[----:B------:R-:W-:Y:S05]  /*2240*/  @!P0 BRA `(.L_x_3840) ;  /* 0x000000a000008947 */ /* 0x000fea0003800000 */
[----:B------:R-:W-:Y:S01]  /*2250*/  IMAD R9, R8, c[0x0][0x1c0], RZ ;  /* 0x0000700008097a24 */ /* 0x000fe200078e02ff */
[----:B------:R-:W-:Y:S02]  /*2260*/  MOV R8, R24 ;  /* 0x0000001800087202 */ /* 0x000fe40000000f00 */
[----:B------:R-:W-:Y:S01]  /*2270*/  F2FP.PACK_AB R23, R14, R23 ;  /* 0x000000170e17723e */ /* 0x000fe200000000ff */
[----:B------:R-:W-:Y:S01]  /*2280*/  IMAD R15, R22, c[0x0][0x1c4], R9 ;  /* 0x00007100160f7a24 */ /* 0x000fe200078e0209 */
[----:B------:R-:W-:-:S05]  /*2290*/  MOV R9, R27 ;  /* 0x0000001b00097202 */ /* 0x000fca0000000f00 */
[----:B------:R-:W-:-:S05]  /*22a0*/  IMAD.WIDE.U32 R8, R22, c[0x0][0x1c0], R8 ;  /* 0x0000700016087a25 */ /* 0x000fca00078e0008 */
[----:B------:R-:W-:Y:S02]  /*22b0*/  IADD3 R15, R9, R15, RZ ;  /* 0x0000000f090f7210 */ /* 0x000fe40007ffe0ff */
[----:B------:R-:W-:-:S04]  /*22c0*/  LEA R14, P0, R8, c[0x0][0x160], 0x1 ;  /* 0x00005800080e7a11 */ /* 0x000fc800078008ff */
[----:B------:R-:W-:-:S05]  /*22d0*/  LEA.HI.X R15, R8, c[0x0][0x164], R15, 0x1, P0 ;  /* 0x00005900080f7a11 */ /* 0x000fca00000f0c0f */
[----:B------:R0:W-:Y:S04]  /*22e0*/  STG.E [R14.64], R23 ;  /* 0x000000170e007986 */ /* 0x0001e8000c101906 */
.L_x_3840:
[----:B------:R-:W-:Y:S05]  /*22f0*/  BSYNC B0 ;  /* 0x0000000000007941 */ /* 0x000fea0003800000 */
.L_x_3839:
[--C-:B------:R-:W-:Y:S01]  /*2300*/  HADD2.F32 R9, -RZ, R6.reuse.H0_H0 ;  /* 0x20000006ff097230 */ /* 0x100fe20000004100 */
[----:B0-----:R-:W-:Y:S01]  /*2310*/  IADD3 R14, R22, 0x10, RZ ;  /* 0x00000010160e7810 */ /* 0x001fe20007ffe0ff */
[----:B------:R-:W-:-:S03]  /*2320*/  HADD2.F32 R15, -RZ, R6.H1_H1 ;  /* 0x30000006ff0f7230 */ /* 0x000fc60000004100 */
[----:B------:R-:W-:Y:S01]  /*2330*/  ISETP.GE.U32.AND P0, PT, R14, c[0x0][0x1c8], PT ;  /* 0x000072000e007a0c */ /* 0x000fe20003f06070 */
[----:B------:R-:W-:Y:S01]  /*2340*/  FADD.FTZ R6, R9, -R28 ;  /* 0x8000001c09067221 */ /* 0x000fe20000010000 */
[----:B------:R-:W-:Y:S01]  /*2350*/  SHF.R.S32.HI R8, RZ, 0x1f, R14 ;  /* 0x0000001fff087819 */ /* 0x000fe2000001140e */
[----:B------:R-:W-:Y:S02]  /*2360*/  FADD.FTZ R16, R15, -R28 ;  /* 0x8000001c0f107221 */ /* 0x000fe40000010000 */
[-C--:B------:R-:W-:Y:S01]  /*2370*/  FMUL.FTZ R9, R6, R29.reuse ;  /* 0x0000001d06097220 */ /* 0x080fe20000410000 */
[----:B------:R-:W-:Y:S01]  /*2380*/  ISETP.GE.AND.EX P0, PT, R8, c[0x0][0x1cc], PT, P0 ;  /* 0x0000730008007a0c */ /* 0x000fe20003f06300 */
[----:B------:R-:W-:Y:S02]  /*2390*/  FMUL.FTZ R16, R16, R29 ;  /* 0x0000001d10107220 */ /* 0x000fe40000410000 */
[----:B------:R-:W-:Y:S01]  /*23a0*/  FFMA.FTZ R6, R10, R9, R12 ;  /* 0x000000090a067223 */ /* 0x000fe2000001000c */
[----:B------:R-:W-:Y:S01]  /*23b0*/  ISETP.LT.U32.AND P0, PT, R2, 0x200, !P0 ;  /* 0x000002000200780c */ /* 0x000fe20004701070 */
[----:B------:R-:W-:Y:S01]  /*23c0*/  FFMA.FTZ R23, R11, R16, R13 ;  /* 0x000000100b177223 */ /* 0x000fe2000001000d */
[----:B------:R-:W-:Y:S10]  /*23d0*/  @!P2 BRA `(.L_x_3841) ;  /* 0x000000a00000a947 */ /* 0x000ff40003800000 */
        /* <DEDUP_REMOVED lines=10> */
.L_x_3841:
[----:B------:R-:W-:Y:S01]  /*2480*/  BSSY B0, `(.L_x_3842) ;  /* 0x000000c000007945 */ /* 0x000fe20003800000 */
[----:B------:R-:W-:Y:S05]  /*2490*/  @!P0 BRA `(.L_x_3843) ;  /* 0x000000a000008947 */ /* 0x000fea0003800000 */
[----:B------:R-:W-:Y:S01]  /*24a0*/  IMAD R15, R8, c[0x0][0x1c0], RZ ;  /* 0x00007000080f7a24 */ /* 0x000fe200078e02ff */
[----:B------:R-:W-:Y:S02]  /*24b0*/  MOV R8, R24 ;  /* 0x0000001800087202 */ /* 0x000fe40000000f00 */
[----:B------:R-:W-:Y:S01]  /*24c0*/  MOV R9, R27 ;  /* 0x0000001b00097202 */ /* 0x000fe20000000f00 */
[----:B------:R-:W-:Y:S01]  /*24d0*/  IMAD R15, R14, c[0x0][0x1c4], R15 ;  /* 0x000071000e0f7a24 */ /* 0x000fe200078e020f */
[----:B------:R-:W-:-:S03]  /*24e0*/  F2FP.PACK_AB R23, R23, R6 ;  /* 0x000000061717723e */ /* 0x000fc600000000ff */
[----:B------:R-:W-:-:S05]  /*24f0*/  IMAD.WIDE.U32 R8, R14, c[0x0][0x1c0], R8 ;  /* 0x000070000e087a25 */ /* 0x000fca00078e0008 */
[----:B------:R-:W-:Y:S02]  /*2500*/  IADD3 R15, R9, R15, RZ ;  /* 0x0000000f090f7210 */ /* 0x000fe40007ffe0ff */
[----:B------:R-:W-:-:S04]  /*2510*/  LEA R14, P0, R8, c[0x0][0x160], 0x1 ;  /* 0x00005800080e7a11 */ /* 0x000fc800078008ff */
[----:B------:R-:W-:-:S05]  /*2520*/  LEA.HI.X R15, R8, c[0x0][0x164], R15, 0x1, P0 ;  /* 0x00005900080f7a11 */ /* 0x000fca00000f0c0f */
[----:B------:R0:W-:Y:S04]  /*2530*/  STG.E [R14.64], R23 ;  /* 0x000000170e007986 */ /* 0x0001e8000c101906 */
.L_x_3843:
[----:B------:R-:W-:Y:S05]  /*2540*/  BSYNC B0 ;  /* 0x0000000000007941 */ /* 0x000fea0003800000 */
.L_x_3842:
[--C-:B0-----:R-:W-:Y:S01]  /*2550*/  HADD2.F32 R15, -RZ, R7.reuse.H0_H0 ;  /* 0x20000007ff0f7230 */ /* 0x101fe20000004100 */
[C---:B------:R-:W-:Y:S01]  /*2560*/  IADD3 R9, R22.reuse, 0x20, RZ ;  /* 0x0000002016097810 */ /* 0x040fe20007ffe0ff */
[----:B------:R-:W-:Y:S01]  /*2570*/  HADD2.F32 R7, -RZ, R7.H1_H1 ;  /* 0x30000007ff077230 */ /* 0x000fe20000004100 */
[----:B------:R-:W-:Y:S01]  /*2580*/  IADD3 R22, R22, 0x30, RZ ;  /* 0x0000003016167810 */ /* 0x000fe20007ffe0ff */
[--C-:B------:R-:W-:Y:S01]  /*2590*/  HADD2.F32 R23, -RZ, R5.reuse.H0_H0 ;  /* 0x20000005ff177230 */ /* 0x100fe20000004100 */
[--C-:B------:R-:W-:Y:S01]  /*25a0*/  FADD.FTZ R14, R15, -R28.reuse ;  /* 0x8000001c0f0e7221 */ /* 0x100fe20000010000 */
[----:B------:R-:W-:Y:S01]  /*25b0*/  HADD2.F32 R5, -RZ, R5.H1_H1 ;  /* 0x30000005ff057230 */ /* 0x000fe20000004100 */
[--C-:B------:R-:W-:Y:S01]  /*25c0*/  FADD.FTZ R8, R7, -R28.reuse ;  /* 0x8000001c07087221 */ /* 0x100fe20000010000 */
[----:B------:R-:W-:Y:S01]  /*25d0*/  ISETP.GE.U32.AND P0, PT, R9, c[0x0][0x1c8], PT ;  /* 0x0000720009007a0c */ /* 0x000fe20003f06070 */
[--C-:B------:R-:W-:Y:S01]  /*25e0*/  FADD.FTZ R16, R23, -R28.reuse ;  /* 0x8000001c17107221 */ /* 0x100fe20000010000 */
[----:B------:R-:W-:Y:S01]  /*25f0*/  ISETP.GE.U32.AND P3, PT, R22, c[0x0][0x1c8], PT ;  /* 0x0000720016007a0c */ /* 0x000fe20003f66070 */
[----:B------:R-:W-:Y:S01]  /*2600*/  FADD.FTZ R28, R5, -R28 ;  /* 0x8000001c051c7221 */ /* 0x000fe20000010000 */
[----:B------:R-:W-:Y:S01]  /*2610*/  SHF.R.S32.HI R6, RZ, 0x1f, R9 ;  /* 0x0000001fff067819 */ /* 0x000fe20000011409 */
[-C--:B------:R-:W-:Y:S01]  /*2620*/  FMUL.FTZ R7, R14, R29.reuse ;  /* 0x0000001d0e077220 */ /* 0x080fe20000410000 */
[----:B------:R-:W-:Y:S01]  /*2630*/  SHF.R.S32.HI R5, RZ, 0x1f, R22 ;  /* 0x0000001fff057819 */ /* 0x000fe20000011416 */
[-C--:B------:R-:W-:Y:S01]  /*2640*/  FMUL.FTZ R15, R16, R29.reuse ;  /* 0x0000001d100f7220 */ /* 0x080fe20000410000 */
[----:B------:R-:W-:Y:S01]  /*2650*/  ISETP.GE.AND.EX P0, PT, R6, c[0x0][0x1cc], PT, P0 ;  /* 0x0000730006007a0c */ /* 0x000fe20003f06300 */
[-C--:B------:R-:W-:Y:S01]  /*2660*/  FMUL.FTZ R28, R28, R29.reuse ;  /* 0x0000001d1c1c7220 */ /* 0x080fe20000410000 */
[----:B------:R-:W-:Y:S01]  /*2670*/  ISETP.GE.AND.EX P3, PT, R5, c[0x0][0x1cc], PT, P3 ;  /* 0x0000730005007a0c */ /* 0x000fe20003f66330 */
[----:B------:R-:W-:Y:S01]  /*2680*/  FMUL.FTZ R8, R8, R29 ;  /* 0x0000001d08087220 */ /* 0x000fe20000410000 */
[----:B------:R-:W-:Y:S01]  /*2690*/  ISETP.LT.U32.AND P0, PT, R2, 0x200, !P0 ;  /* 0x000002000200780c */ /* 0x000fe20004701070 */
[--C-:B------:R-:W-:Y:S01]  /*26a0*/  FFMA.FTZ R14, R10, R7, R12.reuse ;  /* 0x000000070a0e7223 */ /* 0x100fe2000001000c */
[----:B------:R-:W-:Y:S01]  /*26b0*/  ISETP.LT.U32.AND P3, PT, R2, 0x200, !P3 ;  /* 0x000002000200780c */ /* 0x000fe20005f61070 */
        /* <DEDUP_REMOVED lines=14> */
.L_x_3844:
        /* <DEDUP_REMOVED lines=12> */
.L_x_3846:
[----:B------:R-:W-:Y:S05]  /*2860*/  BSYNC B0 ;  /* 0x0000000000007941 */ /* 0x000fea0003800000 */
.L_x_3845:
        /* <DEDUP_REMOVED lines=11> */
.L_x_3847:
[----:B------:R-:W-:Y:S01]  /*2920*/  BSSY B0, `(.L_x_3848) ;  /* 0x000000c000007945 */ /* 0x000fe20003800000 */
[----:B------:R-:W-:Y:S05]  /*2930*/  @!P3 BRA `(.L_x_3849) ;  /* 0x000000a00000b947 */ /* 0x000fea0003800000 */
[----:B------:R-:W-:Y:S01]  /*2940*/  MOV R6, R24 ;  /* 0x0000001800067202 */ /* 0x000fe20000000f00 */
[----:B------:R-:W-:Y:S01]  /*2950*/  IMAD R5, R5, c[0x0][0x1c0], RZ ;  /* 0x0000700005057a24 */ /* 0x000fe200078e02ff */
[----:B------:R-:W-:Y:S02]  /*2960*/  MOV R7, R27 ;  /* 0x0000001b00077202 */ /* 0x000fe40000000f00 */
[----:B------:R-:W-:Y:S01]  /*2970*/  F2FP.PACK_AB R15, R15, R10 ;  /* 0x0000000a0f0f723e */ /* 0x000fe200000000ff */
[C---:B------:R-:W-:Y:S02]  /*2980*/  IMAD R5, R22.reuse, c[0x0][0x1c4], R5 ;  /* 0x0000710016057a24 */ /* 0x040fe400078e0205 */
[----:B------:R-:W-:-:S05]  /*2990*/  IMAD.WIDE.U32 R6, R22, c[0x0][0x1c0], R6 ;  /* 0x0000700016067a25 */ /* 0x000fca00078e0006 */
[----:B------:R-:W-:Y:S02]  /*29a0*/  IADD3 R5, R7, R5, RZ ;  /* 0x0000000507057210 */ /* 0x000fe40007ffe0ff */
[----:B0-----:R-:W-:-:S04]  /*29b0*/  LEA R8, P0, R6, c[0x0][0x160], 0x1 ;  /* 0x0000580006087a11 */ /* 0x001fc800078008ff */
[----:B------:R-:W-:-:S05]  /*29c0*/  LEA.HI.X R9, R6, c[0x0][0x164], R5, 0x1, P0 ;  /* 0x0000590006097a11 */ /* 0x000fca00000f0c05 */
[----:B------:R0:W-:Y:S04]  /*29d0*/  STG.E [R8.64], R15 ;  /* 0x0000000f08007986 */ /* 0x0001e8000c101906 */
.L_x_3849:
[----:B------:R-:W-:Y:S05]  /*29e0*/  BSYNC B0 ;  /* 0x0000000000007941 */ /* 0x000fea0003800000 */
.L_x_3848:
[----:B------:R-:W-:Y:S02]  /*29f0*/  IADD3 R17, R17, c[0x0][0x10], RZ ;  /* 0x0000040011117a10 */ /* 0x000fe40007ffe0ff */
[----:B------:R-:W-:Y:S02]  /*2a00*/  IADD3 R18, R18, 0x1, RZ ;  /* 0x0000000112127810 */ /* 0x000fe40007ffe0ff */
[----:B------:R-:W-:-:S13]  /*2a10*/  ISETP.GE.AND P0, PT, R17, UR4, PT ;  /* 0x0000000411007c0c */ /* 0x000fda000bf06270 */
[----:B------:R-:W-:Y:S01]  /*2a20*/  @P0 CALL.REL.NOINC `(.L_x_3850) ;  /* 0x0000001000000944 */ /* 0x000fe20003c00000 */
[----:B------:R-:W-:Y:S05]  /*2a30*/  BRA `(.L_x_3851) ;  /* 0xffffd73000007947 */ /* 0x000fea000383ffff */
.L_x_3850:
[----:B------:R-:W-:Y:S05]  /*2a40*/  EXIT ;  /* 0x000000000000794d */ /* 0x000fea0003800000 */
.L_x_3852:
        /* <DEDUP_REMOVED lines=11> */
.L_x_5300:


//--------------------- .text._Z35group_norm_nhwc_fwd_one_pass_kernelI11Fp16IOFp32WLi128ELi64ELi512EEv26Group_norm_nhwc_fwd_params --------------------------
	.section	.text._Z35group_norm_nhwc_fwd_one_pass_kernelI11Fp16IOFp32WLi128ELi64ELi512EEv26Group_norm_nhwc_fwd_params,"ax",@progbits
	.sectioninfo	@"SHI_REGISTERS=63"
	.align	128
        .global         _Z35group_norm_nhwc_fwd_one_pass_kernelI11Fp16IOFp32WLi128ELi64ELi512EEv26Group_norm_nhwc_fwd_params
        .type           _Z35group_norm_nhwc_fwd_one_pass_kernelI11Fp16IOFp32WLi128ELi64ELi512EEv26Group_norm_nhwc_fwd_params,@function
        .size           _Z35group_norm_nhwc_fwd_one_pass_kernelI11Fp16IOFp32WLi128ELi64ELi512EEv26Group_norm_nhwc_fwd_params,(.L_x_5301 - _Z35group_norm_nhwc_fwd_one_pass_kernelI11Fp16IOFp32WLi128ELi64ELi512EEv26Group_norm_nhwc_fwd_params)
        .other          _Z35group_norm_nhwc_fwd_one_pass_kernelI11Fp16IOFp32WLi128ELi64ELi512EEv26Group_norm_nhwc_fwd_params,@"STO_CUDA_ENTRY STV_DEFAULT"
_Z35group_norm_nhwc_fwd_one_pass_kernelI11Fp16IOFp32WLi128ELi64ELi512EEv26Group_norm_nhwc_fwd_params:
.text._Z35group_norm_nhwc_fwd_one_pass_kernelI11Fp16IOFp32WLi128ELi64ELi512EEv26Group_norm_nhwc_fwd_params:
        /* <DEDUP_REMOVED lines=41> */
.L_x_3890:
        /* <DEDUP_REMOVED lines=18> */
[----:B------:R-:W-:Y:S02]  /*03b0*/  IMAD R14, R15, R14, R16 ;  /* 0x0000000e0f0e7224 */ /* 0x000fe400078e0210 */
[----:B------:R-:W-:-:S03]  /*03c0*/  @P2 IMAD R16, R10, c[0x0][0x1c0], RZ ;  /* 0x000070000a102a24 */ /* 0x000fc600078e02ff */
[----:B------:R-:W-:Y:S01]  /*03d0*/  ISETP.GT.U32.AND P4, PT, R15, R14, PT ;  /* 0x0000000e0f00720c */ /* 0x000fe20003f84070 */
[----:B------:R-:W-:-:S12]  /*03e0*/  @P2 IMAD R17, R49, c[0x0][0x1c4], R16 ;  /* 0x0000710031112a24 */ /* 0x000fd800078e0210 */
        /* <DEDUP_REMOVED lines=14> */
[----:B------:R-:W-:-:S02]  /*04d0*/  ISETP.GT.U32.OR P4, PT, R2, 0x1ff, P4 ;  /* 0x000001ff0200780c */ /* 0x000fc40002784470 */
[----:B------:R-:W-:Y:S01]  /*04e0*/  LEA R56, R56, R57, 0x6 ;  /* 0x0000003938387211 */ /* 0x000fe200078e30ff */
[----:B------:R-:W-:Y:S01]  /*04f0*/  IMAD R53, R13, c[0x0][0x1d4], R12 ;  /* 0x000075000d357a24 */ /* 0x000fe200078e020c */
[----:B------:R-:W-:Y:S02]  /*0500*/  ISETP.GE.AND.EX P5, PT, R35, c[0x0][0x1cc], PT, P5 ;  /* 0x0000730023007a0c */ /* 0x000fe40003fa6350 */
[----:B------:R-:W-:Y:S02]  /*0510*/  SHF.R.S32.HI R57, RZ, 0x1f, R56 ;  /* 0x0000001fff397819 */ /* 0x000fe40000011438 */
[----:B------:R-:W-:-:S03]  /*0520*/  ISETP.LT.U32.AND P5, PT, R2, 0x200, !P5 ;  /* 0x000002000200780c */ /* 0x000fc60006fa1070 */
[----:B------:R-:W-:-:S04]  /*0530*/  IMAD.WIDE.U32 R54, R13, c[0x0][0x1d0], R56 ;  /* 0x000074000d367a25 */ /* 0x000fc800078e0038 */
[----:B------:R-:W-:Y:S01]  /*0540*/  @P3 IMAD R13, R9, c[0x0][0x1c0], RZ ;  /* 0x00007000090d3a24 */ /* 0x000fe200078e02ff */
[----:B------:R-:W-:Y:S01]  /*0550*/  IADD3 R53, R55, R53, RZ ;  /* 0x0000003537357210 */ /* 0x000fe20007ffe0ff */
[----:B------:R-:W-:Y:S01]  /*0560*/  @!P4 IMAD R20, R39, c[0x0][0x1c0], RZ ;  /* 0x000070002714ca24 */ /* 0x000fe200078e02ff */
[-C--:B------:R-:W-:Y:S01]  /*0570*/  @P3 MOV R52, R54.reuse ;  /* 0x0000003600343202 */ /* 0x080fe20000000f00 */
[C---:B------:R-:W-:Y:S01]  /*0580*/  @P3 IMAD R13, R50.reuse, c[0x0][0x1c4], R13 ;  /* 0x00007100320d3a24 */ /* 0x040fe200078e020d */
[-C--:B------:R-:W-:Y:S01]  /*0590*/  @P1 MOV R18, R54.reuse ;  /* 0x0000003600121202 */ /* 0x080fe20000000f00 */
[----:B------:R-:W-:Y:S01]  /*05a0*/  @!P4 IMAD R21, R51, c[0x0][0x1c4], R20 ;  /* 0x000071003315ca24 */ /* 0x000fe200078e0214 */
[----:B------:R-:W-:Y:S01]  /*05b0*/  @P1 MOV R19, R53 ;  /* 0x0000003500131202 */ /* 0x000fe20000000f00 */
[----:B------:R-:W-:Y:S01]  /*05c0*/  @P3 IMAD.WIDE.U32 R14, R50, c[0x0][0x1c0], R52 ;  /* 0x00007000320e3a25 */ /* 0x000fe200078e0034 */
[----:B------:R-:W-:-:S03]  /*05d0*/  @!P4 MOV R22, R54 ;  /* 0x000000360016c202 */ /* 0x000fc60000000f00 */
[----:B------:R-:W-:Y:S01]  /*05e0*/  @P1 IMAD.WIDE.U32 R18, R48, c[0x0][0x1c0], R18 ;  /* 0x0000700030121a25 */ /* 0x000fe200078e0012 */
[----:B------:R-:W-:Y:S02]  /*05f0*/  @P3 IADD3 R13, R15, R13, RZ ;  /* 0x0000000d0f0d3210 */ /* 0x000fe40007ffe0ff */
[----:B------:R-:W-:Y:S01]  /*0600*/  @P3 LEA R12, P0, R14, c[0x0][0x170], 0x1 ;  /* 0x00005c000e0c3a11 */ /* 0x000fe200078008ff */
[----:B------:R-:W-:-:S03]  /*0610*/  @P1 IMAD R15, R11, c[0x0][0x1c0], RZ ;  /* 0x000070000b0f1a24 */ /* 0x000fc600078e02ff */
[----:B------:R-:W-:Y:S01]  /*0620*/  @P3 LEA.HI.X R13, R14, c[0x0][0x174], R13, 0x1, P0 ;  /* 0x00005d000e0d3a11 */ /* 0x000fe200000f0c0d */
[----:B------:R-:W-:Y:S01]  /*0630*/  @P1 IMAD R23, R48, c[0x0][0x1c4], R15 ;  /* 0x0000710030171a24 */ /* 0x000fe200078e020f */
[----:B------:R-:W-:Y:S02]  /*0640*/  @P2 MOV R14, R54 ;  /* 0x00000036000e2202 */ /* 0x000fe40000000f00 */
[----:B------:R-:W-:Y:S01]  /*0650*/  @P2 MOV R15, R53 ;  /* 0x00000035000f2202 */ /* 0x000fe20000000f00 */
[----:B------:R-:W-:Y:S01]  /*0660*/  CS2R R42, SRZ ;  /* 0x00000000002a7805 */ /* 0x000fe2000001ff00 */
[----:B------:R-:W-:Y:S01]  /*0670*/  ISETP.GE.U32.AND P0, PT, R32, c[0x0][0x1c8], PT ;  /* 0x0000720020007a0c */ /* 0x000fe20003f06070 */
[----:B------:R0:W2:Y:S02]  /*0680*/  @P3 LDG.E R41, [R12.64] ;  /* 0x000000060c293981 */ /* 0x0000a4000c1e1900 */
[----:B------:R-:W-:Y:S01]  /*0690*/  @P2 IMAD.WIDE.U32 R14, R49, c[0x0][0x1c0], R14 ;  /* 0x00007000310e2a25 */ /* 0x000fe200078e000e */
[----:B------:R-:W-:-:S04]  /*06a0*/  ISETP.GE.AND.EX P0, PT, R36, c[0x0][0x1cc], PT, P0 ;  /* 0x0000730024007a0c */ /* 0x000fc80003f06300 */
[----:B------:R-:W-:Y:S02]  /*06b0*/  @P2 IADD3 R15, R15, R17, RZ ;  /* 0x000000110f0f2210 */ /* 0x000fe40007ffe0ff */
[----:B------:R-:W-:Y:S02]  /*06c0*/  @P2 LEA R16, P6, R14, c[0x0][0x170], 0x1 ;  /* 0x00005c000e102a11 */ /* 0x000fe400078c08ff */
[----:B------:R-:W-:Y:S02]  /*06d0*/  ISETP.LT.U32.AND P0, PT, R2, 0x200, !P0 ;  /* 0x000002000200780c */ /* 0x000fe40004701070 */
[----:B------:R-:W-:Y:S02]  /*06e0*/  @P2 LEA.HI.X R17, R14, c[0x0][0x174], R15, 0x1, P6 ;  /* 0x00005d000e112a11 */ /* 0x000fe400030f0c0f */
[----:B------:R-:W-:Y:S01]  /*06f0*/  @P1 IADD3 R15, R19, R23, RZ ;  /* 0x00000017130f1210 */ /* 0x000fe20007ffe0ff */
[----:B------:R-:W-:Y:S01]  /*0700*/  @P5 IMAD R19, R35, c[0x0][0x1c0], RZ ;  /* 0x0000700023135a24 */ /* 0x000fe200078e02ff */
[----:B------:R-:W-:Y:S01]  /*0710*/  @!P4 MOV R23, R53 ;  /* 0x000000350017c202 */ /* 0x000fe20000000f00 */
[----:B------:R-:W-:Y:S01]  /*0720*/  CS2R R44, SRZ ;  /* 0x00000000002c7805 */ /* 0x000fe2000001ff00 */
[C---:B------:R-:W-:Y:S01]  /*0730*/  @P1 LEA R14, P6, R18.reuse, c[0x0][0x170], 0x1 ;  /* 0x00005c00120e1a11 */ /* 0x040fe200078c08ff */
[----:B------:R1:W3:Y:S02]  /*0740*/  @P2 LDG.E R43, [R16.64] ;  /* 0x00000006102b2981 */ /* 0x0002e4000c1e1900 */
[----:B------:R-:W-:Y:S01]  /*0750*/  @!P4 IMAD.WIDE.U32 R22, R51, c[0x0][0x1c0], R22 ;  /* 0x000070003316ca25 */ /* 0x000fe200078e0016 */
[----:B------:R-:W-:-:S02]  /*0760*/  @P1 LEA.HI.X R15, R18, c[0x0][0x174], R15, 0x1, P6 ;  /* 0x00005d00120f1a11 */ /* 0x000fc400030f0c0f */
[-C--:B------:R-:W-:Y:S01]  /*0770*/  @P5 MOV R18, R54.reuse ;  /* 0x0000003600125202 */ /* 0x080fe20000000f00 */
[----:B------:R-:W-:Y:S01]  /*0780*/  @P0 IMAD R25, R36, c[0x0][0x1c0], RZ ;  /* 0x0000700024190a24 */ /* 0x000fe200078e02ff */
[----:B------:R-:W-:Y:S01]  /*0790*/  @!P4 IADD3 R21, R23, R21, RZ ;  /* 0x000000151715c210 */ /* 0x000fe20007ffe0ff */
[----:B------:R-:W-:Y:S01]  /*07a0*/  @P5 IMAD R23, R8, c[0x0][0x1c4], R19 ;  /* 0x0000710008175a24 */ /* 0x000fe200078e0213 */
[-C--:B------:R-:W-:Y:S01]  /*07b0*/  @P5 MOV R19, R53.reuse ;  /* 0x0000003500135202 */ /* 0x080fe20000000f00 */
[----:B------:R-:W-:Y:S01]  /*07c0*/  @P0 IMAD R27, R32, c[0x0][0x1c4], R25 ;  /* 0x00007100201b0a24 */ /* 0x000fe200078e0219 */
[----:B------:R-:W-:Y:S01]  /*07d0*/  @!P4 LEA R20, P6, R22, c[0x0][0x170], 0x1 ;  /* 0x00005c001614ca11 */ /* 0x000fe200078c08ff */
[----:B------:R4:W5:Y:S01]  /*07e0*/  @P1 LDG.E R44, [R14.64] ;  /* 0x000000060e2c1981 */ /* 0x000962000c1e1900 */
[----:B------:R-:W-:Y:S01]  /*07f0*/  @P0 MOV R24, R54 ;  /* 0x0000003600180202 */ /* 0x000fe20000000f00 */
[----:B------:R-:W-:Y:S01]  /*0800*/  @P5 IMAD.WIDE.U32 R18, R8, c[0x0][0x1c0], R18 ;  /* 0x0000700008125a25 */ /* 0x000fe200078e0012 */
[----:B------:R-:W-:-:S02]  /*0810*/  @P0 MOV R25, R53 ;  /* 0x0000003500190202 */ /* 0x000fc40000000f00 */
[----:B------:R-:W-:Y:S02]  /*0820*/  @!P4 LEA.HI.X R21, R22, c[0x0][0x174], R21, 0x1, P6 ;  /* 0x00005d001615ca11 */ /* 0x000fe400030f0c15 */
[----:B------:R-:W-:Y:S01]  /*0830*/  @P5 IADD3 R19, R19, R23, RZ ;  /* 0x0000001713135210 */ /* 0x000fe20007ffe0ff */
[----:B------:R-:W-:Y:S01]  /*0840*/  @P0 IMAD.WIDE.U32 R24, R32, c[0x0][0x1c0], R24 ;  /* 0x0000700020180a25 */ /* 0x000fe200078e0018 */
[C---:B------:R-:W-:Y:S01]  /*0850*/  @P5 LEA R22, P6, R18.reuse, c[0x0][0x170], 0x1 ;  /* 0x00005c0012165a11 */ /* 0x040fe200078c08ff */
[----:B------:R0:W5:Y:S03]  /*0860*/  @!P4 LDG.E R42, [R20.64] ;  /* 0x00000006142ac981 */ /* 0x000166000c1e1900 */
[----:B------:R-:W-:Y:S02]  /*0870*/  @P5 LEA.HI.X R23, R18, c[0x0][0x174], R19, 0x1, P6 ;  /* 0x00005d0012175a11 */ /* 0x000fe400030f0c13 */
[----:B------:R-:W-:-:S02]  /*0880*/  @P0 IADD3 R19, R25, R27, RZ ;  /* 0x0000001b19130210 */ /* 0x000fc40007ffe0ff */
[C---:B------:R-:W-:Y:S01]  /*0890*/  @P0 LEA R18, P6, R24.reuse, c[0x0][0x170], 0x1 ;  /* 0x00005c0018120a11 */ /* 0x040fe200078c08ff */
[----:B------:R0:W5:Y:S03]  /*08a0*/  @P5 LDG.E R40, [R22.64] ;  /* 0x0000000616285981 */ /* 0x000166000c1e1900 */
[----:B------:R-:W-:Y:S02]  /*08b0*/  @P0 LEA.HI.X R19, R24, c[0x0][0x174], R19, 0x1, P6 ;  /* 0x00005d0018130a11 */ /* 0x000fe400030f0c13 */
[----:B------:R-:W-:Y:S02]  /*08c0*/  ISETP.GE.U32.AND P6, PT, R33, c[0x0][0x1c8], PT ;  /* 0x0000720021007a0c */ /* 0x000fe40003fc6070 */
[----:B------:R-:W-:Y:S01]  /*08d0*/  ISETP.GE.U32.AND P5, PT, R34, c[0x0][0x1c8], PT ;  /* 0x0000720022007a0c */ /* 0x000fe20003fa6070 */
[----:B------:R2:W5:Y:S01]  /*08e0*/  @P0 LDG.E R45, [R18.64] ;  /* 0x00000006122d0981 */ /* 0x000562000c1e1900 */
[----:B------:R-:W-:-:S04]  /*08f0*/  ISETP.GE.AND.EX P6, PT, R37, c[0x0][0x1cc], PT, P6 ;  /* 0x0000730025007a0c */ /* 0x000fc80003fc6360 */
[----:B------:R-:W-:Y:S02]  /*0900*/  ISETP.LT.U32.AND P6, PT, R2, 0x200, !P6 ;  /* 0x000002000200780c */ /* 0x000fe400077c1070 */
[----:B------:R-:W-:-:S04]  /*0910*/  ISETP.GE.AND.EX P5, PT, R38, c[0x0][0x1cc], PT, P5 ;  /* 0x0000730026007a0c */ /* 0x000fc80003fa6350 */
[----:B------:R-:W-:-:S07]  /*0920*/  ISETP.LT.U32.AND P5, PT, R2, 0x200, !P5 ;  /* 0x000002000200780c */ /* 0x000fce0006fa1070 */
[----:B0-----:R-:W-:Y:S01]  /*0930*/  @P6 IMAD R12, R37, c[0x0][0x1c0], RZ ;  /* 0x00007000250c6a24 */ /* 0x001fe200078e02ff */
[----:B------:R-:W-:-:S03]  /*0940*/  @P6 MOV R13, R53 ;  /* 0x00000035000d6202 */ /* 0x000fc60000000f00 */
[C---:B------:R-:W-:Y:S01]  /*0950*/  @P6 IMAD R21, R33.reuse, c[0x0][0x1c4], R12 ;  /* 0x0000710021156a24 */ /* 0x040fe200078e020c */
[-C--:B------:R-:W-:Y:S01]  /*0960*/  @P6 MOV R12, R54.reuse ;  /* 0x00000036000c6202 */ /* 0x080fe20000000f00 */
[----:B------:R-:W-:Y:S01]  /*0970*/  @P5 IMAD R23, R38, c[0x0][0x1c0], RZ ;  /* 0x0000700026175a24 */ /* 0x000fe200078e02ff */
[----:B----4-:R-:W-:Y:S02]  /*0980*/  @P5 MOV R14, R54 ;  /* 0x00000036000e5202 */ /* 0x010fe40000000f00 */
[----:B------:R-:W-:Y:S01]  /*0990*/  @P5 MOV R15, R53 ;  /* 0x00000035000f5202 */ /* 0x000fe20000000f00 */
[----:B------:R-:W-:Y:S01]  /*09a0*/  @P6 IMAD.WIDE.U32 R12, R33, c[0x0][0x1c0], R12 ;  /* 0x00007000210c6a25 */ /* 0x000fe200078e000c */
[----:B------:R-:W-:-:S03]  /*09b0*/  CS2R R46, SRZ ;  /* 0x00000000002e7805 */ /* 0x000fc6000001ff00 */
[C---:B------:R-:W-:Y:S01]  /*09c0*/  @P5 IMAD R23, R34.reuse, c[0x0][0x1c4], R23 ;  /* 0x0000710022175a24 */ /* 0x040fe200078e0217 */
[----:B------:R-:W-:Y:S01]  /*09d0*/  @P6 IADD3 R13, R13, R21, RZ ;  /* 0x000000150d0d6210 */ /* 0x000fe20007ffe0ff */
[----:B------:R-:W-:Y:S01]  /*09e0*/  @P5 IMAD.WIDE.U32 R14, R34, c[0x0][0x1c0], R14 ;  /* 0x00007000220e5a25 */ /* 0x000fe200078e000e */
[----:B-1----:R-:W-:-:S04]  /*09f0*/  @P6 LEA R16, P0, R12, c[0x0][0x170], 0x1 ;  /* 0x00005c000c106a11 */ /* 0x002fc800078008ff */
[----:B------:R-:W-:Y:S02]  /*0a00*/  @P6 LEA.HI.X R17, R12, c[0x0][0x174], R13, 0x1, P0 ;  /* 0x00005d000c116a11 */ /* 0x000fe400000f0c0d */
[----:B------:R-:W-:Y:S02]  /*0a10*/  @P5 IADD3 R13, R15, R23, RZ ;  /* 0x000000170f0d5210 */ /* 0x000fe40007ffe0ff */
[C---:B------:R-:W-:Y:S01]  /*0a20*/  @P5 LEA R12, P0, R14.reuse, c[0x0][0x170], 0x1 ;  /* 0x00005c000e0c5a11 */ /* 0x040fe200078008ff */
[----:B------:R0:W4:Y:S03]  /*0a30*/  @P6 LDG.E R46, [R16.64] ;  /* 0x00000006102e6981 */ /* 0x000126000c1e1900 */
[----:B------:R-:W-:-:S05]  /*0a40*/  @P5 LEA.HI.X R13, R14, c[0x0][0x174], R13, 0x1, P0 ;  /* 0x00005d000e0d5a11 */ /* 0x000fca00000f0c0d */
[----:B------:R1:W4:Y:S01]  /*0a50*/  @P5 LDG.E R47, [R12.64] ;  /* 0x000000060c2f5981 */ /* 0x000322000c1e1900 */
[----:B------:R-:W-:Y:S01]  /*0a60*/  ISETP.GT.AND P0, PT, R4, 0x1e, PT ;  /* 0x0000001e0400780c */ /* 0x000fe20003f04270 */
[--C-:B--2---:R-:W-:Y:S02]  /*0a70*/  HADD2.F32 R19, -RZ, R41.reuse.H1_H1 ;  /* 0x30000029ff137230 */ /* 0x104fe40000004100 */
[----:B------:R-:W-:-:S03]  /*0a80*/  HADD2.F32 R18, -RZ, R41.H0_H0 ;  /* 0x20000029ff127230 */ /* 0x000fc60000004100 */
[----:B------:R-:W-:Y:S02]  /*0a90*/  FMUL.FTZ R21, R19, R19 ;  /* 0x0000001313157220 */ /* 0x000fe40000410000 */
[C---:B------:R-:W-:Y:S02]  /*0aa0*/  FADD.FTZ R20, R18.reuse, R19 ;  /* 0x0000001312147221 */ /* 0x040fe40000010000 */
[----:B------:R-:W-:Y:S01]  /*0ab0*/  FFMA.FTZ R18, R18, R18, R21 ;  /* 0x0000001212127223 */ /* 0x000fe20000010015 */
[--C-:B---3--:R-:W-:Y:S02]  /*0ac0*/  HADD2.F32 R19, -RZ, R43.reuse.H1_H1 ;  /* 0x3000002bff137230 */ /* 0x108fe40000004100 */
[----:B0-----:R-:W-:-:S03]  /*0ad0*/  HADD2.F32 R16, -RZ, R43.H0_H0 ;  /* 0x2000002bff107230 */ /* 0x001fc60000004100 */
[----:B-1----:R-:W-:Y:S02]  /*0ae0*/  FMUL.FTZ R13, R19, R19 ;  /* 0x00000013130d7220 */ /* 0x002fe40000410000 */
[----:B------:R-:W-:Y:S01]  /*0af0*/  FADD.FTZ R12, R16, R19 ;  /* 0x00000013100c7221 */ /* 0x000fe20000010000 */
[----:B-----5:R-:W-:Y:S02]  /*0b00*/  HADD2.F32 R21, -RZ, R44.H1_H1 ;  /* 0x3000002cff157230 */ /* 0x020fe40000004100 */
[--C-:B------:R-:W-:Y:S02]  /*0b10*/  HADD2.F32 R15, -RZ, R42.reuse.H1_H1 ;  /* 0x3000002aff0f7230 */ /* 0x100fe40000004100 */
[----:B------:R-:W-:-:S03]  /*0b20*/  HADD2.F32 R14, -RZ, R42.H0_H0 ;  /* 0x2000002aff0e7230 */ /* 0x000fc60000004100 */
[----:B------:R-:W-:Y:S02]  /*0b30*/  FMUL.FTZ R17, R15, R15 ;  /* 0x0000000f0f117220 */ /* 0x000fe40000410000 */
[C---:B------:R-:W-:Y:S02]  /*0b40*/  FADD.FTZ R15, R14.reuse, R15 ;  /* 0x0000000f0e0f7221 */ /* 0x040fe40000010000 */
[----:B------:R-:W-:Y:S02]  /*0b50*/  FFMA.FTZ R17, R14, R14, R17 ;  /* 0x0000000e0e117223 */ /* 0x000fe40000010011 */
[----:B------:R-:W-:Y:S01]  /*0b60*/  FADD.FTZ R15, RZ, R15 ;  /* 0x0000000fff0f7221 */ /* 0x000fe20000010000 */
[----:B------:R-:W-:Y:S01]  /*0b70*/  HADD2.F32 R14, -RZ, R44.H0_H0 ;  /* 0x2000002cff0e7230 */ /* 0x000fe20000004100 */
[----:B------:R-:W-:Y:S02]  /*0b80*/  FFMA.FTZ R16, R16, R16, R13 ;  /* 0x0000001010107223 */ /* 0x000fe4000001000d */
[----:B------:R-:W-:-:S02]  /*0b90*/  FADD.FTZ R15, R15, R20 ;  /* 0x000000140f0f7221 */ /* 0x000fc40000010000 */
[----:B------:R-:W-:Y:S02]  /*0ba0*/  FMUL.FTZ R13, R21, R21 ;  /* 0x00000015150d7220 */ /* 0x000fe40000410000 */
[----:B------:R-:W-:Y:S02]  /*0bb0*/  FADD.FTZ R17, RZ, R17 ;  /* 0x00000011ff117221 */ /* 0x000fe40000010000 */
[----:B------:R-:W-:Y:S01]  /*0bc0*/  FADD.FTZ R12, R15, R12 ;  /* 0x0000000c0f0c7221 */ /* 0x000fe20000010000 */
[--C-:B------:R-:W-:Y:S01]  /*0bd0*/  HADD2.F32 R15, -RZ, R40.reuse.H1_H1 ;  /* 0x30000028ff0f7230 */ /* 0x100fe20000004100 */
[C---:B------:R-:W-:Y:S02]  /*0be0*/  FADD.FTZ R21, R14.reuse, R21 ;  /* 0x000000150e157221 */ /* 0x040fe40000010000 */
[----:B------:R-:W-:Y:S01]  /*0bf0*/  FFMA.FTZ R13, R14, R14, R13 ;  /* 0x0000000e0e0d7223 */ /* 0x000fe2000001000d */
[----:B------:R-:W-:Y:S01]  /*0c00*/  HADD2.F32 R14, -RZ, R40.H0_H0 ;  /* 0x20000028ff0e7230 */ /* 0x000fe20000004100 */
[----:B------:R-:W-:Y:S01]  /*0c10*/  FADD.FTZ R17, R17, R18 ;  /* 0x0000001211117221 */ /* 0x000fe20000010000 */
[----:B------:R-:W-:Y:S01]  /*0c20*/  HADD2.F32 R19, -RZ, R45.H1_H1 ;  /* 0x3000002dff137230 */ /* 0x000fe20000004100 */
[----:B------:R-:W-:-:S02]  /*0c30*/  FADD.FTZ R12, R12, R21 ;  /* 0x000000150c0c7221 */ /* 0x000fc40000010000 */
[----:B------:R-:W-:Y:S02]  /*0c40*/  FADD.FTZ R16, R17, R16 ;  /* 0x0000001011107221 */ /* 0x000fe40000010000 */
[----:B------:R-:W-:Y:S02]  /*0c50*/  FMUL.FTZ R17, R15, R15 ;  /* 0x0000000f0f117220 */ /* 0x000fe40000410000 */
[----:B------:R-:W-:Y:S02]  /*0c60*/  FADD.FTZ R15, R14, R15 ;  /* 0x0000000f0e0f7221 */ /* 0x000fe40000010000 */
[----:B------:R-:W-:Y:S01]  /*0c70*/  FADD.FTZ R13, R16, R13 ;  /* 0x0000000d100d7221 */ /* 0x000fe20000010000 */
[----:B------:R-:W-:Y:S01]  /*0c80*/  HADD2.F32 R16, -RZ, R45.H0_H0 ;  /* 0x2000002dff107230 */ /* 0x000fe20000004100 */
[----:B------:R-:W-:Y:S02]  /*0c90*/  FADD.FTZ R12, R12, R15 ;  /* 0x0000000f0c0c7221 */ /* 0x000fe40000010000 */
[----:B------:R-:W-:-:S02]  /*0ca0*/  FFMA.FTZ R14, R14, R14, R17 ;  /* 0x0000000e0e0e7223 */ /* 0x000fc40000010011 */
[----:B------:R-:W-:Y:S02]  /*0cb0*/  FMUL.FTZ R15, R19, R19 ;  /* 0x00000013130f7220 */ /* 0x000fe40000410000 */
[C---:B------:R-:W-:Y:S02]  /*0cc0*/  FADD.FTZ R19, R16.reuse, R19 ;  /* 0x0000001310137221 */ /* 0x040fe40000010000 */
[----:B------:R-:W-:Y:S02]  /*0cd0*/  FADD.FTZ R13, R13, R14 ;  /* 0x0000000e0d0d7221 */ /* 0x000fe40000010000 */
[----:B------:R-:W-:-:S04]  /*0ce0*/  FFMA.FTZ R16, R16, R16, R15 ;  /* 0x0000001010107223 */ /* 0x000fc8000001000f */
[----:B------:R-:W-:Y:S01]  /*0cf0*/  FADD.FTZ R13, R13, R16 ;  /* 0x000000100d0d7221 */ /* 0x000fe20000010000 */
[--C-:B----4-:R-:W-:Y:S02]  /*0d00*/  HADD2.F32 R17, -RZ, R46.reuse.H1_H1 ;  /* 0x3000002eff117230 */ /* 0x110fe40000004100 */
[----:B------:R-:W-:-:S03]  /*0d10*/  HADD2.F32 R14, -RZ, R46.H0_H0 ;  /* 0x2000002eff0e7230 */ /* 0x000fc60000004100 */
[----:B------:R-:W-:Y:S01]  /*0d20*/  FMUL.FTZ R15, R17, R17 ;  /* 0x00000011110f7220 */ /* 0x000fe20000410000 */
[--C-:B------:R-:W-:Y:S01]  /*0d30*/  HADD2.F32 R16, -RZ, R47.reuse.H1_H1 ;  /* 0x3000002fff107230 */ /* 0x100fe20000004100 */
[C---:B------:R-:W-:Y:S02]  /*0d40*/  FADD.FTZ R17, R14.reuse, R17 ;  /* 0x000000110e117221 */ /* 0x040fe40000010000 */
[----:B------:R-:W-:Y:S01]  /*0d50*/  FFMA.FTZ R14, R14, R14, R15 ;  /* 0x0000000e0e0e7223 */ /* 0x000fe2000001000f */
[----:B------:R-:W-:Y:S01]  /*0d60*/  HADD2.F32 R15, -RZ, R47.H0_H0 ;  /* 0x2000002fff0f7230 */ /* 0x000fe20000004100 */
[----:B------:R-:W-:Y:S02]  /*0d70*/  FADD.FTZ R12, R12, R19 ;  /* 0x000000130c0c7221 */ /* 0x000fe40000010000 */
[----:B------:R-:W-:Y:S02]  /*0d80*/  FMUL.FTZ R18, R16, R16 ;  /* 0x0000001010127220 */ /* 0x000fe40000410000 */
[----:B------:R-:W-:-:S02]  /*0d90*/  FADD.FTZ R12, R12, R17 ;  /* 0x000000110c0c7221 */ /* 0x000fc40000010000 */
        /* <DEDUP_REMOVED lines=77> */
.L_x_3854:
[----:B0-----:R-:W-:Y:S05]  /*1270*/  BSYNC B0 ;  /* 0x0000000000007941 */ /* 0x001fea0003800000 */
.L_x_3853:
        /* <DEDUP_REMOVED lines=24> */
.L_x_3857:
[----:B------:R-:W2:Y:S01]  /*1400*/  LDG.E.STRONG.GPU R14, [R12.64] ;  /* 0x000000060c0e7981 */ /* 0x000ea2000c1ef900 */
[----:B------:R-:W-:Y:S01]  /*1410*/  YIELD ;  /* 0x0000000000007946 */ /* 0x000fe20003800000 */
[----:B--2---:R-:W-:Y:S01]  /*1420*/  ISETP.NE.AND P0, PT, R14, R15, PT ;  /* 0x0000000f0e00720c */ /* 0x004fe20003f05270 */
[----:B------:R-:W-:-:S12]  /*1430*/  CCTL.IVALL ;  /* 0x00000000ff00798f */ /* 0x000fd80002000000 */
[----:B------:R-:W-:Y:S05]  /*1440*/  @P0 BRA `(.L_x_3857) ;  /* 0xffffffb000000947 */ /* 0x000fea000383ffff */
.L_x_3856:
        /* <DEDUP_REMOVED lines=17> */
.L_x_3861:
        /* <DEDUP_REMOVED lines=115> */
.L_x_3860:
        /* <DEDUP_REMOVED lines=61> */
.L_x_3862:
[----:B------:R-:W-:-:S13]  /*2060*/  ISETP.NE.OR P0, PT, R16, RZ, P0 ;  /* 0x000000ff1000720c */ /* 0x000fda0000705670 */
[----:B------:R-:W-:Y:S05]  /*2070*/  @!P0 BRA `(.L_x_3858) ;  /* 0x000001f000008947 */ /* 0x000fea0003800000 */
.L_x_3859:
        /* <DEDUP_REMOVED lines=31> */
.L_x_3858:
        /* <DEDUP_REMOVED lines=12> */
.L_x_3864:
[----:B------:R-:W-:Y:S05]  /*2330*/  BSYNC B0 ;  /* 0x0000000000007941 */ /* 0x000fea0003800000 */
.L_x_3863:
        /* <DEDUP_REMOVED lines=16> */
.L_x_3855:
[----:B------:R-:W-:Y:S01]  /*2440*/  LOP3.LUT P0, RZ, R3, R2, RZ, 0xfc, !PT ;  /* 0x0000000203ff7212 */ /* 0x000fe2000780fcff */
[----:B------:R-:W-:Y:S01]  /*2450*/  @!P5 STS.64 [0x98], R20 ;  /* 0x00009814ff00d388 */ /* 0x000fe20000000a00 */
        /* <DEDUP_REMOVED lines=17> */
[----:B------:R-:W-:Y:S01]  /*2570*/  ISETP.NE.AND P5, PT, RZ, UR5, PT ;  /* 0x00000005ff007c0c */ /* 0x000fe2000bfa5270 */
[----:B0-----:R-:W-:Y:S01]  /*2580*/  HADD2.F32 R19, -RZ, R42.H1_H1 ;  /* 0x3000002aff137230 */ /* 0x001fe20000004100 */
[----:B------:R-:W0:Y:S01]  /*2590*/  LDS.64 R16, [0x98] ;  /* 0x00009800ff107984 */ /* 0x000e220000000a00 */
[----:B------:R-:W-:-:S02]  /*25a0*/  HADD2.F32 R21, -RZ, R41.H0_H0 ;  /* 0x20000029ff157230 */ /* 0x000fc40000004100 */
[----:B------:R-:W-:Y:S01]  /*25b0*/  HADD2.F32 R41, -RZ, R41.H1_H1 ;  /* 0x30000029ff297230 */ /* 0x000fe20000004100 */
[----:B0-----:R-:W-:-:S04]  /*25c0*/  FMUL.FTZ R24, R16, c[0x0][0x1f4] ;  /* 0x00007d0010187a20 */ /* 0x001fc80000410000 */
[----:B------:R-:W-:Y:S02]  /*25d0*/  FMUL.FTZ R16, R24, R24 ;  /* 0x0000001818107220 */ /* 0x000fe40000410000 */
[----:B------:R-:W-:Y:S02]  /*25e0*/  FADD.FTZ R20, R19, -R24 ;  /* 0x8000001813147221 */ /* 0x000fe40000010000 */
[----:B------:R-:W-:Y:S01]  /*25f0*/  FFMA.FTZ R16, R17, c[0x0][0x1f4], -R16 ;  /* 0x00007d0011107a23 */ /* 0x000fe20000010810 */
[----:B------:R-:W-:Y:S01]  /*2600*/  HADD2.F32 R17, -RZ, R42.H0_H0 ;  /* 0x2000002aff117230 */ /* 0x000fe20000004100 */
[--C-:B------:R-:W-:Y:S02]  /*2610*/  FADD.FTZ R22, R21, -R24.reuse ;  /* 0x8000001815167221 */ /* 0x100fe40000010000 */
[--C-:B------:R-:W-:Y:S01]  /*2620*/  FADD.FTZ R26, R41, -R24.reuse ;  /* 0x80000018291a7221 */ /* 0x100fe20000010000 */
[----:B------:R-:W-:Y:S01]  /*2630*/  FSETP.GTU.FTZ.AND P0, PT, R16, RZ, PT ;  /* 0x000000ff1000720b */ /* 0x000fe20003f1c000 */
[----:B------:R-:W-:-:S12]  /*2640*/  FADD.FTZ R18, R17, -R24 ;  /* 0x8000001811127221 */ /* 0x000fd80000010000 */
[----:B------:R-:W-:-:S04]  /*2650*/  @P0 FADD.FTZ R16, R16, c[0x0][0x188] ;  /* 0x0000620010100621 */ /* 0x000fc80000010000 */
[----:B------:R-:W0:Y:S01]  /*2660*/  @P0 MUFU.RSQ R25, R16 ;  /* 0x0000001000190308 */ /* 0x000e220000001400 */
[----:B------:R-:W-:Y:S01]  /*2670*/  ISETP.GE.U32.AND P0, PT, R8, c[0x0][0x1c8], PT ;  /* 0x0000720008007a0c */ /* 0x000fe20003f06070 */
[-C--:B0-----:R-:W-:Y:S02]  /*2680*/  FMUL.FTZ R17, R18, R25.reuse ;  /* 0x0000001912117220 */ /* 0x081fe40000410000 */
        /* <DEDUP_REMOVED lines=16> */
.L_x_3865:
[----:B------:R-:W-:Y:S01]  /*2790*/  BSSY B0, `(.L_x_3866) ;  /* 0x000000c000007945 */ /* 0x000fe20003800000 */
[----:B------:R-:W-:Y:S05]  /*27a0*/  @P4 BRA `(.L_x_3867) ;  /* 0x000000a000004947 */ /* 0x000fea0003800000 */
[----:B------:R-:W-:Y:S01]  /*27b0*/  MOV R16, R54 ;  /* 0x0000003600107202 */ /* 0x000fe20000000f00 */
[----:B------:R-:W-:Y:S01]  /*27c0*/  IMAD R18, R39, c[0x0][0x1c0], RZ ;  /* 0x0000700027127a24 */ /* 0x000fe200078e02ff */
[----:B------:R-:W-:Y:S02]  /*27d0*/  MOV R17, R53 ;  /* 0x0000003500117202 */ /* 0x000fe40000000f00 */
[----:B------:R-:W-:Y:S01]  /*27e0*/  F2FP.PACK_AB R23, R23, R22 ;  /* 0x000000161717723e */ /* 0x000fe200000000ff */
[C---:B------:R-:W-:Y:S02]  /*27f0*/  IMAD R19, R51.reuse, c[0x0][0x1c4], R18 ;  /* 0x0000710033137a24 */ /* 0x040fe400078e0212 */
[----:B------:R-:W-:-:S05]  /*2800*/  IMAD.WIDE.U32 R16, R51, c[0x0][0x1c0], R16 ;  /* 0x0000700033107a25 */ /* 0x000fca00078e0010 */
[----:B------:R-:W-:Y:S02]  /*2810*/  IADD3 R19, R17, R19, RZ ;  /* 0x0000001311137210 */ /* 0x000fe40007ffe0ff */
[----:B------:R-:W-:-:S04]  /*2820*/  LEA R18, P4, R16, c[0x0][0x160], 0x1 ;  /* 0x0000580010127a11 */ /* 0x000fc800078808ff */
[----:B------:R-:W-:-:S05]  /*2830*/  LEA.HI.X R19, R16, c[0x0][0x164], R19, 0x1, P4 ;  /* 0x0000590010137a11 */ /* 0x000fca00020f0c13 */
[----:B------:R0:W-:Y:S04]  /*2840*/  STG.E [R18.64], R23 ;  /* 0x0000001712007986 */ /* 0x0001e8000c101906 */
.L_x_3867:
[----:B------:R-:W-:Y:S05]  /*2850*/  BSYNC B0 ;  /* 0x0000000000007941 */ /* 0x000fea0003800000 */
.L_x_3866:
[----:B0-----:R-:W-:Y:S01]  /*2860*/  HADD2.F32 R23, -RZ, R43.H0_H0 ;  /* 0x2000002bff177230 */ /* 0x001fe20000004100 */
        /* <DEDUP_REMOVED lines=13> */
.L_x_3868:
        /* <DEDUP_REMOVED lines=12> */
.L_x_3870:
[----:B------:R-:W-:Y:S05]  /*2a00*/  BSYNC B0 ;  /* 0x0000000000007941 */ /* 0x000fea0003800000 */
.L_x_3869:
[----:B------:R-:W-:Y:S01]  /*2a10*/  HADD2.F32 R43, -RZ, R43.H1_H1 ;  /* 0x3000002bff2b7230 */ /* 0x000fe20000004100 */
[--C-:B------:R-:W-:Y:S01]  /*2a20*/  FADD.FTZ R16, R23, -R24.reuse ;  /* 0x8000001817107221 */ /* 0x100fe20000010000 */
[--C-:B------:R-:W-:Y:S01]  /*2a30*/  HADD2.F32 R27, -RZ, R44.reuse.H1_H1 ;  /* 0x3000002cff1b7230 */ /* 0x100fe20000004100 */
[----:B------:R-:W-:Y:S01]  /*2a40*/  ISETP.GE.AND.EX P0, PT, R35, c[0x0][0x1cc], PT, P0 ;  /* 0x0000730023007a0c */ /* 0x000fe20003f06300 */
[----:B0-----:R-:W-:Y:S01]  /*2a50*/  HADD2.F32 R19, -RZ, R44.H0_H0 ;  /* 0x2000002cff137230 */ /* 0x001fe20000004100 */
[--C-:B------:R-:W-:Y:S01]  /*2a60*/  FADD.FTZ R18, R43, -R24.reuse ;  /* 0x800000182b127221 */ /* 0x100fe20000010000 */
[--C-:B------:R-:W-:Y:S01]  /*2a70*/  HADD2.F32 R21, -RZ, R40.reuse.H0_H0 ;  /* 0x20000028ff157230 */ /* 0x100fe20000004100 */
[-C--:B------:R-:W-:Y:S01]  /*2a80*/  FMUL.FTZ R17, R16, R25.reuse ;  /* 0x0000001910117220 */ /* 0x080fe20000410000 */
[----:B------:R-:W-:Y:S01]  /*2a90*/  ISETP.LT.U32.AND P0, PT, R2, 0x200, !P0 ;  /* 0x000002000200780c */ /* 0x000fe20004701070 */
[----:B------:R-:W-:Y:S01]  /*2aa0*/  FMUL.FTZ R18, R18, R25 ;  /* 0x0000001912127220 */ /* 0x000fe20000410000 */
[----:B------:R-:W-:Y:S01]  /*2ab0*/  HADD2.F32 R23, -RZ, R40.H1_H1 ;  /* 0x30000028ff177230 */ /* 0x000fe20000004100 */
        /* <DEDUP_REMOVED lines=15> */
.L_x_3871:
        /* <DEDUP_REMOVED lines=12> */
.L_x_3873:
[----:B------:R-:W-:Y:S05]  /*2c70*/  BSYNC B0 ;  /* 0x0000000000007941 */ /* 0x000fea0003800000 */
.L_x_3872:
[-C--:B------:R-:W-:Y:S02]  /*2c80*/  FMUL.FTZ R17, R22, R25.reuse ;  /* 0x0000001916117220 */ /* 0x080fe40000410000 */
[----:B------:R-:W-:Y:S02]  /*2c90*/  FMUL.FTZ R20, R20, R25 ;  /* 0x0000001914147220 */ /* 0x000fe40000410000 */
[--C-:B------:R-:W-:Y:S02]  /*2ca0*/  FADD.FTZ R26, R21, -R24.reuse ;  /* 0x80000018151a7221 */ /* 0x100fe40000010000 */
[----:B------:R-:W-:Y:S02]  /*2cb0*/  FADD.FTZ R28, R23, -R24 ;  /* 0x80000018171c7221 */ /* 0x000fe40000010000 */
[----:B------:R-:W-:Y:S02]  /*2cc0*/  FFMA.FTZ R21, R12, R17, R14 ;  /* 0x000000110c157223 */ /* 0x000fe4000001000e */
        /* <DEDUP_REMOVED lines=12> */
.L_x_3874:
[----:B------:R-:W-:Y:S01]  /*2d90*/  BSSY B0, `(.L_x_3875) ;  /* 0x000000c000007945 */ /* 0x000fe20003800000 */
[----:B------:R-:W-:Y:S05]  /*2da0*/  @!P1 BRA `(.L_x_3876) ;  /* 0x000000a000009947 */ /* 0x000fea0003800000 */
[----:B------:R-:W-:Y:S01]  /*2db0*/  MOV R16, R54 ;  /* 0x0000003600107202 */ /* 0x000fe20000000f00 */
[----:B0-----:R-:W-:Y:S01]  /*2dc0*/  IMAD R19, R11, c[0x0][0x1c0], RZ ;  /* 0x000070000b137a24 */ /* 0x001fe200078e02ff */
        /* <DEDUP_REMOVED lines=8> */
.L_x_3876:
[----:B------:R-:W-:Y:S05]  /*2e50*/  BSYNC B0 ;  /* 0x0000000000007941 */ /* 0x000fea0003800000 */
.L_x_3875:
[-C--:B------:R-:W-:Y:S01]  /*2e60*/  FMUL.FTZ R17, R26, R25.reuse ;  /* 0x000000191a117220 */ /* 0x080fe20000410000 */
[--C-:B0-----:R-:W-:Y:S01]  /*2e70*/  HADD2.F32 R21, -RZ, R45.reuse.H0_H0 ;  /* 0x2000002dff157230 */ /* 0x101fe20000004100 */
[----:B------:R-:W-:Y:S01]  /*2e80*/  FMUL.FTZ R28, R28, R25 ;  /* 0x000000191c1c7220 */ /* 0x000fe20000410000 */
[----:B------:R-:W-:Y:S01]  /*2e90*/  HADD2.F32 R45, -RZ, R45.H1_H1 ;  /* 0x3000002dff2d7230 */ /* 0x000fe20000004100 */
        /* <DEDUP_REMOVED lines=13> */
.L_x_3877:
        /* <DEDUP_REMOVED lines=12> */
.L_x_3879:
[----:B------:R-:W-:Y:S05]  /*3030*/  BSYNC B0 ;  /* 0x0000000000007941 */ /* 0x000fea0003800000 */
.L_x_3878:
[--C-:B------:R-:W-:Y:S01]  /*3040*/  HADD2.F32 R17, -RZ, R46.reuse.H0_H0 ;  /* 0x2000002eff117230 */ /* 0x100fe20000004100 */
[--C-:B------:R-:W-:Y:S01]  /*3050*/  FADD.FTZ R16, R21, -R24.reuse ;  /* 0x8000001815107221 */ /* 0x100fe20000010000 */
[----:B0-----:R-:W-:Y:S01]  /*3060*/  HADD2.F32 R19, -RZ, R46.H1_H1 ;  /* 0x3000002eff137230 */ /* 0x001fe20000004100 */
[--C-:B------:R-:W-:Y:S01]  /*3070*/  FADD.FTZ R18, R45, -R24.reuse ;  /* 0x800000182d127221 */ /* 0x100fe20000010000 */
        /* <DEDUP_REMOVED lines=38> */
.L_x_3880:
        /* <DEDUP_REMOVED lines=12> */
.L_x_3882:
[----:B------:R-:W-:Y:S05]  /*33a0*/  BSYNC B0 ;  /* 0x0000000000007941 */ /* 0x000fea0003800000 */
.L_x_3881:
        /* <DEDUP_REMOVED lines=11> */
.L_x_3883:
[----:B------:R-:W-:Y:S01]  /*3460*/  BSSY B0, `(.L_x_3884) ;  /* 0x000000c000007945 */ /* 0x000fe20003800000 */
[----:B------:R-:W-:Y:S05]  /*3470*/  @!P0 BRA `(.L_x_3885) ;  /* 0x000000a000008947 */ /* 0x000fea0003800000 */
[----:B0-----:R-:W-:Y:S01]  /*3480*/  MOV R14, R54 ;  /* 0x00000036000e7202 */ /* 0x001fe20000000f00 */
        /* <DEDUP_REMOVED lines=9> */
.L_x_3885:
[----:B------:R-:W-:Y:S05]  /*3520*/  BSYNC B0 ;  /* 0x0000000000007941 */ /* 0x000fea0003800000 */
.L_x_3884:
        /* <DEDUP_REMOVED lines=11> */
.L_x_3886:
[----:B------:R-:W-:Y:S01]  /*35e0*/  BSSY B0, `(.L_x_3887) ;  /* 0x000000b000007945 */ /* 0x000fe20003800000 */
[----:B------:R-:W-:Y:S05]  /*35f0*/  @!P4 BRA `(.L_x_3888) ;  /* 0x000000900000c947 */ /* 0x000fea0003800000 */
[----:B------:R-:W-:Y:S01]  /*3600*/  MOV R52, R54 ;  /* 0x0000003600347202 */ /* 0x000fe20000000f00 */
[----:B0-----:R-:W-:Y:S01]  /*3610*/  IMAD R13, R38, c[0x0][0x1c0], RZ ;  /* 0x00007000260d7a24 */ /* 0x001fe200078e02ff */
[----:B------:R-:W-:-:S03]  /*3620*/  F2FP.PACK_AB R17, R17, R16 ;  /* 0x000000101111723e */ /* 0x000fc600000000ff */
[----:B------:R-:W-:-:S04]  /*3630*/  IMAD.WIDE.U32 R52, R34, c[0x0][0x1c0], R52 ;  /* 0x0000700022347a25 */ /* 0x000fc800078e0034 */
[----:B------:R-:W-:Y:S01]  /*3640*/  IMAD R13, R34, c[0x0][0x1c4], R13 ;  /* 0x00007100220d7a24 */ /* 0x000fe200078e020d */
[----:B------:R-:W-:-:S04]  /*3650*/  LEA R12, P0, R52, c[0x0][0x160], 0x1 ;  /* 0x00005800340c7a11 */ /* 0x000fc800078008ff */
[----:B------:R-:W-:-:S04]  /*3660*/  IADD3 R13, R53, R13, RZ ;  /* 0x0000000d350d7210 */ /* 0x000fc80007ffe0ff */
[----:B------:R-:W-:-:S05]  /*3670*/  LEA.HI.X R13, R52, c[0x0][0x164], R13, 0x1, P0 ;  /* 0x00005900340d7a11 */ /* 0x000fca00000f0c0d */
[----:B------:R0:W-:Y:S02]  /*3680*/  STG.E [R12.64], R17 ;  /* 0x000000110c007986 */ /* 0x0001e4000c101906 */
.L_x_3888:
[----:B------:R-:W-:Y:S05]  /*3690*/  BSYNC B0 ;  /* 0x0000000000007941 */ /* 0x000fea0003800000 */
.L_x_3887:
[----:B------:R-:W-:Y:S02]  /*36a0*/  IADD3 R6, R6, c[0x0][0x10], RZ ;  /* 0x0000040006067a10 */ /* 0x000fe40007ffe0ff */
[----:B------:R-:W-:Y:S02]  /*36b0*/  IADD3 R5, R5, 0x1, RZ ;  /* 0x0000000105057810 */ /* 0x000fe40007ffe0ff */
[----:B------:R-:W-:-:S13]  /*36c0*/  ISETP.GE.AND P0, PT, R6, UR4, PT ;  /* 0x0000000406007c0c */ /* 0x000fda000bf06270 */
[----:B------:R-:W-:Y:S01]  /*36d0*/  @P0 CALL.REL.NOINC `(.L_x_3889) ;  /* 0x0000001000000944 */ /* 0x000fe20003c00000 */
[----:B------:R-:W-:Y:S05]  /*36e0*/  BRA `(.L_x_3890) ;  /* 0xffffcba000007947 */ /* 0x000fea000383ffff */
.L_x_3889:
[----:B------:R-:W-:Y:S05]  /*36f0*/  EXIT ;  /* 0x000000000000794d */ /* 0x000fea0003800000 */
.L_x_3891:
        /* <DEDUP_REMOVED lines=16> */
.L_x_5301:


//--------------------- .text._Z35group_norm_nhwc_fwd_one_pass_kernelI11Fp16IOFp32WLi256ELi64ELi512EEv26Group_norm_nhwc_fwd_params --------------------------
	.section	.text._Z35group_norm_nhwc_fwd_one_pass_kernelI11Fp16IOFp32WLi256ELi64ELi512EEv26Group_norm_nhwc_fwd_params,"ax",@progbits
	.sectioninfo	@"SHI_REGISTERS=81"
	.align	128
        .global         _Z35group_norm_nhwc_fwd_one_pass_kernelI11Fp16IOFp32WLi256ELi64ELi512EEv26Group_norm_nhwc_fwd_params
        .type           _Z35group_norm_nhwc_fwd_one_pass_kernelI11Fp16IOFp32WLi256ELi64ELi512EEv26Group_norm_nhwc_fwd_params,@function
        .size           _Z35group_norm_nhwc_fwd_one_pass_kernelI11Fp16IOFp32WLi256ELi64ELi512EEv26Group_norm_nhwc_fwd_params,(.L_x_5302 - _Z35group_norm_nhwc_fwd_one_pass_kernelI11Fp16IOFp32WLi256ELi64ELi512EEv26Group_norm_nhwc_fwd_params)
        .other          _Z35group_norm_nhwc_fwd_one_pass_kernelI11Fp16IOFp32WLi256ELi64ELi512EEv26Group_norm_nhwc_fwd_params,@"STO_CUDA_ENTRY STV_DEFAULT"
_Z35group_norm_nhwc_fwd_one_pass_kernelI11Fp16IOFp32WLi256ELi64ELi512EEv26Group_norm_nhwc_fwd_params:
.text._Z35group_norm_nhwc_fwd_one_pass_kernelI11Fp16IOFp32WLi256ELi64ELi512EEv26Group_norm_nhwc_fwd_params:
        /* <DEDUP_REMOVED lines=15> */
.L_x_3954:
        /* <DEDUP_REMOVED lines=172> */
[----:B------:R-:W-:Y:S02]  /*0bb0*/  ISETP.GE.OR.EX P1, PT, R47, c[0x0][0x1cc], P4, P1 ;  /* 0x000073002f007a0c */ /* 0x000fe40002726710 */
[----:B------:R-:W-:Y:S02]  /*0bc0*/  MOV R52, RZ ;  /* 0x000000ff00347202 */ /* 0x000fe40000000f00 */
[----:B------:R-:W-:-:S04]  /*0bd0*/  P2R R75, PR, RZ, 0x2 ;  /* 0x00000002ff4b7803 */ /* 0x000fc80000000000 */
[----:B------:R0:W2:Y:S05]  /*0be0*/  @!P0 LDG.E R52, [R50.64] ;  /* 0x0000000632348981 */ /* 0x0000aa000c1e1900 */
        /* <DEDUP_REMOVED lines=8> */
[----:B------:R-:W-:Y:S01]  /*0c70*/  ISETP.GE.U32.AND P2, PT, R24, c[0x0][0x1c8], PT ;  /* 0x0000720018007a0c */ /* 0x000fe20003f46070 */
[----:B0-----:R-:W-:Y:S01]  /*0c80*/  CS2R R50, SRZ ;  /* 0x0000000000327805 */ /* 0x001fe2000001ff00 */
        /* <DEDUP_REMOVED lines=49> */
[----:B------:R-:W-:Y:S02]  /*0fa0*/  MOV R48, RZ ;  /* 0x000000ff00307202 */ /* 0x000fe40000000f00 */
[----:B------:R-:W-:-:S04]  /*0fb0*/  IADD3 R49, R29, 0xe0, RZ ;  /* 0x000000e01d317810 */ /* 0x000fc80007ffe0ff */
[----:B------:R0:W3:Y:S01]  /*0fc0*/  @!P5 LDG.E R48, [R58.64] ;  /* 0x000000063a30d981 */ /* 0x0000e2000c1e1900 */
[----:B------:R-:W-:Y:S02]  /*0fd0*/  SHF.R.S32.HI R53, RZ, 0x1f, R49 ;  /* 0x0000001fff357819 */ /* 0x000fe40000011431 */
[----:B------:R-:W-:-:S04]  /*0fe0*/  ISETP.GE.U32.AND P5, PT, R49, c[0x0][0x1c8], PT ;  /* 0x0000720031007a0c */ /* 0x000fc80003fa6070 */
        /* <DEDUP_REMOVED lines=10> */
[----:B------:R-:W-:-:S03]  /*1090*/  IADD3 R49, R29, 0xf0, RZ ;  /* 0x000000f01d317810 */ /* 0x000fc60007ffe0ff */
[----:B------:R0:W4:Y:S01]  /*10a0*/  @!P5 LDG.E R51, [R60.64] ;  /* 0x000000063c33d981 */ /* 0x000122000c1e1900 */
        /* <DEDUP_REMOVED lines=10> */
[----:B------:R-:W-:-:S06]  /*1150*/  MOV R53, RZ ;  /* 0x000000ff00357202 */ /* 0x000fcc0000000f00 */
[----:B------:R-:W5:Y:S01]  /*1160*/  @!P1 LDG.E R53, [R14.64] ;  /* 0x000000060e359981 */ /* 0x000f62000c1e1900 */
[----:B------:R-:W-:Y:S02]  /*1170*/  ISETP.NE.AND P1, PT, R55, RZ, PT ;  /* 0x000000ff3700720c */ /* 0x000fe40003f25270 */
[----:B------:R-:W-:Y:S02]  /*1180*/  LOP3.LUT P6, RZ, R72, 0x4, RZ, 0xc0, !PT ;  /* 0x0000000448ff7812 */ /* 0x000fe400078cc0ff */
[----:B------:R-:W-:-:S09]  /*1190*/  MOV R55, RZ ;  /* 0x000000ff00377202 */ /* 0x000fd20000000f00 */
[----:B------:R1:W3:Y:S01]  /*11a0*/  @!P1 LDG.E R55, [R62.64] ;  /* 0x000000063e379981 */ /* 0x0002e2000c1e1900 */
[----:B------:R-:W-:-:S03]  /*11b0*/  ISETP.NE.AND P1, PT, R78, RZ, PT ;  /* 0x000000ff4e00720c */ /* 0x000fc60003f25270 */
[----:B------:R0:W3:Y:S02]  /*11c0*/  @!P6 LDG.E R50, [R56.64] ;  /* 0x000000063832e981 */ /* 0x0000e4000c1e1900 */
[----:B0-----:R-:W-:-:S08]  /*11d0*/  CS2R R56, SRZ ;  /* 0x0000000000387805 */ /* 0x001fd0000001ff00 */
[----:B------:R0:W4:Y:S01]  /*11e0*/  @!P1 LDG.E R56, [R64.64] ;  /* 0x0000000640389981 */ /* 0x000122000c1e1900 */
[----:B------:R-:W-:Y:S02]  /*11f0*/  ISETP.NE.AND P1, PT, R77, RZ, PT ;  /* 0x000000ff4d00720c */ /* 0x000fe40003f25270 */
[----:B------:R-:W-:-:S04]  /*1200*/  @!P5 LEA R60, P6, R58, c[0x0][0x170], 0x1 ;  /* 0x00005c003a3cda11 */ /* 0x000fc800078c08ff */
[----:B------:R-:W-:Y:S02]  /*1210*/  @!P5 LEA.HI.X R61, R58, c[0x0][0x174], R49, 0x1, P6 ;  /* 0x00005d003a3dda11 */ /* 0x000fe400030f0c31 */
[----:B------:R-:W-:-:S05]  /*1220*/  MOV R49, RZ ;  /* 0x000000ff00317202 */ /* 0x000fca0000000f00 */
[----:B------:R-:W4:Y:S01]  /*1230*/  @!P1 LDG.E R57, [R66.64] ;  /* 0x0000000642399981 */ /* 0x000f22000c1e1900 */
[----:B------:R-:W-:Y:S01]  /*1240*/  ISETP.NE.AND P1, PT, R76, RZ, PT ;  /* 0x000000ff4c00720c */ /* 0x000fe20003f25270 */
[----:B------:R-:W-:Y:S02]  /*1250*/  CS2R R58, SRZ ;  /* 0x00000000003a7805 */ /* 0x000fe4000001ff00 */
[----:B------:R0:W4:Y:S01]  /*1260*/  @!P5 LDG.E R49, [R60.64] ;  /* 0x000000063c31d981 */ /* 0x000122000c1e1900 */
[C---:B------:R-:W-:Y:S02]  /*1270*/  LOP3.LUT P5, RZ, R72.reuse, 0x80, RZ, 0xc0, !PT ;  /* 0x0000008048ff7812 */ /* 0x040fe400078ac0ff */
[----:B------:R-:W-:-:S07]  /*1280*/  LOP3.LUT P6, RZ, R72, 0x2, RZ, 0xc0, !PT ;  /* 0x0000000248ff7812 */ /* 0x000fce00078cc0ff */
[----:B------:R-:W4:Y:S01]  /*1290*/  @!P1 LDG.E R58, [R68.64] ;  /* 0x00000006443a9981 */ /* 0x000f22000c1e1900 */
[----:B0-----:R-:W-:Y:S01]  /*12a0*/  CS2R R60, SRZ ;  /* 0x00000000003c7805 */ /* 0x001fe2000001ff00 */
[----:B------:R-:W-:Y:S02]  /*12b0*/  ISETP.NE.AND P1, PT, R75, RZ, PT ;  /* 0x000000ff4b00720c */ /* 0x000fe40003f25270 */
[----:B------:R2:W4:Y:S04]  /*12c0*/  @!P5 LDG.E R59, [R10.64] ;  /* 0x000000060a3bd981 */ /* 0x000528000c1e1900 */
[----:B------:R0:W4:Y:S01]  /*12d0*/  @!P6 LDG.E R60, [R12.64] ;  /* 0x000000060c3ce981 */ /* 0x000122000c1e1900 */
[----:B-1----:R-:W-:-:S06]  /*12e0*/  CS2R R62, SRZ ;  /* 0x00000000003e7805 */ /* 0x002fcc000001ff00 */
[----:B------:R-:W4:Y:S04]  /*12f0*/  @!P1 LDG.E R61, [R70.64] ;  /* 0x00000006463d9981 */ /* 0x000f28000c1e1900 */
[----:B------:R1:W4:Y:S01]  /*1300*/  @!P2 LDG.E R62, [R8.64] ;  /* 0x00000006083ea981 */ /* 0x000322000c1e1900 */
[----:B------:R-:W-:-:S03]  /*1310*/  MOV R64, RZ ;  /* 0x000000ff00407202 */ /* 0x000fc60000000f00 */
[----:B------:R0:W4:Y:S04]  /*1320*/  @!P3 LDG.E R63, [R6.64] ;  /* 0x00000006063fb981 */ /* 0x000128000c1e1900 */
[----:B------:R5:W4:Y:S01]  /*1330*/  @!P4 LDG.E R64, [R4.64] ;  /* 0x000000060440c981 */ /* 0x000b22000c1e1900 */
[--C-:B--2---:R-:W-:Y:S02]  /*1340*/  HADD2.F32 R11, -RZ, R52.reuse.H1_H1 ;  /* 0x30000034ff0b7230 */ /* 0x104fe40000004100 */
[----:B------:R-:W-:-:S03]  /*1350*/  HADD2.F32 R10, -RZ, R52.H0_H0 ;  /* 0x20000034ff0a7230 */ /* 0x000fc60000004100 */
[----:B0-----:R-:W-:Y:S02]  /*1360*/  FMUL.FTZ R13, R11, R11 ;  /* 0x0000000b0b0d7220 */ /* 0x001fe40000410000 */
[C---:B------:R-:W-:Y:S02]  /*1370*/  FADD.FTZ R11, R10.reuse, R11 ;  /* 0x0000000b0a0b7221 */ /* 0x040fe40000010000 */
[----:B------:R-:W-:Y:S02]  /*1380*/  FFMA.FTZ R13, R10, R10, R13 ;  /* 0x0000000a0a0d7223 */ /* 0x000fe4000001000d */
[----:B------:R-:W-:Y:S02]  /*1390*/  FADD.FTZ R11, RZ, R11 ;  /* 0x0000000bff0b7221 */ /* 0x000fe40000010000 */
[----:B------:R-:W-:Y:S01]  /*13a0*/  FADD.FTZ R13, RZ, R13 ;  /* 0x0000000dff0d7221 */ /* 0x000fe20000010000 */
[----:B------:R-:W-:Y:S01]  /*13b0*/  ISETP.GT.AND P5, PT, R74, 0x1e, PT ;  /* 0x0000001e4a00780c */ /* 0x000fe20003fa4270 */
[----:B-----5:R-:W-:-:S02]  /*13c0*/  HADD2.F32 R5, -RZ, R53.H1_H1 ;  /* 0x30000035ff057230 */ /* 0x020fc40000004100 */
[----:B------:R-:W-:-:S03]  /*13d0*/  HADD2.F32 R4, -RZ, R53.H0_H0 ;  /* 0x20000035ff047230 */ /* 0x000fc60000004100 */
[----:B------:R-:W-:Y:S02]  /*13e0*/  FMUL.FTZ R7, R5, R5 ;  /* 0x0000000505077220 */ /* 0x000fe40000410000 */
[----:B------:R-:W-:Y:S01]  /*13f0*/  FADD.FTZ R5, R4, R5 ;  /* 0x0000000504057221 */ /* 0x000fe20000010000 */
[--C-:B---3--:R-:W-:Y:S02]  /*1400*/  HADD2.F32 R15, -RZ, R50.reuse.H1_H1 ;  /* 0x30000032ff0f7230 */ /* 0x108fe40000004100 */
[----:B------:R-:W-:-:S03]  /*1410*/  HADD2.F32 R12, -RZ, R50.H0_H0 ;  /* 0x20000032ff0c7230 */ /* 0x000fc60000004100 */
[----:B-1----:R-:W-:Y:S02]  /*1420*/  FMUL.FTZ R9, R15, R15 ;  /* 0x0000000f0f097220 */ /* 0x002fe40000410000 */
[C---:B------:R-:W-:Y:S01]  /*1430*/  FADD.FTZ R6, R12.reuse, R15 ;  /* 0x0000000f0c067221 */ /* 0x040fe20000010000 */
[--C-:B------:R-:W-:Y:S01]  /*1440*/  HADD2.F32 R8, -RZ, R55.reuse.H0_H0 ;  /* 0x20000037ff087230 */ /* 0x100fe20000004100 */
[----:B------:R-:W-:Y:S01]  /*1450*/  FFMA.FTZ R12, R12, R12, R9 ;  /* 0x0000000c0c0c7223 */ /* 0x000fe20000010009 */
[----:B------:R-:W-:Y:S01]  /*1460*/  HADD2.F32 R9, -RZ, R55.H1_H1 ;  /* 0x30000037ff097230 */ /* 0x000fe20000004100 */
[----:B------:R-:W-:Y:S02]  /*1470*/  FADD.FTZ R6, R11, R6 ;  /* 0x000000060b067221 */ /* 0x000fe40000010000 */
[----:B------:R-:W-:Y:S02]  /*1480*/  FADD.FTZ R12, R13, R12 ;  /* 0x0000000c0d0c7221 */ /* 0x000fe40000010000 */
[----:B------:R-:W-:Y:S01]  /*1490*/  FFMA.FTZ R7, R4, R4, R7 ;  /* 0x0000000404077223 */ /* 0x000fe20000010007 */
[----:B----4-:R-:W-:Y:S01]  /*14a0*/  HADD2.F32 R13, -RZ, R56.H1_H1 ;  /* 0x30000038ff0d7230 */ /* 0x010fe20000004100 */
[----:B------:R-:W-:-:S02]  /*14b0*/  FADD.FTZ R5, R6, R5 ;  /* 0x0000000506057221 */ /* 0x000fc40000010000 */
[----:B------:R-:W-:Y:S02]  /*14c0*/  FADD.FTZ R4, R8, R9 ;  /* 0x0000000908047221 */ /* 0x000fe40000010000 */
[----:B------:R-:W-:Y:S01]  /*14d0*/  FMUL.FTZ R11, R9, R9 ;  /* 0x00000009090b7220 */ /* 0x000fe20000410000 */
[----:B------:R-:W-:Y:S01]  /*14e0*/  HADD2.F32 R6, -RZ, R56.H0_H0 ;  /* 0x20000038ff067230 */ /* 0x000fe20000004100 */
[----:B------:R-:W-:Y:S02]  /*14f0*/  FADD.FTZ R4, R5, R4 ;  /* 0x0000000405047221 */ /* 0x000fe40000010000 */
[----:B------:R-:W-:Y:S02]  /*1500*/  FADD.FTZ R7, R12, R7 ;  /* 0x000000070c077221 */ /* 0x000fe40000010000 */
[----:B------:R-:W-:Y:S02]  /*1510*/  FFMA.FTZ R8, R8, R8, R11 ;  /* 0x0000000808087223 */ /* 0x000fe4000001000b */
[----:B------:R-:W-:-:S02]  /*1520*/  FMUL.FTZ R5, R13, R13 ;  /* 0x0000000d0d057220 */ /* 0x000fc40000410000 */
[C---:B------:R-:W-:Y:S02]  /*1530*/  FADD.FTZ R13, R6.reuse, R13 ;  /* 0x0000000d060d7221 */ /* 0x040fe40000010000 */
[----:B------:R-:W-:Y:S01]  /*1540*/  FADD.FTZ R7, R7, R8 ;  /* 0x0000000807077221 */ /* 0x000fe20000010000 */
[--C-:B------:R-:W-:Y:S01]  /*1550*/  HADD2.F32 R8, -RZ, R57.reuse.H1_H1 ;  /* 0x30000039ff087230 */ /* 0x100fe20000004100 */
[----:B------:R-:W-:Y:S01]  /*1560*/  FFMA.FTZ R6, R6, R6, R5 ;  /* 0x0000000606067223 */ /* 0x000fe20000010005 */
[----:B------:R-:W-:Y:S01]  /*1570*/  HADD2.F32 R5, -RZ, R57.H0_H0 ;  /* 0x20000039ff057230 */ /* 0x000fe20000004100 */
[----:B------:R-:W-:Y:S02]  /*1580*/  FADD.FTZ R4, R4, R13 ;  /* 0x0000000d04047221 */ /* 0x000fe40000010000 */
[----:B------:R-:W-:Y:S02]  /*1590*/  FADD.FTZ R6, R7, R6 ;  /* 0x0000000607067221 */ /* 0x000fe40000010000 */
[----:B------:R-:W-:-:S02]  /*15a0*/  FMUL.FTZ R10, R8, R8 ;  /* 0x00000008080a7220 */ /* 0x000fc40000410000 */
[C---:B------:R-:W-:Y:S01]  /*15b0*/  FADD.FTZ R7, R5.reuse, R8 ;  /* 0x0000000805077221 */ /* 0x040fe20000010000 */
[--C-:B------:R-:W-:Y:S02]  /*15c0*/  HADD2.F32 R9, -RZ, R58.reuse.H1_H1 ;  /* 0x3000003aff097230 */ /* 0x100fe40000004100 */
[----:B------:R-:W-:Y:S01]  /*15d0*/  HADD2.F32 R8, -RZ, R58.H0_H0 ;  /* 0x2000003aff087230 */ /* 0x000fe20000004100 */
[----:B------:R-:W-:Y:S02]  /*15e0*/  FFMA.FTZ R5, R5, R5, R10 ;  /* 0x0000000505057223 */ /* 0x000fe4000001000a */
[----:B------:R-:W-:Y:S01]  /*15f0*/  FADD.FTZ R4, R4, R7 ;  /* 0x0000000704047221 */ /* 0x000fe20000010000 */
[----:B------:R-:W-:Y:S01]  /*1600*/  HADD2.F32 R11, -RZ, R59.H1_H1 ;  /* 0x3000003bff0b7230 */ /* 0x000fe20000004100 */
[----:B------:R-:W-:Y:S02]  /*1610*/  FMUL.FTZ R7, R9, R9 ;  /* 0x0000000909077220 */ /* 0x000fe40000410000 */
[----:B------:R-:W-:-:S02]  /*1620*/  FADD.FTZ R9, R8, R9 ;  /* 0x0000000908097221 */ /* 0x000fc40000010000 */
[----:B------:R-:W-:Y:S01]  /*1630*/  FADD.FTZ R5, R6, R5 ;  /* 0x0000000506057221 */ /* 0x000fe20000010000 */
[----:B------:R-:W-:Y:S01]  /*1640*/  HADD2.F32 R6, -RZ, R59.H0_H0 ;  /* 0x2000003bff067230 */ /* 0x000fe20000004100 */
[----:B------:R-:W-:Y:S02]  /*1650*/  FFMA.FTZ R8, R8, R8, R7 ;  /* 0x0000000808087223 */ /* 0x000fe40000010007 */
[----:B------:R-:W-:Y:S01]  /*1660*/  FADD.FTZ R4, R4, R9 ;  /* 0x0000000904047221 */ /* 0x000fe20000010000 */
[--C-:B------:R-:W-:Y:S01]  /*1670*/  HADD2.F32 R9, -RZ, R60.reuse.H1_H1 ;  /* 0x3000003cff097230 */ /* 0x100fe20000004100 */
[----:B------:R-:W-:Y:S02]  /*1680*/  FMUL.FTZ R7, R11, R11 ;  /* 0x0000000b0b077220 */ /* 0x000fe40000410000 */
[----:B------:R-:W-:Y:S01]  /*1690*/  FADD.FTZ R5, R5, R8 ;  /* 0x0000000805057221 */ /* 0x000fe20000010000 */
[----:B------:R-:W-:Y:S01]  /*16a0*/  HADD2.F32 R8, -RZ, R60.H0_H0 ;  /* 0x2000003cff087230 */ /* 0x000fe20000004100 */
[----:B------:R-:W-:-:S02]  /*16b0*/  FADD.FTZ R11, R6, R11 ;  /* 0x0000000b060b7221 */ /* 0x000fc40000010000 */
[----:B------:R-:W-:Y:S02]  /*16c0*/  FFMA.FTZ R6, R6, R6, R7 ;  /* 0x0000000606067223 */ /* 0x000fe40000010007 */
[----:B------:R-:W-:Y:S02]  /*16d0*/  FMUL.FTZ R7, R9, R9 ;  /* 0x0000000909077220 */ /* 0x000fe40000410000 */
[----:B------:R-:W-:Y:S01]  /*16e0*/  FADD.FTZ R4, R4, R11 ;  /* 0x0000000b04047221 */ /* 0x000fe20000010000 */
[--C-:B------:R-:W-:Y:S01]  /*16f0*/  HADD2.F32 R11, -RZ, R61.reuse.H1_H1 ;  /* 0x3000003dff0b7230 */ /* 0x100fe20000004100 */
[C---:B------:R-:W-:Y:S02]  /*1700*/  FADD.FTZ R9, R8.reuse, R9 ;  /* 0x0000000908097221 */ /* 0x040fe40000010000 */
[----:B------:R-:W-:Y:S02]  /*1710*/  FADD.FTZ R5, R5, R6 ;  /* 0x0000000605057221 */ /* 0x000fe40000010000 */
[----:B------:R-:W-:Y:S01]  /*1720*/  FFMA.FTZ R8, R8, R8, R7 ;  /* 0x0000000808087223 */ /* 0x000fe20000010007 */
[----:B------:R-:W-:Y:S01]  /*1730*/  HADD2.F32 R6, -RZ, R61.H0_H0 ;  /* 0x2000003dff067230 */ /* 0x000fe20000004100 */
[----:B------:R-:W-:-:S02]  /*1740*/  FMUL.FTZ R7, R11, R11 ;  /* 0x0000000b0b077220 */ /* 0x000fc40000410000 */
[----:B------:R-:W-:Y:S01]  /*1750*/  FADD.FTZ R5, R5, R8 ;  /* 0x0000000805057221 */ /* 0x000fe20000010000 */
[--C-:B------:R-:W-:Y:S01]  /*1760*/  HADD2.F32 R8, -RZ, R62.reuse.H1_H1 ;  /* 0x3000003eff087230 */ /* 0x100fe20000004100 */
[C---:B------:R-:W-:Y:S02]  /*1770*/  FADD.FTZ R11, R6.reuse, R11 ;  /* 0x0000000b060b7221 */ /* 0x040fe40000010000 */
[----:B------:R-:W-:Y:S01]  /*1780*/  FFMA.FTZ R6, R6, R6, R7 ;  /* 0x0000000606067223 */ /* 0x000fe20000010007 */
[----:B------:R-:W-:Y:S01]  /*1790*/  HADD2.F32 R7, -RZ, R62.H0_H0 ;  /* 0x2000003eff077230 */ /* 0x000fe20000004100 */
[----:B------:R-:W-:Y:S02]  /*17a0*/  FMUL.FTZ R10, R8, R8 ;  /* 0x00000008080a7220 */ /* 0x000fe40000410000 */
[----:B------:R-:W-:Y:S02]  /*17b0*/  FADD.FTZ R4, R4, R9 ;  /* 0x0000000904047221 */ /* 0x000fe40000010000 */
[----:B------:R-:W-:-:S02]  /*17c0*/  FADD.FTZ R9, R7, R8 ;  /* 0x0000000807097221 */ /* 0x000fc40000010000 */
[----:B------:R-:W-:Y:S01]  /*17d0*/  FFMA.FTZ R10, R7, R7, R10 ;  /* 0x00000007070a7223 */ /* 0x000fe2000001000a */
[--C-:B------:R-:W-:Y:S01]  /*17e0*/  HADD2.F32 R7, -RZ, R63.reuse.H1_H1 ;  /* 0x3000003fff077230 */ /* 0x100fe20000004100 */
[----:B------:R-:W-:Y:S02]  /*17f0*/  FADD.FTZ R4, R4, R11 ;  /* 0x0000000b04047221 */ /* 0x000fe40000010000 */
[----:B------:R-:W-:Y:S01]  /*1800*/  FADD.FTZ R5, R5, R6 ;  /* 0x0000000605057221 */ /* 0x000fe20000010000 */
[----:B------:R-:W-:Y:S01]  /*1810*/  HADD2.F32 R6, -RZ, R63.H0_H0 ;  /* 0x2000003fff067230 */ /* 0x000fe20000004100 */
[----:B------:R-:W-:Y:S01]  /*1820*/  FADD.FTZ R4, R4, R9 ;  /* 0x0000000904047221 */ /* 0x000fe20000010000 */
[--C-:B------:R-:W-:Y:S01]  /*1830*/  HADD2.F32 R11, -RZ, R64.reuse.H1_H1 ;  /* 0x30000040ff0b7230 */ /* 0x100fe20000004100 */
[----:B------:R-:W-:Y:S02]  /*1840*/  FMUL.FTZ R9, R7, R7 ;  /* 0x0000000707097220 */ /* 0x000fe40000410000 */
[----:B------:R-:W-:Y:S01]  /*1850*/  FADD.FTZ R7, R6, R7 ;  /* 0x0000000706077221 */ /* 0x000fe20000010000 */
[----:B------:R-:W-:Y:S01]  /*1860*/  HADD2.F32 R8, -RZ, R64.H0_H0 ;  /* 0x20000040ff087230 */ /* 0x000fe20000004100 */
[----:B------:R-:W-:-:S02]  /*1870*/  FADD.FTZ R5, R5, R10 ;  /* 0x0000000a05057221 */ /* 0x000fc40000010000 */
[----:B------:R-:W-:Y:S01]  /*1880*/  FFMA.FTZ R6, R6, R6, R9 ;  /* 0x0000000606067223 */ /* 0x000fe20000010009 */
[--C-:B------:R-:W-:Y:S01]  /*1890*/  HADD2.F32 R9, -RZ, R48.reuse.H1_H1 ;  /* 0x30000030ff097230 */ /* 0x100fe20000004100 */
[----:B------:R-:W-:Y:S02]  /*18a0*/  FADD.FTZ R4, R4, R7 ;  /* 0x0000000704047221 */ /* 0x000fe40000010000 */
[----:B------:R-:W-:Y:S02]  /*18b0*/  FMUL.FTZ R7, R11, R11 ;  /* 0x0000000b0b077220 */ /* 0x000fe40000410000 */
[----:B------:R-:W-:Y:S01]  /*18c0*/  FADD.FTZ R5, R5, R6 ;  /* 0x0000000605057221 */ /* 0x000fe20000010000 */
[----:B------:R-:W-:Y:S01]  /*18d0*/  HADD2.F32 R6, -RZ, R48.H0_H0 ;  /* 0x20000030ff067230 */ /* 0x000fe20000004100 */
[C---:B------:R-:W-:Y:S02]  /*18e0*/  FADD.FTZ R11, R8.reuse, R11 ;  /* 0x0000000b080b7221 */ /* 0x040fe40000010000 */
[----:B------:R-:W-:Y:S01]  /*18f0*/  FFMA.FTZ R8, R8, R8, R7 ;  /* 0x0000000808087223 */ /* 0x000fe20000010007 */
[----:B------:R-:W-:Y:S01]  /*1900*/  HADD2.F32 R10, -RZ, R51.H1_H1 ;  /* 0x30000033ff0a7230 */ /* 0x000fe20000004100 */
[----:B------:R-:W-:-:S02]  /*1910*/  FMUL.FTZ R7, R9, R9 ;  /* 0x0000000909077220 */ /* 0x000fc40000410000 */
[C---:B------:R-:W-:Y:S02]  /*1920*/  FADD.FTZ R9, R6.reuse, R9 ;  /* 0x0000000906097221 */ /* 0x040fe40000010000 */
[----:B------:R-:W-:Y:S02]  /*1930*/  FADD.FTZ R5, R5, R8 ;  /* 0x0000000805057221 */ /* 0x000fe40000010000 */
[----:B------:R-:W-:Y:S01]  /*1940*/  FFMA.FTZ R6, R6, R6, R7 ;  /* 0x0000000606067223 */ /* 0x000fe20000010007 */
[----:B------:R-:W-:Y:S01]  /*1950*/  HADD2.F32 R7, -RZ, R51.H0_H0 ;  /* 0x20000033ff077230 */ /* 0x000fe20000004100 */
[----:B------:R-:W-:Y:S01]  /*1960*/  FADD.FTZ R4, R4, R11 ;  /* 0x0000000b04047221 */ /* 0x000fe20000010000 */
[--C-:B------:R-:W-:Y:S01]  /*1970*/  HADD2.F32 R11, -RZ, R49.reuse.H1_H1 ;  /* 0x30000031ff0b7230 */ /* 0x100fe20000004100 */
[----:B------:R-:W-:Y:S02]  /*1980*/  FMUL.FTZ R8, R10, R10 ;  /* 0x0000000a0a087220 */ /* 0x000fe40000410000 */
[----:B------:R-:W-:Y:S01]  /*1990*/  FADD.FTZ R5, R5, R6 ;  /* 0x0000000605057221 */ /* 0x000fe20000010000 */
[----:B------:R-:W-:Y:S01]  /*19a0*/  HADD2.F32 R6, -RZ, R49.H0_H0 ;  /* 0x20000031ff067230 */ /* 0x000fe20000004100 */
[----:B------:R-:W-:-:S02]  /*19b0*/  FADD.FTZ R4, R4, R9 ;  /* 0x0000000904047221 */ /* 0x000fc40000010000 */
[C---:B------:R-:W-:Y:S02]  /*19c0*/  FADD.FTZ R9, R7.reuse, R10 ;  /* 0x0000000a07097221 */ /* 0x040fe40000010000 */
[----:B------:R-:W-:Y:S02]  /*19d0*/  FFMA.FTZ R8, R7, R7, R8 ;  /* 0x0000000707087223 */ /* 0x000fe40000010008 */
[----:B------:R-:W-:Y:S02]  /*19e0*/  FMUL.FTZ R7, R11, R11 ;  /* 0x0000000b0b077220 */ /* 0x000fe40000410000 */
[----:B------:R-:W-:Y:S02]  /*19f0*/  FADD.FTZ R11, R6, R11 ;  /* 0x0000000b060b7221 */ /* 0x000fe40000010000 */
[----:B------:R-:W-:Y:S02]  /*1a00*/  FADD.FTZ R4, R4, R9 ;  /* 0x0000000904047221 */ /* 0x000fe40000010000 */
[----:B------:R-:W-:-:S02]  /*1a10*/  FADD.FTZ R5, R5, R8 ;  /* 0x0000000805057221 */ /* 0x000fc40000010000 */
        /* <DEDUP_REMOVED lines=73> */
.L_x_3893:
[----:B0-----:R-:W-:Y:S05]  /*1eb0*/  BSYNC B0 ;  /* 0x0000000000007941 */ /* 0x001fea0003800000 */
.L_x_3892:
        /* <DEDUP_REMOVED lines=25> */
.L_x_3896:
[----:B------:R-:W2:Y:S01]  /*2050*/  LDG.E.STRONG.GPU R8, [R10.64] ;  /* 0x000000060a087981 */ /* 0x000ea2000c1ef900 */
[----:B------:R-:W-:Y:S01]  /*2060*/  YIELD ;  /* 0x0000000000007946 */ /* 0x000fe20003800000 */
[----:B--2---:R-:W-:Y:S01]  /*2070*/  ISETP.NE.AND P6, PT, R8, R65, PT ;  /* 0x000000410800720c */ /* 0x004fe20003fc5270 */
[----:B------:R-:W-:-:S12]  /*2080*/  CCTL.IVALL ;  /* 0x00000000ff00798f */ /* 0x000fd80002000000 */
[----:B------:R-:W-:Y:S05]  /*2090*/  @P6 BRA `(.L_x_3896) ;  /* 0xffffffb000006947 */ /* 0x000fea000383ffff */
.L_x_3895:
        /* <DEDUP_REMOVED lines=24> */
.L_x_3900:
        /* <DEDUP_REMOVED lines=116> */
.L_x_3899:
        /* <DEDUP_REMOVED lines=63> */
.L_x_3901:
[----:B------:R-:W-:-:S04]  /*2d50*/  LOP3.LUT P6, RZ, R72, 0x1, RZ, 0xc0, !PT ;  /* 0x0000000148ff7812 */ /* 0x000fc800078cc0ff */
[----:B------:R-:W-:-:S13]  /*2d60*/  ISETP.NE.OR P6, PT, R8, RZ, P6 ;  /* 0x000000ff0800720c */ /* 0x000fda00037c5670 */
[----:B------:R-:W-:Y:S05]  /*2d70*/  @!P6 BRA `(.L_x_3897) ;  /* 0x000002100000e947 */ /* 0x000fea0003800000 */
.L_x_3898:
[----:B------:R-:W1:Y:S02]  /*2d80*/  S2R R65, SR_CTAID.X ;  /* 0x0000000000417919 */ /* 0x000e640000002500 */
.L_x_3902:
        /* <DEDUP_REMOVED lines=32> */
.L_x_3897:
        /* <DEDUP_REMOVED lines=11> */
.L_x_3904:
[----:B------:R-:W-:Y:S05]  /*3040*/  BSYNC B0 ;  /* 0x0000000000007941 */ /* 0x000fea0003800000 */
.L_x_3903:
        /* <DEDUP_REMOVED lines=17> */
.L_x_3894:
        /* <DEDUP_REMOVED lines=26> */
[----:B------:R-:W2:Y:S02]  /*3300*/  LDG.E.64 R4, [R12.64] ;  /* 0x000000060c047981 */ /* 0x000ea4000c1e1b00 */
[----:B------:R-:W0:Y:S01]  /*3310*/  @P5 MUFU.RSQ R9, R18 ;  /* 0x0000001200095308 */ /* 0x000e220000001400 */
[----:B------:R-:W-:Y:S01]  /*3320*/  ISETP.NE.AND P5, PT, RZ, UR5, PT ;  /* 0x00000005ff007c0c */ /* 0x000fe2000bfa5270 */
[--C-:B------:R-:W-:Y:S02]  /*3330*/  HADD2.F32 R11, -RZ, R52.reuse.H0_H0 ;  /* 0x20000034ff0b7230 */ /* 0x100fe40000004100 */
[----:B------:R-:W-:-:S03]  /*3340*/  HADD2.F32 R15, -RZ, R52.H1_H1 ;  /* 0x30000034ff0f7230 */ /* 0x000fc60000004100 */
[--C-:B------:R-:W-:Y:S02]  /*3350*/  FADD.FTZ R10, R11, -R8.reuse ;  /* 0x800000080b0a7221 */ /* 0x100fe40000010000 */
[----:B------:R-:W-:Y:S01]  /*3360*/  FADD.FTZ R14, R15, -R8 ;  /* 0x800000080f0e7221 */ /* 0x000fe20000010000 */
[----:B------:R-:W-:Y:S01]  /*3370*/  SHF.R.U32.HI R19, RZ, 0x5, R27 ;  /* 0x00000005ff137819 */ /* 0x000fe2000001161b */
[--C-:B------:R-:W-:Y:S01]  /*3380*/  HADD2.F32 R65, -RZ, R50.reuse.H0_H0 ;  /* 0x20000032ff417230 */ /* 0x100fe20000004100 */
[-C--:B0-----:R-:W-:Y:S02]  /*3390*/  FMUL.FTZ R11, R10, R9.reuse ;  /* 0x000000090a0b7220 */ /* 0x081fe40000410000 */
[----:B------:R-:W-:Y:S01]  /*33a0*/  FMUL.FTZ R14, R14, R9 ;  /* 0x000000090e0e7220 */ /* 0x000fe20000410000 */
[----:B------:R-:W-:Y:S01]  /*33b0*/  HADD2.F32 R67, -RZ, R50.H1_H1 ;  /* 0x30000032ff437230 */ /* 0x000fe20000004100 */
[----:B------:R-:W-:Y:S02]  /*33c0*/  IMAD R54, R54, c[0x0][0x1e4], R19 ;  /* 0x0000790036367a24 */ /* 0x000fe400078e0213 */
        /* <DEDUP_REMOVED lines=13> */
.L_x_3905:
        /* <DEDUP_REMOVED lines=12> */
.L_x_3907:
[----:B------:R-:W-:Y:S05]  /*3560*/  BSYNC B0 ;  /* 0x0000000000007941 */ /* 0x000fea0003800000 */
.L_x_3906:
[--C-:B0-----:R-:W-:Y:S01]  /*3570*/  FADD.FTZ R10, R65, -R8.reuse ;  /* 0x80000008410a7221 */ /* 0x101fe20000010000 */
[--C-:B------:R-:W-:Y:S01]  /*3580*/  HADD2.F32 R13, -RZ, R53.reuse.H0_H0 ;  /* 0x20000035ff0d7230 */ /* 0x100fe20000004100 */
[--C-:B------:R-:W-:Y:S01]  /*3590*/  FADD.FTZ R12, R67, -R8.reuse ;  /* 0x80000008430c7221 */ /* 0x100fe20000010000 */
[----:B------:R-:W-:Y:S01]  /*35a0*/  HADD2.F32 R53, -RZ, R53.H1_H1 ;  /* 0x30000035ff357230 */ /* 0x000fe20000004100 */
[-C--:B------:R-:W-:Y:S01]  /*35b0*/  FMUL.FTZ R11, R10, R9.reuse ;  /* 0x000000090a0b7220 */ /* 0x080fe20000410000 */
[--C-:B------:R-:W-:Y:S01]  /*35c0*/  HADD2.F32 R29, -RZ, R55.reuse.H0_H0 ;  /* 0x20000037ff1d7230 */ /* 0x100fe20000004100 */
[----:B------:R-:W-:Y:S01]  /*35d0*/  FMUL.FTZ R12, R12, R9 ;  /* 0x000000090c0c7220 */ /* 0x000fe20000410000 */
[----:B------:R-:W-:Y:S01]  /*35e0*/  HADD2.F32 R55, -RZ, R55.H1_H1 ;  /* 0x30000037ff377230 */ /* 0x000fe20000004100 */
[--C-:B------:R-:W-:Y:S02]  /*35f0*/  FADD.FTZ R28, R13, -R8.reuse ;  /* 0x800000080d1c7221 */ /* 0x100fe40000010000 */
[----:B------:R-:W-:-:S02]  /*3600*/  FADD.FTZ R50, R53, -R8 ;  /* 0x8000000835327221 */ /* 0x000fc40000010000 */
        /* <DEDUP_REMOVED lines=13> */
.L_x_3908:
[----:B------:R-:W-:Y:S01]  /*36e0*/  LOP3.LUT P0, RZ, R72, 0x4, RZ, 0xc0, !PT ;  /* 0x0000000448ff7812 */ /* 0x000fe2000780c0ff */
[----:B------:R-:W-:-:S12]  /*36f0*/  BSSY B0, `(.L_x_3909) ;  /* 0x000000c000007945 */ /* 0x000fd80003800000 */
[----:B------:R-:W-:Y:S05]  /*3700*/  @P0 BRA `(.L_x_3910) ;  /* 0x000000a000000947 */ /* 0x000fea0003800000 */
        /* <DEDUP_REMOVED lines=10> */
.L_x_3910:
[----:B------:R-:W-:Y:S05]  /*37b0*/  BSYNC B0 ;  /* 0x0000000000007941 */ /* 0x000fea0003800000 */
.L_x_3909:
[-C--:B0-----:R-:W-:Y:S02]  /*37c0*/  FMUL.FTZ R11, R28, R9.reuse ;  /* 0x000000091c0b7220 */ /* 0x081fe40000410000 */
[----:B------:R-:W-:Y:S02]  /*37d0*/  FMUL.FTZ R50, R50, R9 ;  /* 0x0000000932327220 */ /* 0x000fe40000410000 */
[--C-:B------:R-:W-:Y:S02]  /*37e0*/  FADD.FTZ R28, R29, -R8.reuse ;  /* 0x800000081d1c7221 */ /* 0x100fe40000010000 */
        /* <DEDUP_REMOVED lines=14> */
.L_x_3911:
        /* <DEDUP_REMOVED lines=13> */
.L_x_3913:
[----:B------:R-:W-:Y:S05]  /*39a0*/  BSYNC B0 ;  /* 0x0000000000007941 */ /* 0x000fea0003800000 */
.L_x_3912:
[-C--:B0-----:R-:W-:Y:S01]  /*39b0*/  FMUL.FTZ R11, R28, R9.reuse ;  /* 0x000000091c0b7220 */ /* 0x081fe20000410000 */
[--C-:B------:R-:W-:Y:S01]  /*39c0*/  HADD2.F32 R29, -RZ, R56.reuse.H0_H0 ;  /* 0x20000038ff1d7230 */ /* 0x100fe20000004100 */
        /* <DEDUP_REMOVED lines=15> */
.L_x_3914:
        /* <DEDUP_REMOVED lines=13> */
.L_x_3916:
[----:B------:R-:W-:Y:S05]  /*3b90*/  BSYNC B0 ;  /* 0x0000000000007941 */ /* 0x000fea0003800000 */
.L_x_3915:
        /* <DEDUP_REMOVED lines=23> */
.L_x_3917:
        /* <DEDUP_REMOVED lines=13> */
.L_x_3919:
[----:B------:R-:W-:Y:S05]  /*3de0*/  BSYNC B0 ;  /* 0x0000000000007941 */ /* 0x000fea0003800000 */
.L_x_3918:
        /* <DEDUP_REMOVED lines=17> */
.L_x_3920:
        /* <DEDUP_REMOVED lines=13> */
.L_x_3922:
[----:B------:R-:W-:Y:S05]  /*3fd0*/  BSYNC B0 ;  /* 0x0000000000007941 */ /* 0x000fea0003800000 */
.L_x_3921:
        /* <DEDUP_REMOVED lines=17> */
.L_x_3923:
        /* <DEDUP_REMOVED lines=13> */
.L_x_3925:
[----:B------:R-:W-:Y:S05]  /*41c0*/  BSYNC B0 ;  /* 0x0000000000007941 */ /* 0x000fea0003800000 */
.L_x_3924:
[--C-:B0-----:R-:W-:Y:S01]  /*41d0*/  FADD.FTZ R10, R19, -R8.reuse ;  /* 0x80000008130a7221 */ /* 0x101fe20000010000 */
[--C-:B------:R-:W-:Y:S01]  /*41e0*/  HADD2.F32 R33, -RZ, R61.reuse.H0_H0 ;  /* 0x2000003dff217230 */ /* 0x100fe20000004100 */
[----:B------:R-:W-:Y:S01]  /*41f0*/  FADD.FTZ R12, R59, -R8 ;  /* 0x800000083b0c7221 */ /* 0x000fe20000010000 */
[--C-:B------:R-:W-:Y:S01]  /*4200*/  HADD2.F32 R29, -RZ, R60.reuse.H0_H0 ;  /* 0x2000003cff1d7230 */ /* 0x100fe20000004100 */
[-C--:B------:R-:W-:Y:S01]  /*4210*/  FMUL.FTZ R11, R10, R9.reuse ;  /* 0x000000090a0b7220 */ /* 0x080fe20000410000 */
[----:B------:R-:W-:Y:S01]  /*4220*/  HADD2.F32 R31, -RZ, R60.H1_H1 ;  /* 0x3000003cff1f7230 */ /* 0x000fe20000004100 */
        /* <DEDUP_REMOVED lines=15> */
.L_x_3926:
        /* <DEDUP_REMOVED lines=13> */
.L_x_3928:
[----:B------:R-:W-:Y:S05]  /*43f0*/  BSYNC B0 ;  /* 0x0000000000007941 */ /* 0x000fea0003800000 */
.L_x_3927:
[--C-:B0-----:R-:W-:Y:S02]  /*4400*/  FADD.FTZ R10, R29, -R8.reuse ;  /* 0x800000081d0a7221 */ /* 0x101fe40000010000 */
[--C-:B------:R-:W-:Y:S02]  /*4410*/  FADD.FTZ R12, R31, -R8.reuse ;  /* 0x800000081f0c7221 */ /* 0x100fe40000010000 */
        /* <DEDUP_REMOVED lines=19> */
.L_x_3929:
        /* <DEDUP_REMOVED lines=13> */
.L_x_3931:
[----:B------:R-:W-:Y:S05]  /*4620*/  BSYNC B0 ;  /* 0x0000000000007941 */ /* 0x000fea0003800000 */
.L_x_3930:
[----:B------:R-:W-:Y:S01]  /*4630*/  HADD2.F32 R19, -RZ, R62.H0_H0 ;  /* 0x2000003eff137230 */ /* 0x000fe20000004100 */
        /* <DEDUP_REMOVED lines=13> */
.L_x_3932:
[----:B------:R-:W-:Y:S01]  /*4710*/  BSSY B0, `(.L_x_3933) ;  /* 0x000000c000007945 */ /* 0x000fe20003800000 */
[----:B------:R-:W-:Y:S05]  /*4720*/  @P1 BRA `(.L_x_3934) ;  /* 0x000000a000001947 */ /* 0x000fea0003800000 */
[----:B------:R-:W-:Y:S01]  /*4730*/  IMAD R47, R47, c[0x0][0x1c0], RZ ;  /* 0x000070002f2f7a24 */ /* 0x000fe200078e02ff */
[----:B0-----:R-:W-:Y:S02]  /*4740*/  MOV R10, R16 ;  /* 0x00000010000a7202 */ /* 0x001fe40000000f00 */
        /* <DEDUP_REMOVED lines=8> */
.L_x_3934:
[----:B------:R-:W-:Y:S05]  /*47d0*/  BSYNC B0 ;  /* 0x0000000000007941 */ /* 0x000fea0003800000 */
.L_x_3933:
[----:B0-----:R-:W-:Y:S01]  /*47e0*/  HADD2.F32 R29, -RZ, R63.H0_H0 ;  /* 0x2000003fff1d7230 */ /* 0x001fe20000004100 */
[C---:B------:R-:W-:Y:S01]  /*47f0*/  IADD3 R13, R54.reuse, 0xd0, RZ ;  /* 0x000000d0360d7810 */ /* 0x040fe20007ffe0ff */
[----:B------:R-:W-:Y:S01]  /*4800*/  HADD2.F32 R39, -RZ, R51.H0_H0 ;  /* 0x20000033ff277230 */ /* 0x000fe20000004100 */
[C---:B------:R-:W-:Y:S01]  /*4810*/  IADD3 R11, R54.reuse, 0xe0, RZ ;  /* 0x000000e0360b7810 */ /* 0x040fe20007ffe0ff */
[----:B------:R-:W-:Y:S01]  /*4820*/  HADD2.F32 R15, -RZ, R62.H1_H1 ;  /* 0x3000003eff0f7230 */ /* 0x000fe20000004100 */
[----:B------:R-:W-:Y:S01]  /*4830*/  IADD3 R54, R54, 0xf0, RZ ;  /* 0x000000f036367810 */ /* 0x000fe20007ffe0ff */
[----:B------:R-:W-:Y:S01]  /*4840*/  HADD2.F32 R63, -RZ, R63.H1_H1 ;  /* 0x3000003fff3f7230 */ /* 0x000fe20000004100 */
[--C-:B------:R-:W-:Y:S01]  /*4850*/  FADD.FTZ R18, R19, -R8.reuse ;  /* 0x8000000813127221 */ /* 0x100fe20000010000 */
[--C-:B------:R-:W-:Y:S01]  /*4860*/  HADD2.F32 R31, -RZ, R64.reuse.H0_H0 ;  /* 0x20000040ff1f7230 */ /* 0x100fe20000004100 */
[--C-:B------:R-:W-:Y:S01]  /*4870*/  FADD.FTZ R28, R15, -R8.reuse ;  /* 0x800000080f1c7221 */ /* 0x100fe20000010000 */
[----:B------:R-:W-:Y:S01]  /*4880*/  HADD2.F32 R33, -RZ, R64.H1_H1 ;  /* 0x30000040ff217230 */ /* 0x000fe20000004100 */
[--C-:B------:R-:W-:Y:S01]  /*4890*/  FADD.FTZ R30, R29, -R8.reuse ;  /* 0x800000081d1e7221 */ /* 0x100fe20000010000 */
[--C-:B------:R-:W-:Y:S01]  /*48a0*/  HADD2.F32 R35, -RZ, R48.reuse.H0_H0 ;  /* 0x20000030ff237230 */ /* 0x100fe20000004100 */
[--C-:B------:R-:W-:Y:S01]  /*48b0*/  FADD.FTZ R32, R63, -R8.reuse ;  /* 0x800000083f207221 */ /* 0x100fe20000010000 */
[----:B------:R-:W-:Y:S01]  /*48c0*/  HADD2.F32 R37, -RZ, R48.H1_H1 ;  /* 0x30000030ff257230 */ /* 0x000fe20000004100 */
[--C-:B------:R-:W-:Y:S01]  /*48d0*/  FADD.FTZ R34, R31, -R8.reuse ;  /* 0x800000081f227221 */ /* 0x100fe20000010000 */
[----:B------:R-:W-:Y:S01]  /*48e0*/  HADD2.F32 R51, -RZ, R51.H1_H1 ;  /* 0x30000033ff337230 */ /* 0x000fe20000004100 */
        /* <DEDUP_REMOVED lines=8> */
[--C-:B------:R-:W-:Y:S01]  /*4970*/  FADD.FTZ R44, R51, -R8.reuse ;  /* 0x80000008332c7221 */ /* 0x100fe20000010000 */
[----:B------:R-:W-:Y:S01]  /*4980*/  ISETP.GE.U32.AND P1, PT, R54, c[0x0][0x1c8], PT ;  /* 0x0000720036007a0c */ /* 0x000fe20003f26070 */
[--C-:B------:R-:W-:Y:S01]  /*4990*/  FADD.FTZ R46, R41, -R8.reuse ;  /* 0x80000008292e7221 */ /* 0x100fe20000010000 */
[----:B------:R-:W-:Y:S01]  /*49a0*/  SHF.R.S32.HI R14, RZ, 0x1f, R13 ;  /* 0x0000001fff0e7819 */ /* 0x000fe2000001140d */
        /* <DEDUP_REMOVED lines=14> */
[-C--:B------:R-:W-:Y:S01]  /*4a90*/  FMUL.FTZ R32, R32, R9.reuse ;  /* 0x0000000920207220 */ /* 0x080fe20000410000 */
[----:B------:R-:W-:Y:S01]  /*4aa0*/  ISETP.GT.U32.OR P1, PT, R27, 0x1ff, P1 ;  /* 0x000001ff1b00780c */ /* 0x000fe20000f24470 */
[----:B------:R-:W-:-:S02]  /*4ab0*/  FMUL.FTZ R36, R36, R9 ;  /* 0x0000000924247220 */ /* 0x000fc40000410000 */
[-C--:B------:R-:W-:Y:S02]  /*4ac0*/  FMUL.FTZ R40, R40, R9.reuse ;  /* 0x0000000928287220 */ /* 0x080fe40000410000 */
[-C--:B------:R-:W-:Y:S02]  /*4ad0*/  FMUL.FTZ R44, R44, R9.reuse ;  /* 0x000000092c2c7220 */ /* 0x080fe40000410000 */
[-C--:B------:R-:W-:Y:S02]  /*4ae0*/  FMUL.FTZ R39, R46, R9.reuse ;  /* 0x000000092e277220 */ /* 0x080fe40000410000 */
[----:B------:R-:W-:Y:S02]  /*4af0*/  FMUL.FTZ R18, R8, R9 ;  /* 0x0000000908127220 */ /* 0x000fe40000410000 */
[C-C-:B------:R-:W-:Y:S02]  /*4b00*/  FFMA.FTZ R29, R6.reuse, R15, R4.reuse ;  /* 0x0000000f061d7223 */ /* 0x140fe40000010004 */
[----:B------:R-:W-:-:S02]  /*4b10*/  FFMA.FTZ R30, R6, R19, R4 ;  /* 0x00000013061e7223 */ /* 0x000fc40000010004 */
[C-C-:B------:R-:W-:Y:S02]  /*4b20*/  FFMA.FTZ R33, R6.reuse, R31, R4.reuse ;  /* 0x0000001f06217223 */ /* 0x140fe40000010004 */
[C-C-:B------:R-:W-:Y:S02]  /*4b30*/  FFMA.FTZ R35, R6.reuse, R35, R4.reuse ;  /* 0x0000002306237223 */ /* 0x140fe40000010004 */
[C-C-:B------:R-:W-:Y:S02]  /*4b40*/  FFMA.FTZ R8, R6.reuse, R37, R4.reuse ;  /* 0x0000002506087223 */ /* 0x140fe40000010004 */
[----:B------:R-:W-:Y:S02]  /*4b50*/  FFMA.FTZ R4, R6, R39, R4 ;  /* 0x0000002706047223 */ /* 0x000fe40000010004 */
[C-C-:B------:R-:W-:Y:S02]  /*4b60*/  FFMA.FTZ R31, R7.reuse, R32, R5.reuse ;  /* 0x00000020071f7223 */ /* 0x140fe40000010005 */
[----:B------:R-:W-:-:S02]  /*4b70*/  FFMA.FTZ R36, R7, R36, R5 ;  /* 0x0000002407247223 */ /* 0x000fc40000010005 */
        /* <DEDUP_REMOVED lines=15> */
.L_x_3935:
        /* <DEDUP_REMOVED lines=12> */
.L_x_3937:
[----:B------:R-:W-:Y:S05]  /*4d30*/  BSYNC B0 ;  /* 0x0000000000007941 */ /* 0x000fea0003800000 */
.L_x_3936:
        /* <DEDUP_REMOVED lines=11> */
.L_x_3938:
        /* <DEDUP_REMOVED lines=12> */
.L_x_3940:
[----:B------:R-:W-:Y:S05]  /*4eb0*/  BSYNC B0 ;  /* 0x0000000000007941 */ /* 0x000fea0003800000 */
.L_x_3939:
        /* <DEDUP_REMOVED lines=11> */
.L_x_3941:
        /* <DEDUP_REMOVED lines=12> */
.L_x_3943:
[----:B------:R-:W-:Y:S05]  /*5030*/  BSYNC B0 ;  /* 0x0000000000007941 */ /* 0x000fea0003800000 */
.L_x_3942:
        /* <DEDUP_REMOVED lines=11> */
.L_x_3944:
[----:B------:R-:W-:Y:S01]  /*50f0*/  BSSY B0, `(.L_x_3945) ;  /* 0x000000c000007945 */ /* 0x000fe20003800000 */
[----:B------:R-:W-:Y:S05]  /*5100*/  @P6 BRA `(.L_x_3946) ;  /* 0x000000a000006947 */ /* 0x000fea0003800000 */
        /* <DEDUP_REMOVED lines=10> */
.L_x_3946:
[----:B------:R-:W-:Y:S05]  /*51b0*/  BSYNC B0 ;  /* 0x0000000000007941 */ /* 0x000fea0003800000 */
.L_x_3945:
        /* <DEDUP_REMOVED lines=11> */
.L_x_3947:
        /* <DEDUP_REMOVED lines=12> */
.L_x_3949:
[----:B------:R-:W-:Y:S05]  /*5330*/  BSYNC B0 ;  /* 0x0000000000007941 */ /* 0x000fea0003800000 */
.L_x_3948:
        /* <DEDUP_REMOVED lines=11> */
.L_x_3950:
[----:B------:R-:W-:Y:S01]  /*53f0*/  BSSY B0, `(.L_x_3951) ;  /* 0x000000b000007945 */ /* 0x000fe20003800000 */
[----:B------:R-:W-:Y:S05]  /*5400*/  @P1 BRA `(.L_x_3952) ;  /* 0x0000009000001947 */ /* 0x000fea0003800000 */
[----:B------:R-:W-:Y:S01]  /*5410*/  MOV R2, R16 ;  /* 0x0000001000027202 */ /* 0x000fe20000000f00 */
[----:B------:R-:W-:Y:S01]  /*5420*/  IMAD R5, R10, c[0x0][0x1c0], RZ ;  /* 0x000070000a057a24 */ /* 0x000fe200078e02ff */
[----:B------:R-:W-:-:S03]  /*5430*/  F2FP.PACK_AB R9, R9, R4 ;  /* 0x000000040909723e */ /* 0x000fc600000000ff */
[----:B0-----:R-:W-:-:S04]  /*5440*/  IMAD.WIDE.U32 R6, R54, c[0x0][0x1c0], R2 ;  /* 0x0000700036067a25 */ /* 0x001fc800078e0002 */
[----:B------:R-:W-:Y:S01]  /*5450*/  IMAD R5, R54, c[0x0][0x1c4], R5 ;  /* 0x0000710036057a24 */ /* 0x000fe200078e0205 */
[----:B------:R-:W-:-:S04]  /*5460*/  LEA R2, P0, R6, c[0x0][0x160], 0x1 ;  /* 0x0000580006027a11 */ /* 0x000fc800078008ff */
[----:B------:R-:W-:-:S04]  /*5470*/  IADD3 R5, R7, R5, RZ ;  /* 0x0000000507057210 */ /* 0x000fc80007ffe0ff */
[----:B------:R-:W-:-:S05]  /*5480*/  LEA.HI.X R3, R6, c[0x0][0x164], R5, 0x1, P0 ;  /* 0x0000590006037a11 */ /* 0x000fca00000f0c05 */
[----:B------:R0:W-:Y:S02]  /*5490*/  STG.E [R2.64], R9 ;  /* 0x0000000902007986 */ /* 0x0001e4000c101906 */
.L_x_3952:
[----:B------:R-:W-:Y:S05]  /*54a0*/  BSYNC B0 ;  /* 0x0000000000007941 */ /* 0x000fea0003800000 */
.L_x_3951:
[----:B------:R-:W-:Y:S02]  /*54b0*/  IADD3 R26, R26, c[0x0][0x10], RZ ;  /* 0x000004001a1a7a10 */ /* 0x000fe40007ffe0ff */
[----:B------:R-:W-:Y:S02]  /*54c0*/  IADD3 R73, R73, 0x1, RZ ;  /* 0x0000000149497810 */ /* 0x000fe40007ffe0ff */
[----:B------:R-:W-:-:S13]  /*54d0*/  ISETP.GE.AND P0, PT, R26, UR4, PT ;  /* 0x000000041a007c0c */ /* 0x000fda000bf06270 */
[----:B------:R-:W-:Y:S01]  /*54e0*/  @P0 CALL.REL.NOINC `(.L_x_3953) ;  /* 0x0000001000000944 */ /* 0x000fe20003c00000 */
[----:B------:R-:W-:Y:S05]  /*54f0*/  BRA `(.L_x_3954) ;  /* 0xffffabf000007947 */ /* 0x000fea000383ffff */
.L_x_3953:
[----:B------:R-:W-:Y:S05]  /*5500*/  EXIT ;  /* 0x000000000000794d */ /* 0x000fea0003800000 */
.L_x_3955:
        /* <DEDUP_REMOVED lines=15> */
.L_x_5302:


//--------------------- .text._Z35group_norm_nhwc_fwd_one_pass_kernelI11Fp16IOFp32WLi512ELi64ELi512EEv26Group_norm_nhwc_fwd_params --------------------------
	.section	.text._Z35group_norm_nhwc_fwd_one_pass_kernelI11Fp16IOFp32WLi512ELi64ELi512EEv26Group_norm_nhwc_fwd_params,"ax",@progbits
	.sectioninfo	@"SHI_REGISTERS=128"
	.align	128
        .global         _Z35group_norm_nhwc_fwd_one_pass_kernelI11Fp16IOFp32WLi512ELi64ELi512EEv26Group_norm_nhwc_fwd_params
        .type           _Z35group_norm_nhwc_fwd_one_pass_kernelI11Fp16IOFp32WLi512ELi64ELi512EEv26Group_norm_nhwc_fwd_params,@function
        .size           _Z35group_norm_nhwc_fwd_one_pass_kernelI11Fp16IOFp32WLi512ELi64ELi512EEv26Group_norm_nhwc_fwd_params,(.L_x_5303 - _Z35group_norm_nhwc_fwd_one_pass_kernelI11Fp16IOFp32WLi512ELi64ELi512EEv26Group_norm_nhwc_fwd_params)
        .other          _Z35group_norm_nhwc_fwd_one_pass_kernelI11Fp16IOFp32WLi512ELi64ELi512EEv26Group_norm_nhwc_fwd_params,@"STO_CUDA_ENTRY STV_DEFAULT"
_Z35group_norm_nhwc_fwd_one_pass_kernelI11Fp16IOFp32WLi512ELi64ELi512EEv26Group_norm_nhwc_fwd_params:
.text._Z35group_norm_nhwc_fwd_one_pass_kernelI11Fp16IOFp32WLi512ELi64ELi512EEv26Group_norm_nhwc_fwd_params:
        /* <DEDUP_REMOVED lines=201> */
.L_x_4065:
        /* <DEDUP_REMOVED lines=304> */
[----:B0-----:R-:W-:-:S05]  /*1f90*/  @P0 IMAD R36, R16, c[0x0][0x1c4], R55 ;  /* 0x0000710010240a24 */ /* 0x001fca00078e0237 */
        /* <DEDUP_REMOVED lines=58> */
[----:B------:R0:W5:Y:S02]  /*2340*/  @P3 LDG.E R51, [R52.64] ;  /* 0x0000000834333981 */ /* 0x000164000c1e1900 */
[----:B------:R-:W-:Y:S01]  /*2350*/  @P4 MOV R84, R64 ;  /* 0x0000004000544202 */ /* 0x000fe20000000f00 */
[----:B------:R-:W-:Y:S01]  /*2360*/  @P4 IMAD R55, R95, c[0x0][0x1c0], RZ ;  /* 0x000070005f374a24 */ /* 0x000fe200078e02ff */
[----:B------:R-:W-:Y:S01]  /*2370*/  @P4 MOV R85, R63 ;  /* 0x0000003f00554202 */ /* 0x000fe20000000f00 */
[----:B0-----:R-:W-:-:S04]  /*2380*/  CS2R R52, SRZ ;  /* 0x0000000000347805 */ /* 0x001fc8000001ff00 */
[C---:B------:R-:W-:Y:S02]  /*2390*/  @P4 IMAD.WIDE.U32 R84, R20.reuse, c[0x0][0x1c0], R84 ;  /* 0x0000700014544a25 */ /* 0x040fe400078e0054 */
[----:B------:R0:W5:Y:S04]  /*23a0*/  @P5 LDG.E R52, [R30.64] ;  /* 0x000000081e345981 */ /* 0x000168000c1e1900 */
[----:B------:R1:W5:Y:S01]  /*23b0*/  @P2 LDG.E R53, [R60.64] ;  /* 0x000000083c352981 */ /* 0x000362000c1e1900 */
        /* <DEDUP_REMOVED lines=19> */
[----:B------:R0:W5:Y:S04]  /*24f0*/  @P0 LDG.E R54, [R82.64] ;  /* 0x0000000852360981 */ /* 0x000168000c1e1900 */
[----:B------:R1:W5:Y:S01]  /*2500*/  @P6 LDG.E R55, [R56.64] ;  /* 0x0000000838376981 */ /* 0x000362000c1e1900 */
        /* <DEDUP_REMOVED lines=11> */
[----:B------:R-:W-:Y:S01]  /*25c0*/  @P5 IMAD R110, R85, c[0x0][0x1c0], RZ ;  /* 0x00007000556e5a24 */ /* 0x000fe200078e02ff */
[----:B------:R-:W-:Y:S02]  /*25d0*/  @P5 MOV R57, R63 ;  /* 0x0000003f00395202 */ /* 0x000fe40000000f00 */
        /* <DEDUP_REMOVED lines=9> */
[----:B------:R0:W5:Y:S01]  /*2670*/  @P4 LDG.E R57, [R58.64] ;  /* 0x000000083a394981 */ /* 0x000162000c1e1900 */
[----:B------:R-:W-:Y:S02]  /*2680*/  LOP3.LUT P4, RZ, R88, 0x8, RZ, 0xc0, !PT ;  /* 0x0000000858ff7812 */ /* 0x000fe4000788c0ff */
[----:B------:R-:W-:Y:S01]  /*2690*/  LOP3.LUT P3, RZ, R23, 0x40, RZ, 0xc0, !PT ;  /* 0x0000004017ff7812 */ /* 0x000fe2000786c0ff */
[----:B------:R-:W5:Y:S01]  /*26a0*/  @P5 LDG.E R56, [R82.64] ;  /* 0x0000000852385981 */ /* 0x000f62000c1e1900 */
[----:B0-----:R-:W-:-:S09]  /*26b0*/  CS2R R58, SRZ ;  /* 0x00000000003a7805 */ /* 0x001fd2000001ff00 */
[----:B------:R0:W5:Y:S01]  /*26c0*/  @P4 LDG.E R58, [R76.64] ;  /* 0x000000084c3a4981 */ /* 0x000162000c1e1900 */
[----:B------:R-:W-:-:S13]  /*26d0*/  LOP3.LUT P4, RZ, R88, 0x4, RZ, 0xc0, !PT ;  /* 0x0000000458ff7812 */ /* 0x000fda000788c0ff */
[----:B------:R1:W5:Y:S01]  /*26e0*/  @P4 LDG.E R59, [R60.64] ;  /* 0x000000083c3b4981 */ /* 0x000362000c1e1900 */
[----:B------:R-:W-:Y:S01]  /*26f0*/  LOP3.LUT P4, RZ, R88, 0x2, RZ, 0xc0, !PT ;  /* 0x0000000258ff7812 */ /* 0x000fe2000788c0ff */
[----:B-1----:R-:W-:Y:S01]  /*2700*/  CS2R R60, SRZ ;  /* 0x00000000003c7805 */ /* 0x002fe2000001ff00 */
[----:B------:R-:W-:-:S11]  /*2710*/  LOP3.LUT P2, RZ, R23, 0x20, RZ, 0xc0, !PT ;  /* 0x0000002017ff7812 */ /* 0x000fd6000784c0ff */
[----:B------:R1:W5:Y:S01]  /*2720*/  @P4 LDG.E R60, [R74.64] ;  /* 0x000000084a3c4981 */ /* 0x000362000c1e1900 */
        /* <DEDUP_REMOVED lines=10> */
[----:B------:R-:W-:Y:S01]  /*27d0*/  LOP3.LUT P0, RZ, R23, 0x10000000, RZ, 0xc0, !PT ;  /* 0x1000000017ff7812 */ /* 0x000fe2000780c0ff */
[----:B------:R-:W-:-:S04]  /*27e0*/  CS2R R72, SRZ ;  /* 0x0000000000487805 */ /* 0x000fc8000001ff00 */
[----:B------:R2:W5:Y:S01]  /*27f0*/  @P5 LDG.E R71, [R40.64] ;  /* 0x0000000828475981 */ /* 0x000562000c1e1900 */
[----:B------:R-:W-:-:S03]  /*2800*/  LOP3.LUT P2, RZ, R23, 0x40000000, RZ, 0xc0, !PT ;  /* 0x4000000017ff7812 */ /* 0x000fc6000784c0ff */
[----:B------:R0:W5:Y:S01]  /*2810*/  @P6 LDG.E R72, [R38.64] ;  /* 0x0000000826486981 */ /* 0x000162000c1e1900 */
[----:B------:R-:W-:-:S03]  /*2820*/  LOP3.LUT P1, RZ, R23, 0x20000000, RZ, 0xc0, !PT ;  /* 0x2000000017ff7812 */ /* 0x000fc6000782c0ff */
[----:B------:R0:W5:Y:S01]  /*2830*/  @P0 LDG.E R73, [R36.64] ;  /* 0x0000000824490981 */ /* 0x000162000c1e1900 */
[----:B-1----:R-:W-:Y:S01]  /*2840*/  CS2R R74, SRZ ;  /* 0x00000000004a7805 */ /* 0x002fe2000001ff00 */
[----:B------:R-:W-:Y:S02]  /*2850*/  LOP3.LUT P4, RZ, R88, 0x1, RZ, 0xc0, !PT ;  /* 0x0000000158ff7812 */ /* 0x000fe4000788c0ff */
[----:B------:R-:W-:-:S03]  /*2860*/  LOP3.LUT P3, RZ, R23, 0x80000000, RZ, 0xc0, !PT ;  /* 0x8000000017ff7812 */ /* 0x000fc6000786c0ff */
[----:B------:R1:W5:Y:S04]  /*2870*/  @P2 LDG.E R75, [R32.64] ;  /* 0x00000008204b2981 */ /* 0x000368000c1e1900 */
[----:B------:R0:W5:Y:S01]  /*2880*/  @P1 LDG.E R74, [R34.64] ;  /* 0x00000008224a1981 */ /* 0x000162000c1e1900 */
[----:B------:R-:W-:-:S06]  /*2890*/  CS2R R76, SRZ ;  /* 0x00000000004c7805 */ /* 0x000fcc000001ff00 */
[----:B------:R1:W5:Y:S04]  /*28a0*/  @P4 LDG.E R77, [R30.64] ;  /* 0x000000081e4d4981 */ /* 0x000368000c1e1900 */
[----:B------:R1:W5:Y:S01]  /*28b0*/  @P3 LDG.E R76, [R28.64] ;  /* 0x000000081c4c3981 */ /* 0x000362000c1e1900 */
[----:B--2---:R-:W-:Y:S02]  /*28c0*/  HADD2.F32 R41, -RZ, R24.H1_H1 ;  /* 0x30000018ff297230 */ /* 0x004fe40000004100 */
[----:B----4-:R-:W-:Y:S02]  /*28d0*/  HADD2.F32 R40, -RZ, R26.H1_H1 ;  /* 0x3000001aff287230 */ /* 0x010fe40000004100 */
[----:B0-----:R-:W-:Y:S01]  /*28e0*/  HADD2.F32 R38, -RZ, R24.H0_H0 ;  /* 0x20000018ff267230 */ /* 0x001fe20000004100 */
[----:B------:R-:W-:Y:S01]  /*28f0*/  FMUL.FTZ R37, R41, R41 ;  /* 0x0000002929257220 */ /* 0x000fe20000410000 */
[--C-:B---3--:R-:W-:Y:S01]  /*2900*/  HADD2.F32 R39, -RZ, R25.reuse.H1_H1 ;  /* 0x30000019ff277230 */ /* 0x108fe20000004100 */
[----:B-1----:R-:W-:Y:S01]  /*2910*/  FMUL.FTZ R30, R40, R40 ;  /* 0x00000028281e7220 */ /* 0x002fe20000410000 */
[----:B------:R-:W-:Y:S01]  /*2920*/  HADD2.F32 R29, -RZ, R26.H0_H0 ;  /* 0x2000001aff1d7230 */ /* 0x000fe20000004100 */
[----:B------:R-:W-:Y:S01]  /*2930*/  FFMA.FTZ R35, R38, R38, R37 ;  /* 0x0000002626237223 */ /* 0x000fe20000010025 */
[----:B------:R-:W-:Y:S01]  /*2940*/  HADD2.F32 R36, -RZ, R25.H0_H0 ;  /* 0x20000019ff247230 */ /* 0x000fe20000004100 */
[----:B------:R-:W-:-:S02]  /*2950*/  FMUL.FTZ R37, R39, R39 ;  /* 0x0000002727257220 */ /* 0x000fc40000410000 */
[C---:B------:R-:W-:Y:S02]  /*2960*/  FADD.FTZ R28, R29.reuse, R40 ;  /* 0x000000281d1c7221 */ /* 0x040fe40000010000 */
[----:B------:R-:W-:Y:S02]  /*2970*/  FFMA.FTZ R29, R29, R29, R30 ;  /* 0x0000001d1d1d7223 */ /* 0x000fe4000001001e */
[C---:B------:R-:W-:Y:S02]  /*2980*/  FFMA.FTZ R32, R36.reuse, R36, R37 ;  /* 0x0000002424207223 */ /* 0x040fe40000010025 */
[----:B------:R-:W-:Y:S02]  /*2990*/  FADD.FTZ R33, R36, R39 ;  /* 0x0000002724217221 */ /* 0x000fe40000010000 */
[----:B------:R-:W-:Y:S01]  /*29a0*/  FADD.FTZ R34, R38, R41 ;  /* 0x0000002926227221 */ /* 0x000fe20000010000 */
[--C-:B-----5:R-:W-:Y:S02]  /*29b0*/  HADD2.F32 R31, -RZ, R59.reuse.H1_H1 ;  /* 0x3000003bff1f7230 */ /* 0x120fe40000004100 */
[----:B------:R-:W-:-:S03]  /*29c0*/  HADD2.F32 R30, -RZ, R59.H0_H0 ;  /* 0x2000003bff1e7230 */ /* 0x000fc60000004100 */
[----:B------:R-:W-:Y:S02]  /*29d0*/  FMUL.FTZ R37, R31, R31 ;  /* 0x0000001f1f257220 */ /* 0x000fe40000410000 */
[C---:B------:R-:W-:Y:S02]  /*29e0*/  FADD.FTZ R36, R30.reuse, R31 ;  /* 0x0000001f1e247221 */ /* 0x040fe40000010000 */
[----:B------:R-:W-:Y:S02]  /*29f0*/  FFMA.FTZ R38, R30, R30, R37 ;  /* 0x0000001e1e267223 */ /* 0x000fe40000010025 */
[----:B------:R-:W-:Y:S02]  /*2a00*/  FADD.FTZ R37, RZ, R36 ;  /* 0x00000024ff257221 */ /* 0x000fe40000010000 */
[----:B------:R-:W-:Y:S01]  /*2a10*/  FADD.FTZ R38, RZ, R38 ;  /* 0x00000026ff267221 */ /* 0x000fe20000010000 */
[----:B------:R-:W-:Y:S01]  /*2a20*/  HADD2.F32 R30, -RZ, R27.H1_H1 ;  /* 0x3000001bff1e7230 */ /* 0x000fe20000004100 */
[----:B------:R-:W-:-:S02]  /*2a30*/  FADD.FTZ R36, R37, R34 ;  /* 0x0000002225247221 */ /* 0x000fc40000010000 */
[----:B------:R-:W-:Y:S01]  /*2a40*/  FADD.FTZ R37, R38, R35 ;  /* 0x0000002326257221 */ /* 0x000fe20000010000 */
[----:B------:R-:W-:Y:S01]  /*2a50*/  HADD2.F32 R31, -RZ, R27.H0_H0 ;  /* 0x2000001bff1f7230 */ /* 0x000fe20000004100 */
[----:B------:R-:W-:Y:S01]  /*2a60*/  FADD.FTZ R39, R36, R33 ;  /* 0x0000002124277221 */ /* 0x000fe20000010000 */
[--C-:B------:R-:W-:Y:S01]  /*2a70*/  HADD2.F32 R34, -RZ, R44.reuse.H1_H1 ;  /* 0x3000002cff227230 */ /* 0x100fe20000004100 */
[----:B------:R-:W-:Y:S02]  /*2a80*/  FADD.FTZ R36, R37, R32 ;  /* 0x0000002025247221 */ /* 0x000fe40000010000 */
[----:B------:R-:W-:Y:S01]  /*2a90*/  FMUL.FTZ R40, R30, R30 ;  /* 0x0000001e1e287220 */ /* 0x000fe20000410000 */
[----:B------:R-:W-:Y:S01]  /*2aa0*/  HADD2.F32 R35, -RZ, R44.H0_H0 ;  /* 0x2000002cff237230 */ /* 0x000fe20000004100 */
[C---:B------:R-:W-:Y:S02]  /*2ab0*/  FADD.FTZ R30, R31.reuse, R30 ;  /* 0x0000001e1f1e7221 */ /* 0x040fe40000010000 */
[----:B------:R-:W-:Y:S01]  /*2ac0*/  FADD.FTZ R36, R36, R29 ;  /* 0x0000001d24247221 */ /* 0x000fe20000010000 */
[----:B------:R-:W-:Y:S01]  /*2ad0*/  HADD2.F32 R29, -RZ, R46.H1_H1 ;  /* 0x3000002eff1d7230 */ /* 0x000fe20000004100 */
[----:B------:R-:W-:-:S02]  /*2ae0*/  FFMA.FTZ R31, R31, R31, R40 ;  /* 0x0000001f1f1f7223 */ /* 0x000fc40000010028 */
[----:B------:R-:W-:Y:S02]  /*2af0*/  FMUL.FTZ R38, R34, R34 ;  /* 0x0000002222267220 */ /* 0x000fe40000410000 */
[----:B------:R-:W-:Y:S01]  /*2b00*/  FADD.FTZ R39, R39, R28 ;  /* 0x0000001c27277221 */ /* 0x000fe20000010000 */
[----:B------:R-:W-:Y:S01]  /*2b10*/  HADD2.F32 R28, -RZ, R46.H0_H0 ;  /* 0x2000002eff1c7230 */ /* 0x000fe20000004100 */
[C---:B------:R-:W-:Y:S02]  /*2b20*/  FADD.FTZ R34, R35.reuse, R34 ;  /* 0x0000002223227221 */ /* 0x040fe40000010000 */
[----:B------:R-:W-:Y:S01]  /*2b30*/  FADD.FTZ R36, R36, R31 ;  /* 0x0000001f24247221 */ /* 0x000fe20000010000 */
[----:B------:R-:W-:Y:S01]  /*2b40*/  HADD2.F32 R31, -RZ, R47.H1_H1 ;  /* 0x3000002fff1f7230 */ /* 0x000fe20000004100 */
[----:B------:R-:W-:Y:S02]  /*2b50*/  FFMA.FTZ R35, R35, R35, R38 ;  /* 0x0000002323237223 */ /* 0x000fe40000010026 */
[----:B------:R-:W-:Y:S01]  /*2b60*/  FMUL.FTZ R37, R29, R29 ;  /* 0x0000001d1d257220 */ /* 0x000fe20000410000 */
[----:B------:R-:W-:Y:S01]  /*2b70*/  HADD2.F32 R32, -RZ, R45.H1_H1 ;  /* 0x3000002dff207230 */ /* 0x000fe20000004100 */
[----:B------:R-:W-:Y:S01]  /*2b80*/  FADD.FTZ R39, R39, R30 ;  /* 0x0000001e27277221 */ /* 0x000fe20000010000 */
[----:B------:R-:W-:Y:S01]  /*2b90*/  HADD2.F32 R30, -RZ, R47.H0_H0 ;  /* 0x2000002fff1e7230 */ /* 0x000fe20000004100 */
[C---:B------:R-:W-:Y:S01]  /*2ba0*/  FADD.FTZ R29, R28.reuse, R29 ;  /* 0x0000001d1c1d7221 */ /* 0x040fe20000010000 */
[----:B------:R-:W-:Y:S01]  /*2bb0*/  HADD2.F32 R33, -RZ, R45.H0_H0 ;  /* 0x2000002dff217230 */ /* 0x000fe20000004100 */
[----:B------:R-:W-:-:S02]  /*2bc0*/  FFMA.FTZ R28, R28, R28, R37 ;  /* 0x0000001c1c1c7223 */ /* 0x000fc40000010025 */
[----:B------:R-:W-:Y:S01]  /*2bd0*/  FADD.FTZ R36, R36, R35 ;  /* 0x0000002324247221 */ /* 0x000fe20000010000 */
[--C-:B------:R-:W-:Y:S01]  /*2be0*/  HADD2.F32 R35, -RZ, R48.reuse.H1_H1 ;  /* 0x30000030ff237230 */ /* 0x100fe20000004100 */
[----:B------:R-:W-:Y:S02]  /*2bf0*/  FMUL.FTZ R37, R31, R31 ;  /* 0x0000001f1f257220 */ /* 0x000fe40000410000 */
[----:B------:R-:W-:Y:S02]  /*2c00*/  FMUL.FTZ R38, R32, R32 ;  /* 0x0000002020267220 */ /* 0x000fe40000410000 */
[----:B------:R-:W-:Y:S01]  /*2c10*/  FADD.FTZ R39, R39, R34 ;  /* 0x0000002227277221 */ /* 0x000fe20000010000 */
[----:B------:R-:W-:Y:S01]  /*2c20*/  HADD2.F32 R34, -RZ, R48.H0_H0 ;  /* 0x20000030ff227230 */ /* 0x000fe20000004100 */
[C---:B------:R-:W-:Y:S02]  /*2c30*/  FADD.FTZ R31, R30.reuse, R31 ;  /* 0x0000001f1e1f7221 */ /* 0x040fe40000010000 */
[----:B------:R-:W-:-:S02]  /*2c40*/  FFMA.FTZ R30, R30, R30, R37 ;  /* 0x0000001e1e1e7223 */ /* 0x000fc40000010025 */
[----:B------:R-:W-:Y:S02]  /*2c50*/  FADD.FTZ R32, R33, R32 ;  /* 0x0000002021207221 */ /* 0x000fe40000010000 */
[----:B------:R-:W-:Y:S02]  /*2c60*/  FMUL.FTZ R37, R35, R35 ;  /* 0x0000002323257220 */ /* 0x000fe40000410000 */
[----:B------:R-:W-:Y:S02]  /*2c70*/  FFMA.FTZ R33, R33, R33, R38 ;  /* 0x0000002121217223 */ /* 0x000fe40000010026 */
[C---:B------:R-:W-:Y:S02]  /*2c80*/  FADD.FTZ R35, R34.reuse, R35 ;  /* 0x0000002322237221 */ /* 0x040fe40000010000 */
[----:B------:R-:W-:Y:S02]  /*2c90*/  FFMA.FTZ R34, R34, R34, R37 ;  /* 0x0000002222227223 */ /* 0x000fe40000010025 */
[----:B------:R-:W-:Y:S01]  /*2ca0*/  FADD.FTZ R38, R39, R32 ;  /* 0x0000002027267221 */ /* 0x000fe20000010000 */
[--C-:B------:R-:W-:Y:S01]  /*2cb0*/  HADD2.F32 R32, -RZ, R49.reuse.H1_H1 ;  /* 0x30000031ff207230 */ /* 0x100fe20000004100 */
[----:B------:R-:W-:Y:S01]  /*2cc0*/  FADD.FTZ R37, R36, R33 ;  /* 0x0000002124257221 */ /* 0x000fe20000010000 */
[----:B------:R-:W-:-:S03]  /*2cd0*/  HADD2.F32 R33, -RZ, R49.H0_H0 ;  /* 0x20000031ff217230 */ /* 0x000fc60000004100 */
[----:B------:R-:W-:Y:S01]  /*2ce0*/  FADD.FTZ R37, R37, R28 ;  /* 0x0000001c25257221 */ /* 0x000fe20000010000 */
[--C-:B------:R-:W-:Y:S01]  /*2cf0*/  HADD2.F32 R28, -RZ, R50.reuse.H1_H1 ;  /* 0x30000032ff1c7230 */ /* 0x100fe20000004100 */
[----:B------:R-:W-:Y:S02]  /*2d00*/  FMUL.FTZ R36, R32, R32 ;  /* 0x0000002020247220 */ /* 0x000fe40000410000 */
[----:B------:R-:W-:Y:S01]  /*2d10*/  FADD.FTZ R38, R38, R29 ;  /* 0x0000001d26267221 */ /* 0x000fe20000010000 */
[----:B------:R-:W-:Y:S01]  /*2d20*/  HADD2.F32 R29, -RZ, R50.H0_H0 ;  /* 0x20000032ff1d7230 */ /* 0x000fe20000004100 */
[C---:B------:R-:W-:Y:S02]  /*2d30*/  FADD.FTZ R32, R33.reuse, R32 ;  /* 0x0000002021207221 */ /* 0x040fe40000010000 */
[----:B------:R-:W-:Y:S02]  /*2d40*/  FFMA.FTZ R33, R33, R33, R36 ;  /* 0x0000002121217223 */ /* 0x000fe40000010024 */
[----:B------:R-:W-:Y:S01]  /*2d50*/  FADD.FTZ R37, R37, R30 ;  /* 0x0000001e25257221 */ /* 0x000fe20000010000 */
[----:B------:R-:W-:Y:S01]  /*2d60*/  HADD2.F32 R30, -RZ, R51.H1_H1 ;  /* 0x30000033ff1e7230 */ /* 0x000fe20000004100 */
[----:B------:R-:W-:-:S02]  /*2d70*/  FMUL.FTZ R36, R28, R28 ;  /* 0x0000001c1c247220 */ /* 0x000fc40000410000 */
[----:B------:R-:W-:Y:S01]  /*2d80*/  FADD.FTZ R38, R38, R31 ;  /* 0x0000001f26267221 */ /* 0x000fe20000010000 */
[----:B------:R-:W-:Y:S01]  /*2d90*/  HADD2.F32 R31, -RZ, R51.H0_H0 ;  /* 0x20000033ff1f7230 */ /* 0x000fe20000004100 */
[C---:B------:R-:W-:Y:S02]  /*2da0*/  FADD.FTZ R28, R29.reuse, R28 ;  /* 0x0000001c1d1c7221 */ /* 0x040fe40000010000 */
[----:B------:R-:W-:Y:S02]  /*2db0*/  FFMA.FTZ R29, R29, R29, R36 ;  /* 0x0000001d1d1d7223 */ /* 0x000fe40000010024 */
[----:B------:R-:W-:Y:S02]  /*2dc0*/  FMUL.FTZ R36, R30, R30 ;  /* 0x0000001e1e247220 */ /* 0x000fe40000410000 */
[C---:B------:R-:W-:Y:S02]  /*2dd0*/  FADD.FTZ R30, R31.reuse, R30 ;  /* 0x0000001e1f1e7221 */ /* 0x040fe40000010000 */
[----:B------:R-:W-:-:S02]  /*2de0*/  FFMA.FTZ R31, R31, R31, R36 ;  /* 0x0000001f1f1f7223 */ /* 0x000fc40000010024 */
[----:B------:R-:W-:Y:S02]  /*2df0*/  FADD.FTZ R36, R37, R34 ;  /* 0x0000002225247221 */ /* 0x000fe40000010000 */
[----:B------:R-:W-:Y:S02]  /*2e00*/  FADD.FTZ R39, R38, R35 ;  /* 0x0000002326277221 */ /* 0x000fe40000010000 */
[----:B------:R-:W-:Y:S01]  /*2e10*/  FADD.FTZ R36, R36, R33 ;  /* 0x0000002124247221 */ /* 0x000fe20000010000 */
[--C-:B------:R-:W-:Y:S01]  /*2e20*/  HADD2.F32 R33, -RZ, R53.reuse.H1_H1 ;  /* 0x30000035ff217230 */ /* 0x100fe20000004100 */
[----:B------:R-:W-:Y:S01]  /*2e30*/  FADD.FTZ R39, R39, R32 ;  /* 0x0000002027277221 */ /* 0x000fe20000010000 */
[----:B------:R-:W-:Y:S01]  /*2e40*/  HADD2.F32 R32, -RZ, R53.H0_H0 ;  /* 0x20000035ff207230 */ /* 0x000fe20000004100 */
[----:B------:R-:W-:Y:S01]  /*2e50*/  FADD.FTZ R36, R36, R29 ;  /* 0x0000001d24247221 */ /* 0x000fe20000010000 */
[----:B------:R-:W-:Y:S01]  /*2e60*/  HADD2.F32 R29, -RZ, R54.H1_H1 ;  /* 0x30000036ff1d7230 */ /* 0x000fe20000004100 */
        /* <DEDUP_REMOVED lines=72> */
[----:B------:R-:W-:Y:S01]  /*32f0*/  HADD2.F32 R31, -RZ, R71.H0_H0 ;  /* 0x20000047ff1f7230 */ /* 0x000fe20000004100 */
[----:B------:R-:W-:-:S02]  /*3300*/  FADD.FTZ R38, R38, R35 ;  /* 0x0000002326267221 */ /* 0x000fc40000010000 */
[----:B------:R-:W-:Y:S01]  /*3310*/  FADD.FTZ R37, R37, R34 ;  /* 0x0000002225257221 */ /* 0x000fe20000010000 */
[--C-:B------:R-:W-:Y:S01]  /*3320*/  HADD2.F32 R34, -RZ, R72.reuse.H1_H1 ;  /* 0x30000048ff227230 */ /* 0x100fe20000004100 */
[----:B------:R-:W-:Y:S01]  /*3330*/  FMUL.FTZ R36, R30, R30 ;  /* 0x0000001e1e247220 */ /* 0x000fe20000410000 */
[----:B------:R-:W-:Y:S01]  /*3340*/  HADD2.F32 R35, -RZ, R72.H0_H0 ;  /* 0x20000048ff237230 */ /* 0x000fe20000004100 */
[----:B------:R-:W-:Y:S01]  /*3350*/  FADD.FTZ R38, R38, R33 ;  /* 0x0000002126267221 */ /* 0x000fe20000010000 */
[----:B------:R-:W-:Y:S01]  /*3360*/  HADD2.F32 R33, -RZ, R73.H1_H1 ;  /* 0x30000049ff217230 */ /* 0x000fe20000004100 */
[C---:B------:R-:W-:Y:S02]  /*3370*/  FADD.FTZ R30, R31.reuse, R30 ;  /* 0x0000001e1f1e7221 */ /* 0x040fe40000010000 */
[----:B------:R-:W-:Y:S02]  /*3380*/  FFMA.FTZ R31, R31, R31, R36 ;  /* 0x0000001f1f1f7223 */ /* 0x000fe40000010024 */
[----:B------:R-:W-:-:S02]  /*3390*/  FMUL.FTZ R36, R34, R34 ;  /* 0x0000002222247220 */ /* 0x000fc40000410000 */
[----:B------:R-:W-:Y:S01]  /*33a0*/  FADD.FTZ R37, R37, R32 ;  /* 0x0000002025257221 */ /* 0x000fe20000010000 */
[----:B------:R-:W-:Y:S01]  /*33b0*/  HADD2.F32 R32, -RZ, R73.H0_H0 ;  /* 0x20000049ff207230 */ /* 0x000fe20000004100 */
[----:B------:R-:W-:Y:S02]  /*33c0*/  FADD.FTZ R34, R35, R34 ;  /* 0x0000002223227221 */ /* 0x000fe40000010000 */
[----:B------:R-:W-:Y:S02]  /*33d0*/  FMUL.FTZ R39, R33, R33 ;  /* 0x0000002121277220 */ /* 0x000fe40000410000 */
[----:B------:R-:W-:Y:S02]  /*33e0*/  FFMA.FTZ R35, R35, R35, R36 ;  /* 0x0000002323237223 */ /* 0x000fe40000010024 */
[----:B------:R-:W-:Y:S02]  /*33f0*/  FADD.FTZ R36, R37, R28 ;  /* 0x0000001c25247221 */ /* 0x000fe40000010000 */
[----:B------:R-:W-:-:S02]  /*3400*/  FADD.FTZ R33, R32, R33 ;  /* 0x0000002120217221 */ /* 0x000fc40000010000 */
[----:B------:R-:W-:Y:S02]  /*3410*/  FFMA.FTZ R32, R32, R32, R39 ;  /* 0x0000002020207223 */ /* 0x000fe40000010027 */
[----:B------:R-:W-:Y:S02]  /*3420*/  FADD.FTZ R39, R38, R29 ;  /* 0x0000001d26277221 */ /* 0x000fe40000010000 */
[----:B------:R-:W-:Y:S01]  /*3430*/  FADD.FTZ R36, R36, R31 ;  /* 0x0000001f24247221 */ /* 0x000fe20000010000 */
[--C-:B------:R-:W-:Y:S01]  /*3440*/  HADD2.F32 R31, -RZ, R75.reuse.H1_H1 ;  /* 0x3000004bff1f7230 */ /* 0x100fe20000004100 */
[----:B------:R-:W-:Y:S01]  /*3450*/  FADD.FTZ R39, R39, R30 ;  /* 0x0000001e27277221 */ /* 0x000fe20000010000 */
[--C-:B------:R-:W-:Y:S02]  /*3460*/  HADD2.F32 R28, -RZ, R74.reuse.H1_H1 ;  /* 0x3000004aff1c7230 */ /* 0x100fe40000004100 */
[----:B------:R-:W-:Y:S01]  /*3470*/  HADD2.F32 R30, -RZ, R75.H0_H0 ;  /* 0x2000004bff1e7230 */ /* 0x000fe20000004100 */
[----:B------:R-:W-:Y:S01]  /*3480*/  FMUL.FTZ R37, R31, R31 ;  /* 0x0000001f1f257220 */ /* 0x000fe20000410000 */
[----:B------:R-:W-:Y:S01]  /*3490*/  HADD2.F32 R29, -RZ, R74.H0_H0 ;  /* 0x2000004aff1d7230 */ /* 0x000fe20000004100 */
[----:B------:R-:W-:-:S02]  /*34a0*/  FADD.FTZ R34, R39, R34 ;  /* 0x0000002227227221 */ /* 0x000fc40000010000 */
[----:B------:R-:W-:Y:S02]  /*34b0*/  FMUL.FTZ R38, R28, R28 ;  /* 0x0000001c1c267220 */ /* 0x000fe40000410000 */
[----:B------:R-:W-:Y:S02]  /*34c0*/  FADD.FTZ R31, R30, R31 ;  /* 0x0000001f1e1f7221 */ /* 0x000fe40000010000 */
[----:B------:R-:W-:Y:S02]  /*34d0*/  FADD.FTZ R35, R36, R35 ;  /* 0x0000002324237221 */ /* 0x000fe40000010000 */
[----:B------:R-:W-:Y:S02]  /*34e0*/  FFMA.FTZ R30, R30, R30, R37 ;  /* 0x0000001e1e1e7223 */ /* 0x000fe40000010025 */
[----:B------:R-:W-:Y:S02]  /*34f0*/  FADD.FTZ R28, R29, R28 ;  /* 0x0000001c1d1c7221 */ /* 0x000fe40000010000 */
[----:B------:R-:W-:-:S02]  /*3500*/  FADD.FTZ R37, R34, R33 ;  /* 0x0000002122257221 */ /* 0x000fc40000010000 */
[----:B------:R-:W-:Y:S02]  /*3510*/  FFMA.FTZ R29, R29, R29, R38 ;  /* 0x0000001d1d1d7223 */ /* 0x000fe40000010026 */
[----:B------:R-:W-:Y:S01]  /*3520*/  FADD.FTZ R32, R35, R32 ;  /* 0x0000002023207221 */ /* 0x000fe20000010000 */
[--C-:B------:R-:W-:Y:S01]  /*3530*/  HADD2.F32 R35, -RZ, R77.reuse.H1_H1 ;  /* 0x3000004dff237230 */ /* 0x100fe20000004100 */
[----:B------:R-:W-:Y:S01]  /*3540*/  FADD.FTZ R28, R37, R28 ;  /* 0x0000001c251c7221 */ /* 0x000fe20000010000 */
[--C-:B------:R-:W-:Y:S01]  /*3550*/  HADD2.F32 R39, -RZ, R76.reuse.H1_H1 ;  /* 0x3000004cff277230 */ /* 0x100fe20000004100 */
[----:B------:R-:W-:Y:S01]  /*3560*/  FADD.FTZ R29, R32, R29 ;  /* 0x0000001d201d7221 */ /* 0x000fe20000010000 */
[----:B------:R-:W-:Y:S01]  /*3570*/  HADD2.F32 R32, -RZ, R77.H0_H0 ;  /* 0x2000004dff207230 */ /* 0x000fe20000004100 */
[----:B------:R-:W-:Y:S01]  /*3580*/  FADD.FTZ R28, R28, R31 ;  /* 0x0000001f1c1c7221 */ /* 0x000fe20000010000 */
[----:B------:R-:W-:Y:S01]  /*3590*/  HADD2.F32 R34, -RZ, R76.H0_H0 ;  /* 0x2000004cff227230 */ /* 0x000fe20000004100 */
[----:B------:R-:W-:-:S02]  /*35a0*/  FMUL.FTZ R31, R35, R35 ;  /* 0x00000023231f7220 */ /* 0x000fc40000410000 */
[----:B------:R-:W-:Y:S02]  /*35b0*/  FMUL.FTZ R41, R39, R39 ;  /* 0x0000002727297220 */ /* 0x000fe40000410000 */
[C---:B------:R-:W-:Y:S02]  /*35c0*/  FADD.FTZ R35, R32.reuse, R35 ;  /* 0x0000002320237221 */ /* 0x040fe40000010000 */
[----:B------:R-:W-:Y:S01]  /*35d0*/  FFMA.FTZ R32, R32, R32, R31 ;  /* 0x0000002020207223 */ /* 0x000fe2000001001f */
[--C-:B------:R-:W-:Y:S01]  /*35e0*/  HADD2.F32 R31, -RZ, R56.reuse.H1_H1 ;  /* 0x30000038ff1f7230 */ /* 0x100fe20000004100 */
[C---:B------:R-:W-:Y:S02]  /*35f0*/  FADD.FTZ R33, R34.reuse, R39 ;  /* 0x0000002722217221 */ /* 0x040fe40000010000 */
[----:B------:R-:W-:Y:S02]  /*3600*/  FFMA.FTZ R34, R34, R34, R41 ;  /* 0x0000002222227223 */ /* 0x000fe40000010029 */
[----:B------:R-:W-:Y:S01]  /*3610*/  FADD.FTZ R29, R29, R30 ;  /* 0x0000001e1d1d7221 */ /* 0x000fe20000010000 */
[----:B------:R-:W-:Y:S01]  /*3620*/  HADD2.F32 R30, -RZ, R56.H0_H0 ;  /* 0x20000038ff1e7230 */ /* 0x000fe20000004100 */
[----:B------:R-:W-:Y:S01]  /*3630*/  FADD.FTZ R28, R28, R33 ;  /* 0x000000211c1c7221 */ /* 0x000fe20000010000 */
[----:B------:R-:W0:Y:S01]  /*3640*/  S2R R112, SR_LANEID ;  /* 0x0000000000707919 */ /* 0x000e220000000000 */
[----:B------:R-:W-:-:S02]  /*3650*/  FADD.FTZ R29, R29, R34 ;  /* 0x000000221d1d7221 */ /* 0x000fc40000010000 */
[----:B------:R-:W-:Y:S02]  /*3660*/  FMUL.FTZ R33, R31, R31 ;  /* 0x0000001f1f217220 */ /* 0x000fe40000410000 */
[----:B------:R-:W-:Y:S02]  /*3670*/  FADD.FTZ R31, R30, R31 ;  /* 0x0000001f1e1f7221 */ /* 0x000fe40000010000 */
[----:B------:R-:W-:Y:S02]  /*3680*/  FADD.FTZ R28, R28, R35 ;  /* 0x000000231c1c7221 */ /* 0x000fe40000010000 */
[----:B------:R-:W-:Y:S02]  /*3690*/  FADD.FTZ R29, R29, R32 ;  /* 0x000000201d1d7221 */ /* 0x000fe40000010000 */
[----:B------:R-:W-:Y:S02]  /*36a0*/  FFMA.FTZ R30, R30, R30, R33 ;  /* 0x0000001e1e1e7223 */ /* 0x000fe40000010021 */
[----:B------:R-:W-:-:S02]  /*36b0*/  FADD.FTZ R28, R28, R31 ;  /* 0x0000001f1c1c7221 */ /* 0x000fc40000010000 */
        /* <DEDUP_REMOVED lines=78> */
.L_x_3957:
[----:B0-----:R-:W-:Y:S05]  /*3ba0*/  BSYNC B0 ;  /* 0x0000000000007941 */ /* 0x001fea0003800000 */
.L_x_3956:
        /* <DEDUP_REMOVED lines=26> */
.L_x_3960:
[----:B0-----:R-:W2:Y:S01]  /*3d50*/  LDG.E.STRONG.GPU R32, [R28.64] ;  /* 0x000000081c207981 */ /* 0x001ea2000c1ef900 */
[----:B------:R-:W-:Y:S01]  /*3d60*/  YIELD ;  /* 0x0000000000007946 */ /* 0x000fe20003800000 */
[----:B--2---:R-:W-:Y:S01]  /*3d70*/  ISETP.NE.AND P6, PT, R32, R37, PT ;  /* 0x000000252000720c */ /* 0x004fe20003fc5270 */
[----:B------:R-:W-:-:S12]  /*3d80*/  CCTL.IVALL ;  /* 0x00000000ff00798f */ /* 0x000fd80002000000 */
[----:B------:R-:W-:Y:S05]  /*3d90*/  @P6 BRA `(.L_x_3960) ;  /* 0xffffffb000006947 */ /* 0x000fea000383ffff */
.L_x_3959:
        /* <DEDUP_REMOVED lines=20> */
.L_x_3964:
        /* <DEDUP_REMOVED lines=116> */
.L_x_3963:
        /* <DEDUP_REMOVED lines=62> */
.L_x_3965:
[----:B------:R-:W-:-:S06]  /*4a00*/  UISETP.NE.OR UP0, UPT, UR5, URZ, UP0 ;  /* 0x0000003f0500728c */ /* 0x000fcc0008705670 */
[----:B------:R-:W-:-:S13]  /*4a10*/  PLOP3.LUT P6, PT, PT, PT, UP0, 0x80, 0x0 ;  /* 0x000000000000781c */ /* 0x000fda0003fcf008 */
[----:B------:R-:W-:Y:S05]  /*4a20*/  @!P6 BRA `(.L_x_3961) ;  /* 0x000001f00000e947 */ /* 0x000fea0003800000 */
.L_x_3962:
        /* <DEDUP_REMOVED lines=31> */
.L_x_3961:
        /* <DEDUP_REMOVED lines=11> */
.L_x_3967:
[----:B------:R-:W-:Y:S05]  /*4cd0*/  BSYNC B0 ;  /* 0x0000000000007941 */ /* 0x000fea0003800000 */
.L_x_3966:
        /* <DEDUP_REMOVED lines=17> */
.L_x_3958:
        /* <DEDUP_REMOVED lines=35> */
[----:B0-----:R0:W1:Y:S01]  /*5020*/  @P5 R2UR UR6, R37 ;  /* 0x00000000250653c2 */ /* 0x00106200000e0000 */
[----:B------:R-:W-:Y:S01]  /*5030*/  ISETP.NE.AND P5, PT, RZ, UR7, PT ;  /* 0x00000007ff007c0c */ /* 0x000fe2000bfa5270 */
[----:B------:R-:W-:-:S02]  /*5040*/  HADD2.F32 R32, -RZ, R59.H0_H0 ;  /* 0x2000003bff207230 */ /* 0x000fc40000004100 */
[----:B------:R-:W-:-:S03]  /*5050*/  HADD2.F32 R36, -RZ, R59.H1_H1 ;  /* 0x3000003bff247230 */ /* 0x000fc60000004100 */
[----:B------:R-:W-:Y:S02]  /*5060*/  FADD.FTZ R32, R32, -UR5 ;  /* 0x8000000520207e21 */ /* 0x000fe40008010000 */
[----:B------:R-:W-:Y:S01]  /*5070*/  FADD.FTZ R36, R36, -UR5 ;  /* 0x8000000524247e21 */ /* 0x000fe20008010000 */
[--C-:B------:R-:W-:Y:S02]  /*5080*/  HADD2.F32 R34, -RZ, R24.reuse.H0_H0 ;  /* 0x20000018ff227230 */ /* 0x100fe40000004100 */
[----:B------:R-:W-:Y:S02]  /*5090*/  HADD2.F32 R35, -RZ, R24.H1_H1 ;  /* 0x30000018ff237230 */ /* 0x000fe40000004100 */
[--C-:B0-----:R-:W-:Y:S01]  /*50a0*/  HADD2.F32 R37, -RZ, R25.reuse.H1_H1 ;  /* 0x30000019ff257230 */ /* 0x101fe20000004100 */
[----:B-1----:R-:W-:Y:S02]  /*50b0*/  FMUL.FTZ R33, R32, UR6 ;  /* 0x0000000620217c20 */ /* 0x002fe40008410000 */
[----:B------:R-:W-:Y:S01]  /*50c0*/  FMUL.FTZ R24, R36, UR6 ;  /* 0x0000000624187c20 */ /* 0x000fe20008410000 */
[----:B------:R-:W-:Y:S01]  /*50d0*/  HADD2.F32 R36, -RZ, R25.H0_H0 ;  /* 0x20000019ff247230 */ /* 0x000fe20000004100 */
        /* <DEDUP_REMOVED lines=13> */
.L_x_3968:
[----:B------:R-:W-:Y:S01]  /*51b0*/  LOP3.LUT P6, RZ, R23, 0x2000000, RZ, 0xc0, !PT ;  /* 0x0200000017ff7812 */ /* 0x000fe200078cc0ff */
[----:B------:R-:W-:-:S12]  /*51c0*/  BSSY B0, `(.L_x_3969) ;  /* 0x000000d000007945 */ /* 0x000fd80003800000 */
[----:B------:R-:W-:Y:S05]  /*51d0*/  @!P6 BRA `(.L_x_3970) ;  /* 0x000000b00000e947 */ /* 0x000fea0003800000 */
[----:B------:R-:W2:Y:S01]  /*51e0*/  LDL R24, [R1+0x10] ;  /* 0x0000100001187983 */ /* 0x000ea20000100800 */
[----:B------:R-:W-:Y:S02]  /*51f0*/  MOV R25, R63 ;  /* 0x0000003f00197202 */ /* 0x000fe40000000f00 */
[----:B------:R-:W-:Y:S01]  /*5200*/  F2FP.PACK_AB R39, R39, R38 ;  /* 0x000000262727723e */ /* 0x000fe200000000ff */
        /* <DEDUP_REMOVED lines=8> */
.L_x_3970:
[----:B------:R-:W-:Y:S05]  /*5290*/  BSYNC B0 ;  /* 0x0000000000007941 */ /* 0x000fea0003800000 */
.L_x_3969:
[----:B------:R-:W-:Y:S02]  /*52a0*/  FADD.FTZ R34, R34, -UR5 ;  /* 0x8000000522227e21 */ /* 0x000fe40008010000 */
        /* <DEDUP_REMOVED lines=20> */
.L_x_3971:
[----:B------:R-:W-:Y:S01]  /*53f0*/  BSSY B0, `(.L_x_3972) ;  /* 0x000000d000007945 */ /* 0x000fe20003800000 */
[----:B------:R-:W-:Y:S05]  /*5400*/  @!P0 BRA `(.L_x_3973) ;  /* 0x000000b000008947 */ /* 0x000fea0003800000 */
[----:B------:R-:W2:Y:S01]  /*5410*/  LDL R24, [R1+0xc] ;  /* 0x00000c0001187983 */ /* 0x000ea20000100800 */
[----:B------:R-:W-:Y:S02]  /*5420*/  MOV R25, R63 ;  /* 0x0000003f00197202 */ /* 0x000fe40000000f00 */
[----:B------:R-:W-:Y:S01]  /*5430*/  F2FP.PACK_AB R37, R37, R36 ;  /* 0x000000242525723e */ /* 0x000fe200000000ff */
        /* <DEDUP_REMOVED lines=8> */
.L_x_3973:
[----:B------:R-:W-:Y:S05]  /*54c0*/  BSYNC B0 ;  /* 0x0000000000007941 */ /* 0x000fea0003800000 */
.L_x_3972:
[--C-:B------:R-:W-:Y:S01]  /*54d0*/  HADD2.F32 R36, -RZ, R26.reuse.H0_H0 ;  /* 0x2000001aff247230 */ /* 0x100fe20000004100 */
[----:B------:R-:W-:Y:S01]  /*54e0*/  FFMA.FTZ R35, R28, R35, R30 ;  /* 0x000000231c237223 */ /* 0x000fe2000001001e */
[----:B------:R-:W-:Y:S01]  /*54f0*/  HADD2.F32 R26, -RZ, R26.H1_H1 ;  /* 0x3000001aff1a7230 */ /* 0x000fe20000004100 */
        /* <DEDUP_REMOVED lines=12> */
.L_x_3974:
[----:B------:R-:W-:Y:S01]  /*55c0*/  LOP3.LUT P6, RZ, R23, 0x1000000, RZ, 0xc0, !PT ;  /* 0x0100000017ff7812 */ /* 0x000fe200078cc0ff */
[----:B------:R-:W-:-:S12]  /*55d0*/  BSSY B0, `(.L_x_3975) ;  /* 0x000000d000007945 */ /* 0x000fd80003800000 */
        /* <DEDUP_REMOVED lines=12> */
.L_x_3976:
[----:B------:R-:W-:Y:S05]  /*56a0*/  BSYNC B0 ;  /* 0x0000000000007941 */ /* 0x000fea0003800000 */
.L_x_3975:
[----:B------:R-:W-:Y:S01]  /*56b0*/  FADD.FTZ R36, R36, -UR5 ;  /* 0x8000000524247e21 */ /* 0x000fe20008010000 */
[--C-:B------:R-:W-:Y:S01]  /*56c0*/  HADD2.F32 R34, -RZ, R27.reuse.H0_H0 ;  /* 0x2000001bff227230 */ /* 0x100fe20000004100 */
[----:B------:R-:W-:Y:S01]  /*56d0*/  FADD.FTZ R26, R26, -UR5 ;  /* 0x800000051a1a7e21 */ /* 0x000fe20008010000 */
[----:B0-----:R-:W-:Y:S01]  /*56e0*/  HADD2.F32 R33, -RZ, R27.H1_H1 ;  /* 0x3000001bff217230 */ /* 0x001fe20000004100 */
[----:B------:R-:W-:Y:S01]  /*56f0*/  FMUL.FTZ R35, R36, UR6 ;  /* 0x0000000624237c20 */ /* 0x000fe20008410000 */
[--C-:B------:R-:W-:Y:S01]  /*5700*/  HADD2.F32 R32, -RZ, R44.reuse.H0_H0 ;  /* 0x2000002cff207230 */ /* 0x100fe20000004100 */
[----:B------:R-:W-:Y:S01]  /*5710*/  FMUL.FTZ R26, R26, UR6 ;  /* 0x000000061a1a7c20 */ /* 0x000fe20008410000 */
[----:B------:R-:W-:Y:S01]  /*5720*/  HADD2.F32 R44, -RZ, R44.H1_H1 ;  /* 0x3000002cff2c7230 */ /* 0x000fe20000004100 */
[----:B------:R-:W-:Y:S02]  /*5730*/  FADD.FTZ R34, R34, -UR5 ;  /* 0x8000000522227e21 */ /* 0x000fe40008010000 */
[----:B------:R-:W-:-:S02]  /*5740*/  FADD.FTZ R33, R33, -UR5 ;  /* 0x8000000521217e21 */ /* 0x000fc40008010000 */
        /* <DEDUP_REMOVED lines=13> */
.L_x_3977:
        /* <DEDUP_REMOVED lines=14> */
.L_x_3979:
[----:B------:R-:W-:Y:S05]  /*5900*/  BSYNC B0 ;  /* 0x0000000000007941 */ /* 0x000fea0003800000 */
.L_x_3978:
[----:B------:R-:W-:Y:S02]  /*5910*/  FMUL.FTZ R25, R34, UR6 ;  /* 0x0000000622197c20 */ /* 0x000fe40008410000 */
[----:B------:R-:W-:Y:S02]  /*5920*/  FMUL.FTZ R24, R33, UR6 ;  /* 0x0000000621187c20 */ /* 0x000fe40008410000 */
[----:B------:R-:W-:Y:S02]  /*5930*/  FADD.FTZ R32, R32, -UR5 ;  /* 0x8000000520207e21 */ /* 0x000fe40008010000 */
[----:B------:R-:W-:Y:S02]  /*5940*/  FADD.FTZ R44, R44, -UR5 ;  /* 0x800000052c2c7e21 */ /* 0x000fe40008010000 */
        /* <DEDUP_REMOVED lines=13> */
.L_x_3980:
[----:B------:R-:W-:Y:S01]  /*5a20*/  LOP3.LUT P6, RZ, R23, 0x400000, RZ, 0xc0, !PT ;  /* 0x0040000017ff7812 */ /* 0x000fe200078cc0ff */
[----:B------:R-:W-:-:S12]  /*5a30*/  BSSY B0, `(.L_x_3981) ;  /* 0x000000d000007945 */ /* 0x000fd80003800000 */
[----:B------:R-:W-:Y:S05]  /*5a40*/  @!P6 BRA `(.L_x_3982) ;  /* 0x000000b00000e947 */ /* 0x000fea0003800000 */
[----:B------:R-:W2:Y:S01]  /*5a50*/  LDL R24, [R1] ;  /* 0x0000000001187983 */ /* 0x000ea20000100800 */
        /* <DEDUP_REMOVED lines=10> */
.L_x_3982:
[----:B------:R-:W-:Y:S05]  /*5b00*/  BSYNC B0 ;  /* 0x0000000000007941 */ /* 0x000fea0003800000 */
.L_x_3981:
[----:B------:R-:W-:Y:S01]  /*5b10*/  FMUL.FTZ R25, R32, UR6 ;  /* 0x0000000620197c20 */ /* 0x000fe20008410000 */
[--C-:B0-----:R-:W-:Y:S01]  /*5b20*/  HADD2.F32 R33, -RZ, R45.reuse.H0_H0 ;  /* 0x2000002dff217230 */ /* 0x101fe20000004100 */
[----:B------:R-:W-:Y:S01]  /*5b30*/  FMUL.FTZ R44, R44, UR6 ;  /* 0x000000062c2c7c20 */ /* 0x000fe20008410000 */
[--C-:B------:R-:W-:Y:S01]  /*5b40*/  HADD2.F32 R32, -RZ, R46.reuse.H0_H0 ;  /* 0x2000002eff207230 */ /* 0x100fe20000004100 */
[----:B------:R-:W-:Y:S01]  /*5b50*/  FFMA.FTZ R34, R28, R25, R30 ;  /* 0x000000191c227223 */ /* 0x000fe2000001001e */
[----:B------:R-:W-:Y:S01]  /*5b60*/  HADD2.F32 R45, -RZ, R45.H1_H1 ;  /* 0x3000002dff2d7230 */ /* 0x000fe20000004100 */
[----:B------:R-:W-:Y:S01]  /*5b70*/  FFMA.FTZ R35, R29, R44, R31 ;  /* 0x0000002c1d237223 */ /* 0x000fe2000001001f */
[----:B------:R-:W-:Y:S01]  /*5b80*/  HADD2.F32 R46, -RZ, R46.H1_H1 ;  /* 0x3000002eff2e7230 */ /* 0x000fe20000004100 */
        /* <DEDUP_REMOVED lines=11> */
.L_x_3983:
[----:B------:R-:W-:Y:S01]  /*5c40*/  LOP3.LUT P6, RZ, R23, 0x200000, RZ, 0xc0, !PT ;  /* 0x0020000017ff7812 */ /* 0x000fe200078cc0ff */
[----:B------:R-:W-:-:S12]  /*5c50*/  BSSY B0, `(.L_x_3984) ;  /* 0x000000c000007945 */ /* 0x000fd80003800000 */
        /* <DEDUP_REMOVED lines=11> */
.L_x_3985:
[----:B------:R-:W-:Y:S05]  /*5d10*/  BSYNC B0 ;  /* 0x0000000000007941 */ /* 0x000fea0003800000 */
.L_x_3984:
        /* <DEDUP_REMOVED lines=9> */
[----:B0-----:R-:W-:Y:S01]  /*5db0*/  FFMA.FTZ R35, R29, R24, R31 ;  /* 0x000000181d237223 */ /* 0x001fe2000001001f */
        /* <DEDUP_REMOVED lines=11> */
.L_x_3986:
        /* <DEDUP_REMOVED lines=13> */
.L_x_3988:
[----:B------:R-:W-:Y:S05]  /*5f40*/  BSYNC B0 ;  /* 0x0000000000007941 */ /* 0x000fea0003800000 */
.L_x_3987:
[----:B------:R-:W-:Y:S01]  /*5f50*/  HADD2.F32 R85, -RZ, R47.H0_H0 ;  /* 0x2000002fff557230 */ /* 0x000fe20000004100 */
[----:B------:R-:W-:Y:S01]  /*5f60*/  FFMA.FTZ R33, R28, R33, R30 ;  /* 0x000000211c217223 */ /* 0x000fe2000001001e */
[----:B------:R-:W-:Y:S01]  /*5f70*/  HADD2.F32 R84, -RZ, R48.H0_H0 ;  /* 0x20000030ff547230 */ /* 0x000fe20000004100 */
        /* <DEDUP_REMOVED lines=12> */
.L_x_3989:
[----:B------:R-:W-:Y:S01]  /*6040*/  LOP3.LUT P6, RZ, R23, 0x80000, RZ, 0xc0, !PT ;  /* 0x0008000017ff7812 */ /* 0x000fe200078cc0ff */
[----:B------:R-:W-:-:S12]  /*6050*/  BSSY B0, `(.L_x_3990) ;  /* 0x000000c000007945 */ /* 0x000fd80003800000 */
        /* <DEDUP_REMOVED lines=11> */
.L_x_3991:
[----:B------:R-:W-:Y:S05]  /*6110*/  BSYNC B0 ;  /* 0x0000000000007941 */ /* 0x000fea0003800000 */
.L_x_3990:
[----:B------:R-:W-:Y:S01]  /*6120*/  HADD2.F32 R83, -RZ, R49.H0_H0 ;  /* 0x20000031ff537230 */ /* 0x000fe20000004100 */
[----:B------:R-:W-:Y:S01]  /*6130*/  FADD.FTZ R85, R85, -UR5 ;  /* 0x8000000555557e21 */ /* 0x000fe20008010000 */
        /* <DEDUP_REMOVED lines=8> */
[----:B0-----:R-:W-:Y:S01]  /*61c0*/  HADD2.F32 R26, -RZ, R54.H0_H0 ;  /* 0x20000036ff1a7230 */ /* 0x001fe20000004100 */
        /* <DEDUP_REMOVED lines=33> */
[----:B------:R-:W-:Y:S01]  /*63e0*/  HADD2.F32 R47, -RZ, R47.H1_H1 ;  /* 0x3000002fff2f7230 */ /* 0x000fe20000004100 */
[----:B------:R-:W-:Y:S01]  /*63f0*/  FADD.FTZ R45, R45, -UR5 ;  /* 0x800000052d2d7e21 */ /* 0x000fe20008010000 */
[----:B------:R-:W-:Y:S01]  /*6400*/  HADD2.F32 R49, -RZ, R49.H1_H1 ;  /* 0x30000031ff317230 */ /* 0x000fe20000004100 */
[----:B------:R-:W-:Y:S01]  /*6410*/  FADD.FTZ R59, R59, -UR5 ;  /* 0x800000053b3b7e21 */ /* 0x000fe20008010000 */
[----:B------:R-:W-:Y:S01]  /*6420*/  HADD2.F32 R51, -RZ, R51.H1_H1 ;  /* 0x30000033ff337230 */ /* 0x000fe20000004100 */
[----:B------:R-:W-:Y:S01]  /*6430*/  FMUL.FTZ R85, R85, UR6 ;  /* 0x0000000655557c20 */ /* 0x000fe20008410000 */
        /* <DEDUP_REMOVED lines=151> */
.L_x_3992:
        /* <DEDUP_REMOVED lines=13> */
.L_x_3994:
[----:B------:R-:W-:Y:S05]  /*6e80*/  BSYNC B0 ;  /* 0x0000000000007941 */ /* 0x000fea0003800000 */
.L_x_3993:
        /* <DEDUP_REMOVED lines=11> */
.L_x_3995:
        /* <DEDUP_REMOVED lines=11> */
[----:B------:R-:W-:-:S05]  /*6ff0*/  F2FP.PACK_AB R29, R54, R84 ;  /* 0x00000054361d723e */ /* 0x000fca00000000ff */
[----:B------:R0:W-:Y:S02]  /*7000*/  STG.E [R60.64], R29 ;  /* 0x0000001d3c007986 */ /* 0x0001e4000c101908 */
.L_x_3997:
[----:B------:R-:W-:Y:S05]  /*7010*/  BSYNC B0 ;  /* 0x0000000000007941 */ /* 0x000fea0003800000 */
.L_x_3996:
        /* <DEDUP_REMOVED lines=14> */
.L_x_3998:
        /* <DEDUP_REMOVED lines=13> */
.L_x_4000:
[----:B------:R-:W-:Y:S05]  /*71d0*/  BSYNC B0 ;  /* 0x0000000000007941 */ /* 0x000fea0003800000 */
.L_x_3999:
        /* <DEDUP_REMOVED lines=12> */
.L_x_4001:
        /* <DEDUP_REMOVED lines=13> */
.L_x_4003:
[----:B------:R-:W-:Y:S05]  /*7370*/  BSYNC B0 ;  /* 0x0000000000007941 */ /* 0x000fea0003800000 */
.L_x_4002:
        /* <DEDUP_REMOVED lines=12> */
.L_x_4004:
        /* <DEDUP_REMOVED lines=10> */
[----:B------:R-:W-:Y:S02]  /*74e0*/  F2FP.PACK_AB R59, R74, R46 ;  /* 0x0000002e4a3b723e */ /* 0x000fe400000000ff */
[----:B------:R-:W-:-:S05]  /*74f0*/  LEA.HI.X R61, R58, c[0x0][0x164], R61, 0x1, P6 ;  /* 0x000059003a3d7a11 */ /* 0x000fca00030f0c3d */
[----:B------:R0:W-:Y:S04]  /*7500*/  STG.E [R60.64], R59 ;  /* 0x0000003b3c007986 */ /* 0x0001e8000c101908 */
.L_x_4006:
[----:B------:R-:W-:Y:S05]  /*7510*/  BSYNC B0 ;  /* 0x0000000000007941 */ /* 0x000fea0003800000 */
.L_x_4005:
        /* <DEDUP_REMOVED lines=11> */
.L_x_4007:
        /* <DEDUP_REMOVED lines=13> */
.L_x_4009:
[----:B------:R-:W-:Y:S05]  /*76a0*/  BSYNC B0 ;  /* 0x0000000000007941 */ /* 0x000fea0003800000 */
.L_x_4008:
        /* <DEDUP_REMOVED lines=11> */
.L_x_4010:
        /* <DEDUP_REMOVED lines=13> */
.L_x_4012:
[----:B------:R-:W-:Y:S05]  /*7830*/  BSYNC B0 ;  /* 0x0000000000007941 */ /* 0x000fea0003800000 */
.L_x_4011:
        /* <DEDUP_REMOVED lines=11> */
.L_x_4013:
[----:B------:R-:W-:Y:S01]  /*78f0*/  LOP3.LUT P6, RZ, R23, 0x800, RZ, 0xc0, !PT ;  /* 0x0000080017ff7812 */ /* 0x000fe200078cc0ff */
[----:B------:R-:W-:-:S12]  /*7900*/  BSSY B0, `(.L_x_4014) ;  /* 0x000000c000007945 */ /* 0x000fd80003800000 */
[----:B------:R-:W-:Y:S05]  /*7910*/  @!P6 BRA `(.L_x_4015) ;  /* 0x000000a00000e947 */ /* 0x000fea0003800000 */
[----:B------:R-:W-:Y:S01]  /*7920*/  MOV R24, R64 ;  /* 0x0000004000187202 */ /* 0x000fe20000000f00 */
[----:B------:R-:W-:Y:S01]  /*7930*/  IMAD R46, R115, c[0x0][0x1c0], RZ ;  /* 0x00007000732e7a24 */ /* 0x000fe200078e02ff */
[----:B0-----:R-:W-:Y:S02]  /*7940*/  MOV R25, R63 ;  /* 0x0000003f00197202 */ /* 0x001fe40000000f00 */
[----:B------:R-:W-:Y:S01]  /*7950*/  F2FP.PACK_AB R71, R71, R26 ;  /* 0x0000001a4747723e */ /* 0x000fe200000000ff */
[C---:B------:R-:W-:Y:S02]  /*7960*/  IMAD R59, R5.reuse, c[0x0][0x1c4], R46 ;  /* 0x00007100053b7a24 */ /* 0x040fe400078e022e */
[----:B------:R-:W-:-:S05]  /*7970*/  IMAD.WIDE.U32 R24, R5, c[0x0][0x1c0], R24 ;  /* 0x0000700005187a25 */ /* 0x000fca00078e0018 */
[----:B------:R-:W-:Y:S02]  /*7980*/  IADD3 R59, R25, R59, RZ ;  /* 0x0000003b193b7210 */ /* 0x000fe40007ffe0ff */
[----:B------:R-:W-:-:S04]  /*7990*/  LEA R58, P6, R24, c[0x0][0x160], 0x1 ;  /* 0x00005800183a7a11 */ /* 0x000fc800078c08ff */
[----:B------:R-:W-:-:S05]  /*79a0*/  LEA.HI.X R59, R24, c[0x0][0x164], R59, 0x1, P6 ;  /* 0x00005900183b7a11 */ /* 0x000fca00030f0c3b */
[----:B------:R0:W-:Y:S04]  /*79b0*/  STG.E [R58.64], R71 ;  /* 0x000000473a007986 */ /* 0x0001e8000c101908 */
.L_x_4015:
[----:B------:R-:W-:Y:S05]  /*79c0*/  BSYNC B0 ;  /* 0x0000000000007941 */ /* 0x000fea0003800000 */
.L_x_4014:
        /* <DEDUP_REMOVED lines=11> */
.L_x_4016:
        /* <DEDUP_REMOVED lines=13> */
.L_x_4018:
[----:B------:R-:W-:Y:S05]  /*7b50*/  BSYNC B0 ;  /* 0x0000000000007941 */ /* 0x000fea0003800000 */
.L_x_4017:
        /* <DEDUP_REMOVED lines=11> */
.L_x_4019:
        /* <DEDUP_REMOVED lines=13> */
.L_x_4021:
[----:B------:R-:W-:Y:S05]  /*7ce0*/  BSYNC B0 ;  /* 0x0000000000007941 */ /* 0x000fea0003800000 */
.L_x_4020:
        /* <DEDUP_REMOVED lines=11> */
.L_x_4022:
        /* <DEDUP_REMOVED lines=13> */
.L_x_4024:
[----:B------:R-:W-:Y:S05]  /*7e70*/  BSYNC B0 ;  /* 0x0000000000007941 */ /* 0x000fea0003800000 */
.L_x_4023:
        /* <DEDUP_REMOVED lines=11> */
.L_x_4025:
        /* <DEDUP_REMOVED lines=13> */
.L_x_4027:
[----:B------:R-:W-:Y:S05]  /*8000*/  BSYNC B0 ;  /* 0x0000000000007941 */ /* 0x000fea0003800000 */
.L_x_4026:
        /* <DEDUP_REMOVED lines=11> */
.L_x_4028:
        /* <DEDUP_REMOVED lines=13> */
.L_x_4030:
[----:B------:R-:W-:Y:S05]  /*8190*/  BSYNC B0 ;  /* 0x0000000000007941 */ /* 0x000fea0003800000 */
.L_x_4029:
        /* <DEDUP_REMOVED lines=11> */
.L_x_4031:
        /* <DEDUP_REMOVED lines=13> */
.L_x_4033:
[----:B------:R-:W-:Y:S05]  /*8320*/  BSYNC B0 ;  /* 0x0000000000007941 */ /* 0x000fea0003800000 */
.L_x_4032:
        /* <DEDUP_REMOVED lines=11> */
.L_x_4034:
        /* <DEDUP_REMOVED lines=13> */
.L_x_4036:
[----:B------:R-:W-:Y:S05]  /*84b0*/  BSYNC B0 ;  /* 0x0000000000007941 */ /* 0x000fea0003800000 */
.L_x_4035:
        /* <DEDUP_REMOVED lines=11> */
.L_x_4037:
        /* <DEDUP_REMOVED lines=13> */
.L_x_4039:
[----:B------:R-:W-:Y:S05]  /*8640*/  BSYNC B0 ;  /* 0x0000000000007941 */ /* 0x000fea0003800000 */
.L_x_4038:
        /* <DEDUP_REMOVED lines=11> */
.L_x_4040:
        /* <DEDUP_REMOVED lines=13> */
.L_x_4042:
[----:B------:R-:W-:Y:S05]  /*87d0*/  BSYNC B0 ;  /* 0x0000000000007941 */ /* 0x000fea0003800000 */
.L_x_4041:
        /* <DEDUP_REMOVED lines=11> */
.L_x_4043:
        /* <DEDUP_REMOVED lines=13> */
.L_x_4045:
[----:B------:R-:W-:Y:S05]  /*8960*/  BSYNC B0 ;  /* 0x0000000000007941 */ /* 0x000fea0003800000 */
.L_x_4044:
        /* <DEDUP_REMOVED lines=11> */
.L_x_4046:
        /* <DEDUP_REMOVED lines=13> */
.L_x_4048:
[----:B------:R-:W-:Y:S05]  /*8af0*/  BSYNC B0 ;  /* 0x0000000000007941 */ /* 0x000fea0003800000 */
.L_x_4047:
        /* <DEDUP_REMOVED lines=11> */
.L_x_4049:
        /* <DEDUP_REMOVED lines=12> */
.L_x_4051:
[----:B------:R-:W-:Y:S05]  /*8c70*/  BSYNC B0 ;  /* 0x0000000000007941 */ /* 0x000fea0003800000 */
.L_x_4050:
        /* <DEDUP_REMOVED lines=11> */
.L_x_4052:
        /* <DEDUP_REMOVED lines=12> */
.L_x_4054:
[----:B------:R-:W-:Y:S05]  /*8df0*/  BSYNC B0 ;  /* 0x0000000000007941 */ /* 0x000fea0003800000 */
.L_x_4053:
        /* <DEDUP_REMOVED lines=11> */
.L_x_4055:
        /* <DEDUP_REMOVED lines=12> */
.L_x_4057:
[----:B------:R-:W-:Y:S05]  /*8f70*/  BSYNC B0 ;  /* 0x0000000000007941 */ /* 0x000fea0003800000 */
.L_x_4056:
        /* <DEDUP_REMOVED lines=11> */
.L_x_4058:
        /* <DEDUP_REMOVED lines=12> */
.L_x_4060:
[----:B------:R-:W-:Y:S05]  /*90f0*/  BSYNC B0 ;  /* 0x0000000000007941 */ /* 0x000fea0003800000 */
.L_x_4059:
        /* <DEDUP_REMOVED lines=11> */
.L_x_4061:
        /* <DEDUP_REMOVED lines=12> */
[----:B------:R-:W-:Y:S02]  /*9270*/  F2FP.PACK_AB R25, R68, R28 ;  /* 0x0000001c4419723e */ /* 0x000fe400000000ff */
[----:B------:R-:W-:-:S05]  /*9280*/  LEA.HI.X R27, R24, c[0x0][0x164], R29, 0x1, P5 ;  /* 0x00005900181b7a11 */ /* 0x000fca00028f0c1d */
[----:B------:R0:W-:Y:S02]  /*9290*/  STG.E [R26.64], R25 ;  /* 0x000000191a007986 */ /* 0x0001e4000c101908 */
.L_x_4063:
[----:B------:R-:W-:Y:S05]  /*92a0*/  BSYNC B0 ;  /* 0x0000000000007941 */ /* 0x000fea0003800000 */
.L_x_4062:
[----:B------:R-:W-:Y:S02]  /*92b0*/  IADD3 R22, R22, c[0x0][0x10], RZ ;  /* 0x0000040016167a10 */ /* 0x000fe40007ffe0ff */
[----:B------:R-:W-:Y:S02]  /*92c0*/  IADD3 R21, R21, 0x1, RZ ;  /* 0x0000000115157810 */ /* 0x000fe40007ffe0ff */
[----:B------:R-:W-:-:S13]  /*92d0*/  ISETP.GE.AND P5, PT, R22, UR4, PT ;  /* 0x0000000416007c0c */ /* 0x000fda000bfa6270 */
[----:B------:R-:W-:Y:S01]  /*92e0*/  @P5 CALL.REL.NOINC `(.L_x_4064) ;  /* 0x0000001000005944 */ /* 0x000fe20003c00000 */
[----:B------:R-:W-:Y:S05]  /*92f0*/  BRA `(.L_x_4065) ;  /* 0xffff799000007947 */ /* 0x000fea000383ffff */
.L_x_4064:
[----:B------:R-:W-:Y:S05]  /*9300*/  EXIT ;  /* 0x000000000000794d */ /* 0x000fea0003800000 */
.L_x_4066:
        /* <DEDUP_REMOVED lines=15> */
.L_x_5303:


//--------------------- .text._Z35group_norm_nhwc_fwd_one_pass_kernelI11Fp16IOBf16WLi64ELi64ELi512EEv26Group_norm_nhwc_fwd_params --------------------------
	.section	.text._Z35group_norm_nhwc_fwd_one_pass_kernelI11Fp16IOBf16WLi64ELi64ELi512EEv26Group_norm_nhwc_fwd_params,"ax",@progbits
	.sectioninfo	@"SHI_REGISTERS=32"
	.align	128
        .global         _Z35group_norm_nhwc_fwd_one_pass_kernelI11Fp16IOBf16WLi64ELi64ELi512EEv26Group_norm_nhwc_fwd_params
        .type           _Z35group_norm_nhwc_fwd_one_pass_kernelI11Fp16IOBf16WLi64ELi64ELi512EEv26Group_norm_nhwc_fwd_params,@function
        .size           _Z35group_norm_nhwc_fwd_one_pass_kernelI11Fp16IOBf16WLi64ELi64ELi512EEv26Group_norm_nhwc_fwd_params,(.L_x_5304 - _Z35group_norm_nhwc_fwd_one_pass_kernelI11Fp16IOBf16WLi64ELi64ELi512EEv26Group_norm_nhwc_fwd_params)
        .other          _Z35group_norm_nhwc_fwd_one_pass_kernelI11Fp16IOBf16WLi64ELi64ELi512EEv26Group_norm_nhwc_fwd_params,@"STO_CUDA_ENTRY STV_DEFAULT"
_Z35group_norm_nhwc_fwd_one_pass_kernelI11Fp16IOBf16WLi64ELi64ELi512EEv26Group_norm_nhwc_fwd_params:
.text._Z35group_norm_nhwc_fwd_one_pass_kernelI11Fp16IOBf16WLi64ELi64ELi512EEv26Group_norm_nhwc_fwd_params:
        /* <DEDUP_REMOVED lines=23> */
.L_x_4092:
        /* <DEDUP_REMOVED lines=192> */
.L_x_4068:
[----:B------:R-:W-:Y:S05]  /*0d70*/  BSYNC B0 ;  /* 0x0000000000007941 */ /* 0x000fea0003800000 */
.L_x_4067:
        /* <DEDUP_REMOVED lines=24> */
.L_x_4071:
[----:B------:R-:W2:Y:S01]  /*0f00*/  LDG.E.STRONG.GPU R12, [R10.64] ;  /* 0x000000060a0c7981 */ /* 0x000ea2000c1ef900 */
[----:B------:R-:W-:Y:S01]  /*0f10*/  YIELD ;  /* 0x0000000000007946 */ /* 0x000fe20003800000 */
[----:B--2---:R-:W-:Y:S01]  /*0f20*/  ISETP.NE.AND P0, PT, R12, R13, PT ;  /* 0x0000000d0c00720c */ /* 0x004fe20003f05270 */
[----:B------:R-:W-:-:S12]  /*0f30*/  CCTL.IVALL ;  /* 0x00000000ff00798f */ /* 0x000fd80002000000 */
[----:B------:R-:W-:Y:S05]  /*0f40*/  @P0 BRA `(.L_x_4071) ;  /* 0xffffffb000000947 */ /* 0x000fea000383ffff */
.L_x_4070:
        /* <DEDUP_REMOVED lines=16> */
.L_x_4075:
        /* <DEDUP_REMOVED lines=115> */
.L_x_4074:
        /* <DEDUP_REMOVED lines=61> */
.L_x_4076:
[----:B------:R-:W-:-:S13]  /*1b50*/  ISETP.NE.OR P0, PT, R12, RZ, P0 ;  /* 0x000000ff0c00720c */ /* 0x000fda0000705670 */
[----:B------:R-:W-:Y:S05]  /*1b60*/  @!P0 BRA `(.L_x_4072) ;  /* 0x000001f000008947 */ /* 0x000fea0003800000 */
.L_x_4073:
        /* <DEDUP_REMOVED lines=31> */
.L_x_4072:
        /* <DEDUP_REMOVED lines=11> */
.L_x_4078:
[----:B------:R-:W-:Y:S05]  /*1e10*/  BSYNC B0 ;  /* 0x0000000000007941 */ /* 0x000fea0003800000 */
.L_x_4077:
        /* <DEDUP_REMOVED lines=16> */
.L_x_4069:
        /* <DEDUP_REMOVED lines=25> */
[----:B-1----:R-:W-:-:S11]  /*20b0*/  HADD2.F32 R27, -RZ, R16.H1_H1 ;  /* 0x30000010ff1b7230 */ /* 0x002fd60000004100 */
[----:B------:R-:W-:-:S04]  /*20c0*/  @P0 FADD.FTZ R10, R9, c[0x0][0x188] ;  /* 0x00006200090a0621 */ /* 0x000fc80000010000 */
[----:B------:R-:W0:Y:S01]  /*20d0*/  @P0 MUFU.RSQ R14, R10 ;  /* 0x0000000a000e0308 */ /* 0x000e220000001400 */
[----:B------:R-:W-:Y:S01]  /*20e0*/  ISETP.NE.AND P2, PT, RZ, UR5, PT ;  /* 0x00000005ff007c0c */ /* 0x000fe2000bf45270 */
[----:B------:R-:W-:Y:S01]  /*20f0*/  HADD2.F32 R11, -RZ, R16.H0_H0 ;  /* 0x20000010ff0b7230 */ /* 0x000fe20000004100 */
[--C-:B------:R-:W-:Y:S01]  /*2100*/  FADD.FTZ R27, R27, -R12.reuse ;  /* 0x8000000c1b1b7221 */ /* 0x100fe20000010000 */
[----:B------:R-:W-:Y:S02]  /*2110*/  ISETP.GE.U32.AND P0, PT, R13, c[0x0][0x1c8], PT ;  /* 0x000072000d007a0c */ /* 0x000fe40003f06070 */
[----:B------:R-:W-:Y:S01]  /*2120*/  SHF.R.S32.HI R9, RZ, 0x1f, R13 ;  /* 0x0000001fff097819 */ /* 0x000fe2000001140d */
[----:B------:R-:W-:-:S03]  /*2130*/  FADD.FTZ R11, R11, -R12 ;  /* 0x8000000c0b0b7221 */ /* 0x000fc60000010000 */
[----:B------:R-:W-:Y:S01]  /*2140*/  ISETP.GE.AND.EX P0, PT, R9, c[0x0][0x1cc], PT, P0 ;  /* 0x0000730009007a0c */ /* 0x000fe20003f06300 */
[-C--:B0-----:R-:W-:Y:S02]  /*2150*/  FMUL.FTZ R29, R27, R14.reuse ;  /* 0x0000000e1b1d7220 */ /* 0x081fe40000410000 */
[----:B------:R-:W-:Y:S01]  /*2160*/  FMUL.FTZ R11, R11, R14 ;  /* 0x0000000e0b0b7220 */ /* 0x000fe20000410000 */
[----:B------:R-:W-:Y:S02]  /*2170*/  ISETP.LT.U32.AND P0, PT, R2, 0x200, !P0 ;  /* 0x000002000200780c */ /* 0x000fe40004701070 */
[----:B--2---:R-:W-:Y:S02]  /*2180*/  PRMT R15, RZ, 0x5410, R15 ;  /* 0x00005410ff0f7816 */ /* 0x004fe4000000000f */
[----:B-----5:R-:W-:Y:S02]  /*2190*/  PRMT R16, RZ, 0x5410, R26 ;  /* 0x00005410ff107816 */ /* 0x020fe4000000001a */
[----:B---3--:R-:W-:-:S02]  /*21a0*/  PRMT R26, RZ, 0x5410, R8 ;  /* 0x00005410ff1a7816 */ /* 0x008fc40000000008 */
        /* <DEDUP_REMOVED lines=14> */
.L_x_4079:
[----:B------:R-:W-:Y:S01]  /*2290*/  BSSY B0, `(.L_x_4080) ;  /* 0x000000c000007945 */ /* 0x000fe20003800000 */
[----:B------:R-:W-:Y:S05]  /*22a0*/  @!P0 BRA `(.L_x_4081) ;  /* 0x000000a000008947 */ /* 0x000fea0003800000 */
[----:B------:R-:W-:Y:S01]  /*22b0*/  IMAD R10, R9, c[0x0][0x1c0], RZ ;  /* 0x00007000090a7a24 */ /* 0x000fe200078e02ff */
[----:B------:R-:W-:Y:S02]  /*22c0*/  F2FP.PACK_AB R29, R29, R8 ;  /* 0x000000081d1d723e */ /* 0x000fe400000000ff */
        /* <DEDUP_REMOVED lines=8> */
.L_x_4081:
[----:B------:R-:W-:Y:S05]  /*2350*/  BSYNC B0 ;  /* 0x0000000000007941 */ /* 0x000fea0003800000 */
.L_x_4080:
        /* <DEDUP_REMOVED lines=24> */
.L_x_4082:
        /* <DEDUP_REMOVED lines=12> */
.L_x_4084:
[----:B------:R-:W-:Y:S05]  /*25a0*/  BSYNC B0 ;  /* 0x0000000000007941 */ /* 0x000fea0003800000 */
.L_x_4083:
        /* <DEDUP_REMOVED lines=20> */
[C---:B------:R-:W-:Y:S01]  /*26f0*/  ISETP.LT.U32.AND P0, PT, R2.reuse, 0x200, !P0 ;  /* 0x000002000200780c */ /* 0x040fe20004701070 */
[----:B------:R-:W-:Y:S01]  /*2700*/  FFMA.FTZ R10, R15, R11, R26 ;  /* 0x0000000b0f0a7223 */ /* 0x000fe2000001001a */
[----:B------:R-:W-:Y:S01]  /*2710*/  ISETP.LT.U32.AND P3, PT, R2, 0x200, !P3 ;  /* 0x000002000200780c */ /* 0x000fe20005f61070 */
[----:B------:R-:W-:-:S02]  /*2720*/  FFMA.FTZ R12, R16, R12, R27 ;  /* 0x0000000c100c7223 */ /* 0x000fc4000001001b */
        /* <DEDUP_REMOVED lines=13> */
.L_x_4085:
        /* <DEDUP_REMOVED lines=12> */
.L_x_4087:
[----:B------:R-:W-:Y:S05]  /*28c0*/  BSYNC B0 ;  /* 0x0000000000007941 */ /* 0x000fea0003800000 */
.L_x_4086:
        /* <DEDUP_REMOVED lines=11> */
.L_x_4088:
[----:B------:R-:W-:Y:S01]  /*2980*/  BSSY B0, `(.L_x_4089) ;  /* 0x000000c000007945 */ /* 0x000fe20003800000 */
[----:B------:R-:W-:Y:S05]  /*2990*/  @!P3 BRA `(.L_x_4090) ;  /* 0x000000a00000b947 */ /* 0x000fea0003800000 */
[----:B------:R-:W-:Y:S01]  /*29a0*/  MOV R6, R22 ;  /* 0x0000001600067202 */ /* 0x000fe20000000f00 */
[----:B0-----:R-:W-:Y:S01]  /*29b0*/  IMAD R8, R5, c[0x0][0x1c0], RZ ;  /* 0x0000700005087a24 */ /* 0x001fe200078e02ff */
[----:B------:R-:W-:Y:S02]  /*29c0*/  MOV R7, R25 ;  /* 0x0000001900077202 */ /* 0x000fe40000000f00 */
[----:B------:R-:W-:-:S03]  /*29d0*/  F2FP.PACK_AB R15, R12, R15 ;  /* 0x0000000f0c0f723e */ /* 0x000fc600000000ff */
[----:B------:R-:W-:-:S04]  /*29e0*/  IMAD.WIDE.U32 R6, R13, c[0x0][0x1c0], R6 ;  /* 0x000070000d067a25 */ /* 0x000fc800078e0006 */
[----:B------:R-:W-:Y:S01]  /*29f0*/  IMAD R13, R13, c[0x0][0x1c4], R8 ;  /* 0x000071000d0d7a24 */ /* 0x000fe200078e0208 */
[----:B------:R-:W-:-:S04]  /*2a00*/  LEA R8, P0, R6, c[0x0][0x160], 0x1 ;  /* 0x0000580006087a11 */ /* 0x000fc800078008ff */
[----:B------:R-:W-:-:S04]  /*2a10*/  IADD3 R13, R7, R13, RZ ;  /* 0x0000000d070d7210 */ /* 0x000fc80007ffe0ff */
[----:B------:R-:W-:-:S05]  /*2a20*/  LEA.HI.X R9, R6, c[0x0][0x164], R13, 0x1, P0 ;  /* 0x0000590006097a11 */ /* 0x000fca00000f0c0d */
[----:B------:R0:W-:Y:S02]  /*2a30*/  STG.E [R8.64], R15 ;  /* 0x0000000f08007986 */ /* 0x0001e4000c101906 */
.L_x_4090:
[----:B------:R-:W-:Y:S05]  /*2a40*/  BSYNC B0 ;  /* 0x0000000000007941 */ /* 0x000fea0003800000 */
.L_x_4089:
[----:B------:R-:W-:Y:S02]  /*2a50*/  IADD3 R17, R17, c[0x0][0x10], RZ ;  /* 0x0000040011117a10 */ /* 0x000fe40007ffe0ff */
[----:B------:R-:W-:Y:S02]  /*2a60*/  IADD3 R18, R18, 0x1, RZ ;  /* 0x0000000112127810 */ /* 0x000fe40007ffe0ff */
[----:B------:R-:W-:-:S13]  /*2a70*/  ISETP.GE.AND P0, PT, R17, UR4, PT ;  /* 0x0000000411007c0c */ /* 0x000fda000bf06270 */
[----:B------:R-:W-:Y:S01]  /*2a80*/  @P0 CALL.REL.NOINC `(.L_x_4091) ;  /* 0x0000001000000944 */ /* 0x000fe20003c00000 */
[----:B------:R-:W-:Y:S05]  /*2a90*/  BRA `(.L_x_4092) ;  /* 0xffffd6d000007947 */ /* 0x000fea000383ffff */
.L_x_4091:
[----:B------:R-:W-:Y:S05]  /*2aa0*/  EXIT ;  /* 0x000000000000794d */ /* 0x000fea0003800000 */
.L_x_4093:
        /* <DEDUP_REMOVED lines=13> */
.L_x_5304:


//--------------------- .text._Z35group_norm_nhwc_fwd_one_pass_kernelI11Fp16IOBf16WLi128ELi64ELi512EEv26Group_norm_nhwc_fwd_params --------------------------
	.section	.text._Z35group_norm_nhwc_fwd_one_pass_kernelI11Fp16IOBf16WLi128ELi64ELi512EEv26Group_norm_nhwc_fwd_params,"ax",@progbits
	.sectioninfo	@"SHI_REGISTERS=40"
	.align	128
        .global         _Z35group_norm_nhwc_fwd_one_pass_kernelI11Fp16IOBf16WLi128ELi64ELi512EEv26Group_norm_nhwc_fwd_params
        .type           _Z35group_norm_nhwc_fwd_one_pass_kernelI11Fp16IOBf16WLi128ELi64ELi512EEv26Group_norm_nhwc_fwd_params,@function
        .size           _Z35group_norm_nhwc_fwd_one_pass_kernelI11Fp16IOBf16WLi128ELi64ELi512EEv26Group_norm_nhwc_fwd_params,(.L_x_5305 - _Z35group_norm_nhwc_fwd_one_pass_kernelI11Fp16IOBf16WLi128ELi64ELi512EEv26Group_norm_nhwc_fwd_params)
        .other          _Z35group_norm_nhwc_fwd_one_pass_kernelI11Fp16IOBf16WLi128ELi64ELi512EEv26Group_norm_nhwc_fwd_params,@"STO_CUDA_ENTRY STV_DEFAULT"
_Z35group_norm_nhwc_fwd_one_pass_kernelI11Fp16IOBf16WLi128ELi64ELi512EEv26Group_norm_nhwc_fwd_params:
.text._Z35group_norm_nhwc_fwd_one_pass_kernelI11Fp16IOBf16WLi128ELi64ELi512EEv26Group_norm_nhwc_fwd_params:
        /* <DEDUP_REMOVED lines=31> */
.L_x_4131:
        /* <DEDUP_REMOVED lines=108> */
[----:B------:R-:W-:Y:S02]  /*08b0*/  ISETP.GE.U32.AND P3, PT, R30, c[0x0][0x1c8], PT ;  /* 0x000072001e007a0c */ /* 0x000fe40003f66070 */
[----:B------:R-:W-:-:S02]  /*08c0*/  SHF.R.S32.HI R27, RZ, 0x1f, R30 ;  /* 0x0000001fff1b7819 */ /* 0x000fc4000001141e */
[----:B------:R-:W-:Y:S01]  /*08d0*/  ISETP.LT.U32.AND P0, PT, R37, 0x200, !P0 ;  /* 0x000002002500780c */ /* 0x000fe20004701070 */
[C---:B------:R-:W-:Y:S01]  /*08e0*/  @P5 IMAD R20, R32.reuse, c[0x0][0x1c4], R20 ;  /* 0x0000710020145a24 */ /* 0x040fe200078e0214 */
[----:B------:R-:W-:Y:S01]  /*08f0*/  ISETP.GE.AND.EX P3, PT, R27, c[0x0][0x1cc], PT, P3 ;  /* 0x000073001b007a0c */ /* 0x000fe20003f66330 */
[----:B------:R-:W-:Y:S01]  /*0900*/  @P5 IMAD.WIDE.U32 R12, R32, c[0x0][0x1c0], R12 ;  /* 0x00007000200c5a25 */ /* 0x000fe200078e000c */
[----:B------:R-:W-:Y:S02]  /*0910*/  @P4 IADD3 R11, R19, R11, RZ ;  /* 0x0000000b130b4210 */ /* 0x000fe40007ffe0ff */
[C---:B-1----:R-:W-:Y:S02]  /*0920*/  @P4 LEA R16, P6, R18.reuse, c[0x0][0x170], 0x1 ;  /* 0x00005c0012104a11 */ /* 0x042fe400078c08ff */
[----:B------:R-:W-:Y:S02]  /*0930*/  ISETP.LT.U32.AND P3, PT, R37, 0x200, !P3 ;  /* 0x000002002500780c */ /* 0x000fe40005f61070 */
[----:B------:R-:W-:-:S02]  /*0940*/  @P4 LEA.HI.X R17, R18, c[0x0][0x174], R11, 0x1, P6 ;  /* 0x00005d0012114a11 */ /* 0x000fc400030f0c0b */
[----:B------:R-:W-:Y:S02]  /*0950*/  @P5 IADD3 R20, R13, R20, RZ ;  /* 0x000000140d145210 */ /* 0x000fe40007ffe0ff */
[C---:B----4-:R-:W-:Y:S01]  /*0960*/  @P5 LEA R14, P6, R12.reuse, c[0x0][0x170], 0x1 ;  /* 0x00005c000c0e5a11 */ /* 0x050fe200078c08ff */
[----:B------:R-:W-:Y:S01]  /*0970*/  @P0 IMAD R11, R21, c[0x0][0x1c0], RZ ;  /* 0x00007000150b0a24 */ /* 0x000fe200078e02ff */
[----:B------:R-:W-:Y:S01]  /*0980*/  @P0 MOV R13, R9 ;  /* 0x00000009000d0202 */ /* 0x000fe20000000f00 */
[----:B------:R0:W4:Y:S01]  /*0990*/  @P4 LDG.E R23, [R16.64] ;  /* 0x0000000810174981 */ /* 0x000122000c1e1900 */
[----:B------:R-:W-:Y:S02]  /*09a0*/  @P5 LEA.HI.X R15, R12, c[0x0][0x174], R20, 0x1, P6 ;  /* 0x00005d000c0f5a11 */ /* 0x000fe400030f0c14 */
[----:B------:R-:W-:Y:S01]  /*09b0*/  CS2R R20, SRZ ;  /* 0x0000000000147805 */ /* 0x000fe2000001ff00 */
[----:B------:R-:W-:Y:S01]  /*09c0*/  @P0 MOV R12, R6 ;  /* 0x00000006000c0202 */ /* 0x000fe20000000f00 */
[----:B------:R-:W-:-:S02]  /*09d0*/  @P0 IMAD R11, R31, c[0x0][0x1c4], R11 ;  /* 0x000071001f0b0a24 */ /* 0x000fc400078e020b */
[----:B------:R-:W-:Y:S02]  /*09e0*/  @P3 IMAD R18, R27, c[0x0][0x1c0], RZ ;  /* 0x000070001b123a24 */ /* 0x000fe400078e02ff */
[----:B------:R-:W-:Y:S01]  /*09f0*/  @P0 IMAD.WIDE.U32 R12, R31, c[0x0][0x1c0], R12 ;  /* 0x000070001f0c0a25 */ /* 0x000fe200078e000c */
[----:B------:R1:W4:Y:S03]  /*0a00*/  @P5 LDG.E R20, [R14.64] ;  /* 0x000000080e145981 */ /* 0x000326000c1e1900 */
[----:B------:R-:W-:Y:S01]  /*0a10*/  @P3 IMAD R18, R30, c[0x0][0x1c4], R18 ;  /* 0x000071001e123a24 */ /* 0x000fe200078e0212 */
[----:B------:R-:W-:Y:S02]  /*0a20*/  @P0 IADD3 R11, R13, R11, RZ ;  /* 0x0000000b0d0b0210 */ /* 0x000fe40007ffe0ff */
[----:B0-----:R-:W-:Y:S02]  /*0a30*/  @P0 LEA R16, P4, R12, c[0x0][0x170], 0x1 ;  /* 0x00005c000c100a11 */ /* 0x001fe400078808ff */
[----:B-1----:R-:W-:-:S02]  /*0a40*/  @P3 MOV R14, R6 ;  /* 0x00000006000e3202 */ /* 0x002fc40000000f00 */
[----:B------:R-:W-:Y:S02]  /*0a50*/  @P3 MOV R15, R9 ;  /* 0x00000009000f3202 */ /* 0x000fe40000000f00 */
[----:B------:R-:W-:-:S03]  /*0a60*/  @P0 LEA.HI.X R17, R12, c[0x0][0x174], R11, 0x1, P4 ;  /* 0x00005d000c110a11 */ /* 0x000fc600020f0c0b */
[----:B------:R-:W-:Y:S01]  /*0a70*/  @P3 IMAD.WIDE.U32 R14, R30, c[0x0][0x1c0], R14 ;  /* 0x000070001e0e3a25 */ /* 0x000fe200078e000e */
[----:B------:R-:W-:Y:S01]  /*0a80*/  MOV R11, RZ ;  /* 0x000000ff000b7202 */ /* 0x000fe20000000f00 */
[----:B------:R3:W4:Y:S03]  /*0a90*/  @P0 LDG.E R21, [R16.64] ;  /* 0x0000000810150981 */ /* 0x000726000c1e1900 */
[----:B------:R-:W-:Y:S02]  /*0aa0*/  @P3 IADD3 R18, R15, R18, RZ ;  /* 0x000000120f123210 */ /* 0x000fe40007ffe0ff */
[----:B------:R-:W-:-:S04]  /*0ab0*/  @P3 LEA R12, P4, R14, c[0x0][0x170], 0x1 ;  /* 0x00005c000e0c3a11 */ /* 0x000fc800078808ff */
[----:B------:R-:W-:-:S05]  /*0ac0*/  @P3 LEA.HI.X R13, R14, c[0x0][0x174], R18, 0x1, P4 ;  /* 0x00005d000e0d3a11 */ /* 0x000fca00020f0c12 */
[----:B------:R0:W4:Y:S04]  /*0ad0*/  @P3 LDG.E R11, [R12.64] ;  /* 0x000000080c0b3981 */ /* 0x000128000c1e1900 */
[----:B------:R-:W1:Y:S02]  /*0ae0*/  S2R R19, SR_LANEID ;  /* 0x0000000000137919 */ /* 0x000e640000000000 */
[----:B-1----:R-:W-:Y:S01]  /*0af0*/  ISETP.GT.AND P0, PT, R19, 0x1e, PT ;  /* 0x0000001e1300780c */ /* 0x002fe20003f04270 */
[----:B--2---:R-:W-:Y:S02]  /*0b00*/  HADD2.F32 R14, -RZ, R24.H1_H1 ;  /* 0x30000018ff0e7230 */ /* 0x004fe40000004100 */
[--C-:B---3--:R-:W-:Y:S02]  /*0b10*/  HADD2.F32 R17, -RZ, R28.reuse.H1_H1 ;  /* 0x3000001cff117230 */ /* 0x108fe40000004100 */
[----:B------:R-:W-:-:S02]  /*0b20*/  HADD2.F32 R15, -RZ, R28.H0_H0 ;  /* 0x2000001cff0f7230 */ /* 0x000fc40000004100 */
[----:B------:R-:W-:Y:S01]  /*0b30*/  HADD2.F32 R16, -RZ, R24.H0_H0 ;  /* 0x20000018ff107230 */ /* 0x000fe20000004100 */
[----:B0-----:R-:W-:Y:S02]  /*0b40*/  FMUL.FTZ R13, R17, R17 ;  /* 0x00000011110d7220 */ /* 0x001fe40000410000 */
[----:B------:R-:W-:Y:S02]  /*0b50*/  FMUL.FTZ R12, R14, R14 ;  /* 0x0000000e0e0c7220 */ /* 0x000fe40000410000 */
[C---:B------:R-:W-:Y:S02]  /*0b60*/  FADD.FTZ R17, R15.reuse, R17 ;  /* 0x000000110f117221 */ /* 0x040fe40000010000 */
[----:B------:R-:W-:Y:S02]  /*0b70*/  FFMA.FTZ R15, R15, R15, R13 ;  /* 0x0000000f0f0f7223 */ /* 0x000fe4000001000d */
[C---:B------:R-:W-:Y:S02]  /*0b80*/  FADD.FTZ R14, R16.reuse, R14 ;  /* 0x0000000e100e7221 */ /* 0x040fe40000010000 */
[----:B------:R-:W-:Y:S01]  /*0b90*/  FFMA.FTZ R16, R16, R16, R12 ;  /* 0x0000001010107223 */ /* 0x000fe2000001000c */
[--C-:B-----5:R-:W-:Y:S01]  /*0ba0*/  HADD2.F32 R12, -RZ, R25.reuse.H1_H1 ;  /* 0x30000019ff0c7230 */ /* 0x120fe20000004100 */
[----:B------:R-:W-:Y:S01]  /*0bb0*/  FADD.FTZ R15, RZ, R15 ;  /* 0x0000000fff0f7221 */ /* 0x000fe20000010000 */
[----:B------:R-:W-:Y:S01]  /*0bc0*/  HADD2.F32 R13, -RZ, R25.H0_H0 ;  /* 0x20000019ff0d7230 */ /* 0x000fe20000004100 */
[----:B------:R-:W-:-:S02]  /*0bd0*/  FADD.FTZ R17, RZ, R17 ;  /* 0x00000011ff117221 */ /* 0x000fc40000010000 */
[----:B------:R-:W-:Y:S02]  /*0be0*/  FADD.FTZ R16, R15, R16 ;  /* 0x000000100f107221 */ /* 0x000fe40000010000 */
[----:B------:R-:W-:Y:S02]  /*0bf0*/  FMUL.FTZ R15, R12, R12 ;  /* 0x0000000c0c0f7220 */ /* 0x000fe40000410000 */
[----:B------:R-:W-:Y:S01]  /*0c00*/  FADD.FTZ R14, R17, R14 ;  /* 0x0000000e110e7221 */ /* 0x000fe20000010000 */
[--C-:B------:R-:W-:Y:S01]  /*0c10*/  HADD2.F32 R17, -RZ, R22.reuse.H1_H1 ;  /* 0x30000016ff117230 */ /* 0x100fe20000004100 */
[C---:B------:R-:W-:Y:S02]  /*0c20*/  FADD.FTZ R12, R13.reuse, R12 ;  /* 0x0000000c0d0c7221 */ /* 0x040fe40000010000 */
[----:B------:R-:W-:Y:S01]  /*0c30*/  FFMA.FTZ R13, R13, R13, R15 ;  /* 0x0000000d0d0d7223 */ /* 0x000fe2000001000f */
[----:B------:R-:W-:Y:S01]  /*0c40*/  HADD2.F32 R15, -RZ, R22.H0_H0 ;  /* 0x20000016ff0f7230 */ /* 0x000fe20000004100 */
[----:B------:R-:W-:-:S02]  /*0c50*/  FADD.FTZ R14, R14, R12 ;  /* 0x0000000c0e0e7221 */ /* 0x000fc40000010000 */
[----:B------:R-:W-:Y:S02]  /*0c60*/  FMUL.FTZ R12, R17, R17 ;  /* 0x00000011110c7220 */ /* 0x000fe40000410000 */
[C---:B------:R-:W-:Y:S02]  /*0c70*/  FADD.FTZ R17, R15.reuse, R17 ;  /* 0x000000110f117221 */ /* 0x040fe40000010000 */
[----:B------:R-:W-:Y:S02]  /*0c80*/  FFMA.FTZ R15, R15, R15, R12 ;  /* 0x0000000f0f0f7223 */ /* 0x000fe4000001000c */
[----:B------:R-:W-:Y:S02]  /*0c90*/  FADD.FTZ R16, R16, R13 ;  /* 0x0000000d10107221 */ /* 0x000fe40000010000 */
[----:B------:R-:W-:Y:S02]  /*0ca0*/  FADD.FTZ R14, R14, R17 ;  /* 0x000000110e0e7221 */ /* 0x000fe40000010000 */
[----:B------:R-:W-:Y:S01]  /*0cb0*/  FADD.FTZ R16, R16, R15 ;  /* 0x0000000f10107221 */ /* 0x000fe20000010000 */
[----:B----4-:R-:W-:-:S02]  /*0cc0*/  HADD2.F32 R12, -RZ, R23.H1_H1 ;  /* 0x30000017ff0c7230 */ /* 0x010fc40000004100 */
[----:B------:R-:W-:-:S03]  /*0cd0*/  HADD2.F32 R13, -RZ, R23.H0_H0 ;  /* 0x20000017ff0d7230 */ /* 0x000fc60000004100 */
[----:B------:R-:W-:Y:S02]  /*0ce0*/  FMUL.FTZ R17, R12, R12 ;  /* 0x0000000c0c117220 */ /* 0x000fe40000410000 */
[C---:B------:R-:W-:Y:S01]  /*0cf0*/  FADD.FTZ R12, R13.reuse, R12 ;  /* 0x0000000c0d0c7221 */ /* 0x040fe20000010000 */
[--C-:B------:R-:W-:Y:S01]  /*0d00*/  HADD2.F32 R15, -RZ, R20.reuse.H1_H1 ;  /* 0x30000014ff0f7230 */ /* 0x100fe20000004100 */
[----:B------:R-:W-:Y:S01]  /*0d10*/  FFMA.FTZ R17, R13, R13, R17 ;  /* 0x0000000d0d117223 */ /* 0x000fe20000010011 */
[----:B------:R-:W-:Y:S01]  /*0d20*/  HADD2.F32 R13, -RZ, R20.H0_H0 ;  /* 0x20000014ff0d7230 */ /* 0x000fe20000004100 */
[----:B------:R-:W-:Y:S02]  /*0d30*/  FADD.FTZ R12, R14, R12 ;  /* 0x0000000c0e0c7221 */ /* 0x000fe40000010000 */
[----:B------:R-:W-:Y:S02]  /*0d40*/  FMUL.FTZ R14, R15, R15 ;  /* 0x0000000f0f0e7220 */ /* 0x000fe40000410000 */
[----:B------:R-:W-:-:S02]  /*0d50*/  FADD.FTZ R16, R16, R17 ;  /* 0x0000001110107221 */ /* 0x000fc40000010000 */
[C---:B------:R-:W-:Y:S02]  /*0d60*/  FADD.FTZ R15, R13.reuse, R15 ;  /* 0x0000000f0d0f7221 */ /* 0x040fe40000010000 */
[----:B------:R-:W-:Y:S02]  /*0d70*/  FFMA.FTZ R17, R13, R13, R14 ;  /* 0x0000000d0d117223 */ /* 0x000fe4000001000e */
[----:B------:R-:W-:Y:S02]  /*0d80*/  FADD.FTZ R12, R12, R15 ;  /* 0x0000000f0c0c7221 */ /* 0x000fe40000010000 */
[----:B------:R-:W-:Y:S01]  /*0d90*/  FADD.FTZ R16, R16, R17 ;  /* 0x0000001110107221 */ /* 0x000fe20000010000 */
[--C-:B------:R-:W-:Y:S02]  /*0da0*/  HADD2.F32 R13, -RZ, R21.reuse.H1_H1 ;  /* 0x30000015ff0d7230 */ /* 0x100fe40000004100 */
[----:B------:R-:W-:-:S03]  /*0db0*/  HADD2.F32 R14, -RZ, R21.H0_H0 ;  /* 0x20000015ff0e7230 */ /* 0x000fc60000004100 */
[----:B------:R-:W-:Y:S02]  /*0dc0*/  FMUL.FTZ R17, R13, R13 ;  /* 0x0000000d0d117220 */ /* 0x000fe40000410000 */
[C---:B------:R-:W-:Y:S02]  /*0dd0*/  FADD.FTZ R13, R14.reuse, R13 ;  /* 0x0000000d0e0d7221 */ /* 0x040fe40000010000 */
[----:B------:R-:W-:Y:S01]  /*0de0*/  FFMA.FTZ R17, R14, R14, R17 ;  /* 0x0000000e0e117223 */ /* 0x000fe20000010011 */
[--C-:B------:R-:W-:Y:S01]  /*0df0*/  HADD2.F32 R15, -RZ, R11.reuse.H1_H1 ;  /* 0x3000000bff0f7230 */ /* 0x100fe20000004100 */
[----:B------:R-:W-:Y:S01]  /*0e00*/  FADD.FTZ R12, R12, R13 ;  /* 0x0000000d0c0c7221 */ /* 0x000fe20000010000 */
[----:B------:R-:W-:-:S03]  /*0e10*/  HADD2.F32 R14, -RZ, R11.H0_H0 ;  /* 0x2000000bff0e7230 */ /* 0x000fc60000004100 */
[----:B------:R-:W-:Y:S02]  /*0e20*/  FMUL.FTZ R13, R15, R15 ;  /* 0x0000000f0f0d7220 */ /* 0x000fe40000410000 */
[----:B------:R-:W-:Y:S02]  /*0e30*/  FADD.FTZ R16, R16, R17 ;  /* 0x0000001110107221 */ /* 0x000fe40000010000 */
[C---:B------:R-:W-:Y:S02]  /*0e40*/  FFMA.FTZ R13, R14.reuse, R14, R13 ;  /* 0x0000000e0e0d7223 */ /* 0x040fe4000001000d */
        /* <DEDUP_REMOVED lines=73> */
.L_x_4095:
[----:B------:R-:W-:Y:S05]  /*12e0*/  BSYNC B0 ;  /* 0x0000000000007941 */ /* 0x000fea0003800000 */
.L_x_4094:
        /* <DEDUP_REMOVED lines=26> */
.L_x_4098:
[----:B------:R-:W2:Y:S01]  /*1490*/  LDG.E.STRONG.GPU R19, [R12.64] ;  /* 0x000000080c137981 */ /* 0x000ea2000c1ef900 */
[----:B------:R-:W-:Y:S01]  /*14a0*/  YIELD ;  /* 0x0000000000007946 */ /* 0x000fe20003800000 */
[----:B--2---:R-:W-:Y:S01]  /*14b0*/  ISETP.NE.AND P0, PT, R19, R18, PT ;  /* 0x000000121300720c */ /* 0x004fe20003f05270 */
[----:B------:R-:W-:-:S12]  /*14c0*/  CCTL.IVALL ;  /* 0x00000000ff00798f */ /* 0x000fd80002000000 */
[----:B------:R-:W-:Y:S05]  /*14d0*/  @P0 BRA `(.L_x_4098) ;  /* 0xffffffb000000947 */ /* 0x000fea000383ffff */
.L_x_4097:
        /* <DEDUP_REMOVED lines=20> */
.L_x_4102:
        /* <DEDUP_REMOVED lines=116> */
.L_x_4101:
        /* <DEDUP_REMOVED lines=62> */
.L_x_4103:
[----:B------:R-:W-:-:S13]  /*2140*/  ISETP.NE.OR P0, PT, RZ, UR5, P0 ;  /* 0x00000005ff007c0c */ /* 0x000fda0008705670 */
[----:B------:R-:W-:Y:S05]  /*2150*/  @!P0 BRA `(.L_x_4099) ;  /* 0x000001f000008947 */ /* 0x000fea0003800000 */
.L_x_4100:
        /* <DEDUP_REMOVED lines=31> */
.L_x_4099:
        /* <DEDUP_REMOVED lines=12> */
.L_x_4105:
[----:B------:R-:W-:Y:S05]  /*2410*/  BSYNC B0 ;  /* 0x0000000000007941 */ /* 0x000fea0003800000 */
.L_x_4104:
        /* <DEDUP_REMOVED lines=16> */
.L_x_4096:
        /* <DEDUP_REMOVED lines=21> */
[----:B------:R-:W-:Y:S01]  /*2670*/  ISETP.NE.AND P6, PT, RZ, UR7, PT ;  /* 0x00000007ff007c0c */ /* 0x000fe2000bfc5270 */
[----:B------:R-:W-:Y:S01]  /*2680*/  HADD2.F32 R14, -RZ, R28.H0_H0 ;  /* 0x2000001cff0e7230 */ /* 0x000fe20000004100 */
[----:B0-----:R-:W-:-:S04]  /*2690*/  FMUL.FTZ R4, R4, c[0x0][0x1f4] ;  /* 0x00007d0004047a20 */ /* 0x001fc80000410000 */
[----:B------:R-:W-:-:S04]  /*26a0*/  FMUL.FTZ R13, R4, R4 ;  /* 0x00000004040d7220 */ /* 0x000fc80000410000 */
[----:B------:R-:W-:-:S05]  /*26b0*/  FFMA.FTZ R13, R5, c[0x0][0x1f4], -R13 ;  /* 0x00007d00050d7a23 */ /* 0x000fca000001080d */
[----:B------:R-:W-:Y:S01]  /*26c0*/  FSETP.GTU.FTZ.AND P0, PT, R13, RZ, PT ;  /* 0x000000ff0d00720b */ /* 0x000fe20003f1c000 */
[----:B------:R-:W-:Y:S01]  /*26d0*/  HFMA2.MMA R5, -RZ, RZ, 1.875, 0 ;  /* 0x3f800000ff057435 */ /* 0x000fe200000001ff */
[----:B------:R-:W-:-:S11]  /*26e0*/  HADD2.F32 R28, -RZ, R28.H1_H1 ;  /* 0x3000001cff1c7230 */ /* 0x000fd60000004100 */
[----:B------:R-:W-:-:S04]  /*26f0*/  @P0 FADD.FTZ R13, R13, c[0x0][0x188] ;  /* 0x000062000d0d0621 */ /* 0x000fc80000010000 */
[----:B------:R0:W1:Y:S01]  /*2700*/  @P0 MUFU.RSQ R5, R13 ;  /* 0x0000000d00050308 */ /* 0x0000620000001400 */
[----:B------:R-:W-:Y:S01]  /*2710*/  SHF.R.S32.HI R26, RZ, 0x1f, R35 ;  /* 0x0000001fff1a7819 */ /* 0x000fe20000011423 */
[--C-:B------:R-:W-:Y:S01]  /*2720*/  FADD.FTZ R28, R28, -R4.reuse ;  /* 0x800000041c1c7221 */ /* 0x100fe20000010000 */
[----:B------:R-:W-:Y:S01]  /*2730*/  ISETP.GE.U32.AND P0, PT, R35, c[0x0][0x1c8], PT ;  /* 0x0000720023007a0c */ /* 0x000fe20003f06070 */
[----:B------:R-:W-:-:S03]  /*2740*/  FADD.FTZ R14, R14, -R4 ;  /* 0x800000040e0e7221 */ /* 0x000fc60000010000 */
[----:B------:R-:W-:Y:S01]  /*2750*/  ISETP.GE.AND.EX P0, PT, R26, c[0x0][0x1cc], PT, P0 ;  /* 0x000073001a007a0c */ /* 0x000fe20003f06300 */
[--C-:B------:R-:W-:Y:S02]  /*2760*/  HADD2.F32 R26, -RZ, R24.reuse.H1_H1 ;  /* 0x30000018ff1a7230 */ /* 0x100fe40000004100 */
[----:B0-----:R-:W-:Y:S01]  /*2770*/  HADD2.F32 R13, -RZ, R24.H0_H0 ;  /* 0x20000018ff0d7230 */ /* 0x001fe20000004100 */
[----:B------:R-:W-:Y:S01]  /*2780*/  ISETP.LT.U32.AND P0, PT, R37, 0x200, !P0 ;  /* 0x000002002500780c */ /* 0x000fe20004701070 */
[-C--:B-1----:R-:W-:Y:S02]  /*2790*/  FMUL.FTZ R28, R28, R5.reuse ;  /* 0x000000051c1c7220 */ /* 0x082fe40000410000 */
[----:B------:R-:W-:Y:S02]  /*27a0*/  FMUL.FTZ R14, R14, R5 ;  /* 0x000000050e0e7220 */ /* 0x000fe40000410000 */
        /* <DEDUP_REMOVED lines=19> */
.L_x_4106:
[----:B------:R-:W-:Y:S01]  /*28e0*/  BSSY B0, `(.L_x_4107) ;  /* 0x000000d000007945 */ /* 0x000fe20003800000 */
[----:B------:R-:W-:Y:S05]  /*28f0*/  @P2 BRA `(.L_x_4108) ;  /* 0x000000b000002947 */ /* 0x000fea0003800000 */
[----:B------:R-:W-:Y:S02]  /*2900*/  SHF.R.S32.HI R14, RZ, 0x1f, R0 ;  /* 0x0000001fff0e7819 */ /* 0x000fe40000011400 */
[----:B------:R-:W-:Y:S02]  /*2910*/  MOV R12, R6 ;  /* 0x00000006000c7202 */ /* 0x000fe40000000f00 */
[----:B------:R-:W-:Y:S01]  /*2920*/  MOV R13, R9 ;  /* 0x00000009000d7202 */ /* 0x000fe20000000f00 */
[----:B------:R-:W-:Y:S01]  /*2930*/  IMAD R14, R14, c[0x0][0x1c0], RZ ;  /* 0x000070000e0e7a24 */ /* 0x000fe200078e02ff */
[----:B------:R-:W-:-:S03]  /*2940*/  F2FP.PACK_AB R27, R27, R28 ;  /* 0x0000001c1b1b723e */ /* 0x000fc600000000ff */
[----:B------:R-:W-:-:S04]  /*2950*/  IMAD.WIDE.U32 R12, R0, c[0x0][0x1c0], R12 ;  /* 0x00007000000c7a25 */ /* 0x000fc800078e000c */
[----:B------:R-:W-:-:S05]  /*2960*/  IMAD R14, R0, c[0x0][0x1c4], R14 ;  /* 0x00007100000e7a24 */ /* 0x000fca00078e020e */
[----:B------:R-:W-:Y:S02]  /*2970*/  IADD3 R13, R13, R14, RZ ;  /* 0x0000000e0d0d7210 */ /* 0x000fe40007ffe0ff */
[----:B------:R-:W-:-:S04]  /*2980*/  LEA R14, P2, R12, c[0x0][0x160], 0x1 ;  /* 0x000058000c0e7a11 */ /* 0x000fc800078408ff */
[----:B------:R-:W-:-:S05]  /*2990*/  LEA.HI.X R15, R12, c[0x0][0x164], R13, 0x1, P2 ;  /* 0x000059000c0f7a11 */ /* 0x000fca00010f0c0d */
[----:B------:R0:W-:Y:S04]  /*29a0*/  STG.E [R14.64], R27 ;  /* 0x0000001b0e007986 */ /* 0x0001e8000c101908 */
.L_x_4108:
[----:B------:R-:W-:Y:S05]  /*29b0*/  BSYNC B0 ;  /* 0x0000000000007941 */ /* 0x000fea0003800000 */
.L_x_4107:
[-C--:B------:R-:W-:Y:S01]  /*29c0*/  FMUL.FTZ R12, R24, R5.reuse ;  /* 0x00000005180c7220 */ /* 0x080fe20000410000 */
[--C-:B------:R-:W-:Y:S01]  /*29d0*/  HADD2.F32 R24, -RZ, R25.reuse.H0_H0 ;  /* 0x20000019ff187230 */ /* 0x100fe20000004100 */
[----:B0-----:R-:W-:Y:S01]  /*29e0*/  FMUL.FTZ R27, R26, R5 ;  /* 0x000000051a1b7220 */ /* 0x001fe20000410000 */
        /* <DEDUP_REMOVED lines=14> */
.L_x_4109:
[----:B------:R-:W-:Y:S01]  /*2ad0*/  BSSY B0, `(.L_x_4110) ;  /* 0x000000d000007945 */ /* 0x000fe20003800000 */
[----:B------:R-:W-:Y:S05]  /*2ae0*/  @!P0 BRA `(.L_x_4111) ;  /* 0x000000b000008947 */ /* 0x000fea0003800000 */
[----:B------:R-:W-:Y:S02]  /*2af0*/  SHF.R.S32.HI R12, RZ, 0x1f, R35 ;  /* 0x0000001fff0c7819 */ /* 0x000fe40000011423 */
[----:B------:R-:W-:Y:S02]  /*2b00*/  MOV R13, R9 ;  /* 0x00000009000d7202 */ /* 0x000fe40000000f00 */
[----:B------:R-:W-:Y:S01]  /*2b10*/  F2FP.PACK_AB R26, R27, R26 ;  /* 0x0000001a1b1a723e */ /* 0x000fe200000000ff */
        /* <DEDUP_REMOVED lines=8> */
.L_x_4111:
[----:B------:R-:W-:Y:S05]  /*2ba0*/  BSYNC B0 ;  /* 0x0000000000007941 */ /* 0x000fea0003800000 */
.L_x_4110:
[--C-:B------:R-:W-:Y:S01]  /*2bb0*/  HADD2.F32 R13, -RZ, R23.reuse.H0_H0 ;  /* 0x20000017ff0d7230 */ /* 0x100fe20000004100 */
[--C-:B------:R-:W-:Y:S01]  /*2bc0*/  FADD.FTZ R24, R24, -R4.reuse ;  /* 0x8000000418187221 */ /* 0x100fe20000010000 */
[----:B------:R-:W-:Y:S01]  /*2bd0*/  HADD2.F32 R23, -RZ, R23.H1_H1 ;  /* 0x30000017ff177230 */ /* 0x000fe20000004100 */
[--C-:B------:R-:W-:Y:S01]  /*2be0*/  FADD.FTZ R25, R25, -R4.reuse ;  /* 0x8000000419197221 */ /* 0x100fe20000010000 */
[--C-:B0-----:R-:W-:Y:S01]  /*2bf0*/  HADD2.F32 R15, -RZ, R21.reuse.H0_H0 ;  /* 0x20000015ff0f7230 */ /* 0x101fe20000004100 */
[--C-:B------:R-:W-:Y:S01]  /*2c00*/  FADD.FTZ R13, R13, -R4.reuse ;  /* 0x800000040d0d7221 */ /* 0x100fe20000010000 */
[----:B------:R-:W-:Y:S01]  /*2c10*/  HADD2.F32 R26, -RZ, R21.H1_H1 ;  /* 0x30000015ff1a7230 */ /* 0x000fe20000004100 */
[--C-:B------:R-:W-:Y:S01]  /*2c20*/  FADD.FTZ R23, R23, -R4.reuse ;  /* 0x8000000417177221 */ /* 0x100fe20000010000 */
[----:B------:R-:W-:Y:S01]  /*2c30*/  HADD2.F32 R12, -RZ, R22.H0_H0 ;  /* 0x20000016ff0c7230 */ /* 0x000fe20000004100 */
[--C-:B------:R-:W-:Y:S01]  /*2c40*/  FADD.FTZ R15, R15, -R4.reuse ;  /* 0x800000040f0f7221 */ /* 0x100fe20000010000 */
[----:B------:R-:W-:Y:S01]  /*2c50*/  HADD2.F32 R14, -RZ, R20.H0_H0 ;  /* 0x20000014ff0e7230 */ /* 0x000fe20000004100 */
[--C-:B------:R-:W-:Y:S01]  /*2c60*/  FADD.FTZ R26, R26, -R4.reuse ;  /* 0x800000041a1a7221 */ /* 0x100fe20000010000 */
[--C-:B------:R-:W-:Y:S01]  /*2c70*/  HADD2.F32 R21, -RZ, R11.reuse.H0_H0 ;  /* 0x2000000bff157230 */ /* 0x100fe20000004100 */
[--C-:B------:R-:W-:Y:S01]  /*2c80*/  FADD.FTZ R12, R12, -R4.reuse ;  /* 0x800000040c0c7221 */ /* 0x100fe20000010000 */
[----:B------:R-:W-:Y:S01]  /*2c90*/  HADD2.F32 R22, -RZ, R22.H1_H1 ;  /* 0x30000016ff167230 */ /* 0x000fe20000004100 */
[--C-:B------:R-:W-:Y:S01]  /*2ca0*/  FADD.FTZ R14, R14, -R4.reuse ;  /* 0x800000040e0e7221 */ /* 0x100fe20000010000 */
[----:B------:R-:W-:Y:S01]  /*2cb0*/  HADD2.F32 R20, -RZ, R20.H1_H1 ;  /* 0x30000014ff147230 */ /* 0x000fe20000004100 */
[--C-:B------:R-:W-:Y:S01]  /*2cc0*/  FADD.FTZ R21, R21, -R4.reuse ;  /* 0x8000000415157221 */ /* 0x100fe20000010000 */
[----:B------:R-:W-:Y:S01]  /*2cd0*/  HADD2.F32 R11, -RZ, R11.H1_H1 ;  /* 0x3000000bff0b7230 */ /* 0x000fe20000004100 */
        /* <DEDUP_REMOVED lines=58> */
.L_x_4112:
        /* <DEDUP_REMOVED lines=11> */
[----:B------:R-:W-:Y:S02]  /*3130*/  F2FP.PACK_AB R19, R16, R24 ;  /* 0x000000181013723e */ /* 0x000fe400000000ff */
[----:B------:R-:W-:-:S05]  /*3140*/  LEA.HI.X R21, R18, c[0x0][0x164], R21, 0x1, P1 ;  /* 0x0000590012157a11 */ /* 0x000fca00008f0c15 */
[----:B------:R0:W-:Y:S02]  /*3150*/  STG.E [R20.64], R19 ;  /* 0x0000001314007986 */ /* 0x0001e4000c101908 */
.L_x_4114:
[----:B------:R-:W-:Y:S05]  /*3160*/  BSYNC B0 ;  /* 0x0000000000007941 */ /* 0x000fea0003800000 */
.L_x_4113:
        /* <DEDUP_REMOVED lines=11> */
.L_x_4115:
[----:B------:R-:W-:Y:S01]  /*3220*/  BSSY B0, `(.L_x_4116) ;  /* 0x000000d000007945 */ /* 0x000fe20003800000 */
[----:B------:R-:W-:Y:S05]  /*3230*/  @!P5 BRA `(.L_x_4117) ;  /* 0x000000b00000d947 */ /* 0x000fea0003800000 */
[----:B------:R-:W-:Y:S02]  /*3240*/  SHF.R.S32.HI R16, RZ, 0x1f, R34 ;  /* 0x0000001fff107819 */ /* 0x000fe40000011422 */
[----:B------:R-:W-:Y:S02]  /*3250*/  MOV R18, R6 ;  /* 0x0000000600127202 */ /* 0x000fe40000000f00 */
[----:B0-----:R-:W-:Y:S01]  /*3260*/  MOV R19, R9 ;  /* 0x0000000900137202 */ /* 0x001fe20000000f00 */
[----:B------:R-:W-:Y:S01]  /*3270*/  IMAD R16, R16, c[0x0][0x1c0], RZ ;  /* 0x0000700010107a24 */ /* 0x000fe200078e02ff */
[----:B------:R-:W-:-:S03]  /*3280*/  F2FP.PACK_AB R23, R23, R22 ;  /* 0x000000161717723e */ /* 0x000fc600000000ff */
[----:B------:R-:W-:-:S04]  /*3290*/  IMAD.WIDE.U32 R18, R34, c[0x0][0x1c0], R18 ;  /* 0x0000700022127a25 */ /* 0x000fc800078e0012 */
[----:B------:R-:W-:Y:S01]  /*32a0*/  IMAD R21, R34, c[0x0][0x1c4], R16 ;  /* 0x0000710022157a24 */ /* 0x000fe200078e0210 */
[----:B------:R-:W-:-:S04]  /*32b0*/  LEA R20, P1, R18, c[0x0][0x160], 0x1 ;  /* 0x0000580012147a11 */ /* 0x000fc800078208ff */
[----:B------:R-:W-:-:S04]  /*32c0*/  IADD3 R16, R19, R21, RZ ;  /* 0x0000001513107210 */ /* 0x000fc80007ffe0ff */
[----:B------:R-:W-:-:S05]  /*32d0*/  LEA.HI.X R21, R18, c[0x0][0x164], R16, 0x1, P1 ;  /* 0x0000590012157a11 */ /* 0x000fca00008f0c10 */
[----:B------:R0:W-:Y:S02]  /*32e0*/  STG.E [R20.64], R23 ;  /* 0x0000001714007986 */ /* 0x0001e4000c101908 */
.L_x_4117:
[----:B------:R-:W-:Y:S05]  /*32f0*/  BSYNC B0 ;  /* 0x0000000000007941 */ /* 0x000fea0003800000 */
.L_x_4116:
        /* <DEDUP_REMOVED lines=11> */
.L_x_4118:
        /* <DEDUP_REMOVED lines=13> */
.L_x_4120:
[----:B------:R-:W-:Y:S05]  /*3480*/  BSYNC B0 ;  /* 0x0000000000007941 */ /* 0x000fea0003800000 */
.L_x_4119:
        /* <DEDUP_REMOVED lines=11> */
.L_x_4121:
        /* <DEDUP_REMOVED lines=13> */
.L_x_4123:
[----:B------:R-:W-:Y:S05]  /*3610*/  BSYNC B0 ;  /* 0x0000000000007941 */ /* 0x000fea0003800000 */
.L_x_4122:
        /* <DEDUP_REMOVED lines=11> */
.L_x_4124:
[----:B------:R-:W-:Y:S01]  /*36d0*/  BSSY B0, `(.L_x_4125) ;  /* 0x000000d000007945 */ /* 0x000fe20003800000 */
[----:B------:R-:W-:Y:S05]  /*36e0*/  @!P3 BRA `(.L_x_4126) ;  /* 0x000000b00000b947 */ /* 0x000fea0003800000 */
[----:B------:R-:W-:Y:S02]  /*36f0*/  SHF.R.S32.HI R4, RZ, 0x1f, R31 ;  /* 0x0000001fff047819 */ /* 0x000fe4000001141f */
[----:B0-----:R-:W-:Y:S02]  /*3700*/  MOV R5, R9 ;  /* 0x0000000900057202 */ /* 0x001fe40000000f00 */
        /* <DEDUP_REMOVED lines=9> */
.L_x_4126:
[----:B------:R-:W-:Y:S05]  /*37a0*/  BSYNC B0 ;  /* 0x0000000000007941 */ /* 0x000fea0003800000 */
.L_x_4125:
        /* <DEDUP_REMOVED lines=11> */
.L_x_4127:
[----:B------:R-:W-:Y:S01]  /*3860*/  BSSY B0, `(.L_x_4128) ;  /* 0x000000c000007945 */ /* 0x000fe20003800000 */
        /* <DEDUP_REMOVED lines=11> */
.L_x_4129:
[----:B------:R-:W-:Y:S05]  /*3920*/  BSYNC B0 ;  /* 0x0000000000007941 */ /* 0x000fea0003800000 */
.L_x_4128:
[----:B------:R-:W-:Y:S02]  /*3930*/  IADD3 R10, R10, c[0x0][0x10], RZ ;  /* 0x000004000a0a7a10 */ /* 0x000fe40007ffe0ff */
[----:B------:R-:W-:Y:S02]  /*3940*/  IADD3 R29, R29, 0x1, RZ ;  /* 0x000000011d1d7810 */ /* 0x000fe40007ffe0ff */
[----:B------:R-:W-:-:S13]  /*3950*/  ISETP.GE.AND P0, PT, R10, UR4, PT ;  /* 0x000000040a007c0c */ /* 0x000fda000bf06270 */
[----:B------:R-:W-:Y:S01]  /*3960*/  @P0 CALL.REL.NOINC `(.L_x_4130) ;  /* 0x0000001000000944 */ /* 0x000fe20003c00000 */
[----:B------:R-:W-:Y:S05]  /*3970*/  BRA `(.L_x_4131) ;  /* 0xffffc87000007947 */ /* 0x000fea000383ffff */
.L_x_4130:
[----:B------:R-:W-:Y:S05]  /*3980*/  EXIT ;  /* 0x000000000000794d */ /* 0x000fea0003800000 */
.L_x_4132:
        /* <DEDUP_REMOVED lines=15> */
.L_x_5305:


//--------------------- .text._Z35group_norm_nhwc_fwd_one_pass_kernelI11Fp16IOBf16WLi256ELi64ELi512EEv26Group_norm_nhwc_fwd_params --------------------------
	.section	.text._Z35group_norm_nhwc_fwd_one_pass_kernelI11Fp16IOBf16WLi256ELi64ELi512EEv26Group_norm_nhwc_fwd_params,"ax",@progbits
	.sectioninfo	@"SHI_REGISTERS=84"
	.align	128
        .global         _Z35group_norm_nhwc_fwd_one_pass_kernelI11Fp16IOBf16WLi256ELi64ELi512EEv26Group_norm_nhwc_fwd_params
        .type           _Z35group_norm_nhwc_fwd_one_pass_kernelI11Fp16IOBf16WLi256ELi64ELi512EEv26Group_norm_nhwc_fwd_params,@function
        .size           _Z35group_norm_nhwc_fwd_one_pass_kernelI11Fp16IOBf16WLi256ELi64ELi512EEv26Group_norm_nhwc_fwd_params,(.L_x_5306 - _Z35group_norm_nhwc_fwd_one_pass_kernelI11Fp16IOBf16WLi256ELi64ELi512EEv26Group_norm_nhwc_fwd_params)
        .other          _Z35group_norm_nhwc_fwd_one_pass_kernelI11Fp16IOBf16WLi256ELi64ELi512EEv26Group_norm_nhwc_fwd_params,@"STO_CUDA_ENTRY STV_DEFAULT"
_Z35group_norm_nhwc_fwd_one_pass_kernelI11Fp16IOBf16WLi256ELi64ELi512EEv26Group_norm_nhwc_fwd_params:
.text._Z35group_norm_nhwc_fwd_one_pass_kernelI11Fp16IOBf16WLi256ELi64ELi512EEv26Group_norm_nhwc_fwd_params:
        /* <DEDUP_REMOVED lines=15> */
.L_x_4195:
        /* <DEDUP_REMOVED lines=174> */
[----:B------:R-:W-:Y:S02]  /*0bd0*/  IADD3 R61, R49, 0xe0, RZ ;  /* 0x000000e0313d7810 */ /* 0x000fe40007ffe0ff */
        /* <DEDUP_REMOVED lines=10> */
[----:B------:R-:W-:Y:S02]  /*0c80*/  SHF.R.S32.HI R48, RZ, 0x1f, R61 ;  /* 0x0000001fff307819 */ /* 0x000fe4000001143d */
[----:B------:R-:W-:Y:S02]  /*0c90*/  ISETP.GE.OR.EX P2, PT, R23, c[0x0][0x1cc], P4, P2 ;  /* 0x0000730017007a0c */ /* 0x000fe40002746720 */
[----:B------:R-:W-:-:S04]  /*0ca0*/  LOP3.LUT P1, RZ, R72, 0x100, RZ, 0xc0, !PT ;  /* 0x0000010048ff7812 */ /* 0x000fc8000782c0ff */
[----:B------:R-:W-:Y:S02]  /*0cb0*/  P2R R76, PR, RZ, 0x2 ;  /* 0x00000002ff4c7803 */ /* 0x000fe40000000000 */
[----:B------:R-:W-:-:S04]  /*0cc0*/  LOP3.LUT P1, RZ, R72, 0x40, RZ, 0xc0, !PT ;  /* 0x0000004048ff7812 */ /* 0x000fc8000782c0ff */
[----:B------:R-:W-:Y:S01]  /*0cd0*/  P2R R77, PR, RZ, 0x2 ;  /* 0x00000002ff4d7803 */ /* 0x000fe20000000000 */
[----:B------:R-:W-:Y:S01]  /*0ce0*/  @!P2 IMAD R5, R23, c[0x0][0x1c0], RZ ;  /* 0x000070001705aa24 */ /* 0x000fe200078e02ff */
[----:B------:R-:W-:Y:S02]  /*0cf0*/  @!P2 MOV R4, R16 ;  /* 0x000000100004a202 */ /* 0x000fe40000000f00 */
[----:B------:R-:W-:Y:S01]  /*0d00*/  LOP3.LUT P1, RZ, R72, 0x20, RZ, 0xc0, !PT ;  /* 0x0000002048ff7812 */ /* 0x000fe2000782c0ff */
[----:B------:R-:W-:Y:S01]  /*0d10*/  @!P2 IMAD R7, R24, c[0x0][0x1c4], R5 ;  /* 0x000071001807aa24 */ /* 0x000fe200078e0205 */
[----:B------:R-:W-:Y:S02]  /*0d20*/  @!P2 MOV R5, R3 ;  /* 0x000000030005a202 */ /* 0x000fe40000000f00 */
[----:B------:R-:W-:Y:S02]  /*0d30*/  P2R R78, PR, RZ, 0x2 ;  /* 0x00000002ff4e7803 */ /* 0x000fe40000000000 */
[----:B------:R-:W-:Y:S01]  /*0d40*/  LOP3.LUT P1, RZ, R72, 0x10, RZ, 0xc0, !PT ;  /* 0x0000001048ff7812 */ /* 0x000fe2000782c0ff */
[----:B------:R-:W-:-:S03]  /*0d50*/  @!P2 IMAD.WIDE.U32 R4, R24, c[0x0][0x1c0], R4 ;  /* 0x000070001804aa25 */ /* 0x000fc600078e0004 */
[----:B------:R-:W-:Y:S02]  /*0d60*/  P2R R79, PR, RZ, 0x2 ;  /* 0x00000002ff4f7803 */ /* 0x000fe40000000000 */
[----:B------:R-:W-:Y:S02]  /*0d70*/  @!P2 IADD3 R5, R5, R7, RZ ;  /* 0x000000070505a210 */ /* 0x000fe40007ffe0ff */
[----:B------:R-:W-:Y:S02]  /*0d80*/  @!P2 LEA R8, P3, R4, c[0x0][0x170], 0x1 ;  /* 0x00005c000408aa11 */ /* 0x000fe400078608ff */
[----:B------:R-:W-:Y:S02]  /*0d90*/  LOP3.LUT P1, RZ, R72, 0x8, RZ, 0xc0, !PT ;  /* 0x0000000848ff7812 */ /* 0x000fe4000782c0ff */
        /* <DEDUP_REMOVED lines=31> */
[----:B------:R-:W-:-:S05]  /*0f90*/  @!P5 LEA.HI.X R59, R56, c[0x0][0x174], R53, 0x1, P6 ;  /* 0x00005d00383bda11 */ /* 0x000fca00030f0c35 */
[----:B------:R0:W2:Y:S01]  /*0fa0*/  @!P5 LDG.E R28, [R58.64] ;  /* 0x000000063a1cd981 */ /* 0x0000a2000c1e1900 */
[----:B------:R-:W-:Y:S02]  /*0fb0*/  ISETP.GE.U32.AND P5, PT, R61, c[0x0][0x1c8], PT ;  /* 0x000072003d007a0c */ /* 0x000fe40003fa6070 */
[----:B------:R-:W-:Y:S02]  /*0fc0*/  MOV R53, RZ ;  /* 0x000000ff00357202 */ /* 0x000fe40000000f00 */
[----:B------:R-:W-:-:S04]  /*0fd0*/  ISETP.GE.AND.EX P5, PT, R48, c[0x0][0x1cc], PT, P5 ;  /* 0x0000730030007a0c */ /* 0x000fc80003fa6350 */
[----:B------:R-:W-:Y:S01]  /*0fe0*/  ISETP.GT.U32.OR P5, PT, R27, 0x1ff, P5 ;  /* 0x000001ff1b00780c */ /* 0x000fe20002fa4470 */
[----:B------:R1:W3:-:S12]  /*0ff0*/  @!P0 LDG.E R53, [R54.64] ;  /* 0x0000000636358981 */ /* 0x0002d8000c1e1900 */
[----:B------:R-:W-:Y:S01]  /*1000*/  @!P5 MOV R56, R16 ;  /* 0x000000100038d202 */ /* 0x000fe20000000f00 */
[----:B------:R-:W-:Y:S01]  /*1010*/  @!P5 IMAD R48, R48, c[0x0][0x1c0], RZ ;  /* 0x000070003030da24 */ /* 0x000fe200078e02ff */
[----:B------:R-:W-:-:S03]  /*1020*/  @!P5 MOV R57, R3 ;  /* 0x000000030039d202 */ /* 0x000fc60000000f00 */
[C---:B------:R-:W-:Y:S01]  /*1030*/  @!P5 IMAD R81, R61.reuse, c[0x0][0x1c4], R48 ;  /* 0x000071003d51da24 */ /* 0x040fe200078e0230 */
[----:B------:R-:W-:Y:S01]  /*1040*/  MOV R48, RZ ;  /* 0x000000ff00307202 */ /* 0x000fe20000000f00 */
[----:B------:R-:W-:-:S05]  /*1050*/  @!P5 IMAD.WIDE.U32 R56, R61, c[0x0][0x1c0], R56 ;  /* 0x000070003d38da25 */ /* 0x000fca00078e0038 */
[----:B------:R-:W-:Y:S02]  /*1060*/  @!P5 IADD3 R57, R57, R81, RZ ;  /* 0x000000513939d210 */ /* 0x000fe40007ffe0ff */
[C---:B0-----:R-:W-:Y:S02]  /*1070*/  @!P5 LEA R58, P6, R56.reuse, c[0x0][0x170], 0x1 ;  /* 0x00005c00383ada11 */ /* 0x041fe400078c08ff */
[----:B-1----:R-:W-:Y:S02]  /*1080*/  IADD3 R55, R49, 0xf0, RZ ;  /* 0x000000f031377810 */ /* 0x002fe40007ffe0ff */
        /* <DEDUP_REMOVED lines=9> */
[----:B------:R-:W-:Y:S01]  /*1120*/  @!P5 IMAD R56, R56, c[0x0][0x1c0], RZ ;  /* 0x000070003838da24 */ /* 0x000fe200078e02ff */
[----:B------:R-:W-:Y:S01]  /*1130*/  @!P5 MOV R57, R3 ;  /* 0x000000030039d202 */ /* 0x000fe20000000f00 */
[----:B-1----:R-:W-:-:S02]  /*1140*/  CS2R R50, SRZ ;  /* 0x0000000000327805 */ /* 0x002fc4000001ff00 */
[----:B------:R-:W-:Y:S01]  /*1150*/  @!P5 IMAD R61, R55, c[0x0][0x1c4], R56 ;  /* 0x00007100373dda24 */ /* 0x000fe200078e0238 */
[----:B------:R-:W-:-:S03]  /*1160*/  @!P5 MOV R56, R16 ;  /* 0x000000100038d202 */ /* 0x000fc60000000f00 */
[----:B------:R5:W2:Y:S02]  /*1170*/  @!P1 LDG.E R51, [R14.64] ;  /* 0x000000060e339981 */ /* 0x000aa4000c1e1900 */
[----:B------:R-:W-:Y:S01]  /*1180*/  @!P5 IMAD.WIDE.U32 R56, R55, c[0x0][0x1c0], R56 ;  /* 0x000070003738da25 */ /* 0x000fe200078e0038 */
[----:B------:R-:W-:-:S04]  /*1190*/  ISETP.NE.AND P1, PT, R79, RZ, PT ;  /* 0x000000ff4f00720c */ /* 0x000fc80003f25270 */
[----:B------:R-:W-:Y:S02]  /*11a0*/  @!P5 IADD3 R55, R57, R61, RZ ;  /* 0x0000003d3937d210 */ /* 0x000fe40007ffe0ff */
[----:B------:R-:W-:-:S04]  /*11b0*/  @!P5 LEA R60, P6, R56, c[0x0][0x170], 0x1 ;  /* 0x00005c00383cda11 */ /* 0x000fc800078c08ff */
[----:B------:R-:W-:Y:S02]  /*11c0*/  @!P5 LEA.HI.X R61, R56, c[0x0][0x174], R55, 0x1, P6 ;  /* 0x00005d00383dda11 */ /* 0x000fe400030f0c37 */
[----:B------:R-:W-:Y:S01]  /*11d0*/  MOV R55, RZ ;  /* 0x000000ff00377202 */ /* 0x000fe20000000f00 */
[----:B------:R-:W-:Y:S01]  /*11e0*/  CS2R R56, SRZ ;  /* 0x0000000000387805 */ /* 0x000fe2000001ff00 */
[----:B0-----:R-:W-:Y:S01]  /*11f0*/  CS2R R58, SRZ ;  /* 0x00000000003a7805 */ /* 0x001fe2000001ff00 */
        /* <DEDUP_REMOVED lines=8> */
[----:B------:R-:W-:Y:S01]  /*1280*/  ISETP.NE.AND P1, PT, R76, RZ, PT ;  /* 0x000000ff4c00720c */ /* 0x000fe20003f25270 */
[----:B0-----:R-:W-:Y:S02]  /*1290*/  CS2R R60, SRZ ;  /* 0x00000000003c7805 */ /* 0x001fe4000001ff00 */
[----:B------:R3:W4:Y:S04]  /*12a0*/  @!P5 LDG.E R59, [R10.64] ;  /* 0x000000060a3bd981 */ /* 0x000728000c1e1900 */
[----:B------:R0:W4:Y:S06]  /*12b0*/  @!P6 LDG.E R60, [R12.64] ;  /* 0x000000060c3ce981 */ /* 0x00012c000c1e1900 */
[----:B------:R-:W4:Y:S01]  /*12c0*/  @!P1 LDG.E R58, [R68.64] ;  /* 0x00000006443a9981 */ /* 0x000f22000c1e1900 */
[----:B------:R-:W-:Y:S01]  /*12d0*/  ISETP.NE.AND P1, PT, R75, RZ, PT ;  /* 0x000000ff4b00720c */ /* 0x000fe20003f25270 */
[----:B-1----:R-:W-:-:S06]  /*12e0*/  CS2R R62, SRZ ;  /* 0x00000000003e7805 */ /* 0x002fcc000001ff00 */
[----:B------:R1:W4:Y:S01]  /*12f0*/  @!P2 LDG.E R62, [R8.64] ;  /* 0x00000006083ea981 */ /* 0x000322000c1e1900 */
[----:B------:R-:W-:-:S03]  /*1300*/  MOV R64, RZ ;  /* 0x000000ff00407202 */ /* 0x000fc60000000f00 */
[----:B------:R0:W4:Y:S04]  /*1310*/  @!P3 LDG.E R63, [R6.64] ;  /* 0x00000006063fb981 */ /* 0x000128000c1e1900 */
[----:B------:R-:W4:Y:S04]  /*1320*/  @!P1 LDG.E R61, [R70.64] ;  /* 0x00000006463d9981 */ /* 0x000f28000c1e1900 */
[----:B------:R2:W4:Y:S01]  /*1330*/  @!P4 LDG.E R64, [R4.64] ;  /* 0x000000060440c981 */ /* 0x000522000c1e1900 */
[----:B------:R-:W-:Y:S01]  /*1340*/  ISETP.GT.AND P5, PT, R74, 0x1e, PT ;  /* 0x0000001e4a00780c */ /* 0x000fe20003fa4270 */
[----:B---3--:R-:W-:-:S02]  /*1350*/  HADD2.F32 R11, -RZ, R53.H1_H1 ;  /* 0x30000035ff0b7230 */ /* 0x008fc40000004100 */
[----:B------:R-:W-:-:S03]  /*1360*/  HADD2.F32 R10, -RZ, R53.H0_H0 ;  /* 0x20000035ff0a7230 */ /* 0x000fc60000004100 */
[----:B0-----:R-:W-:Y:S02]  /*1370*/  FMUL.FTZ R13, R11, R11 ;  /* 0x0000000b0b0d7220 */ /* 0x001fe40000410000 */
[C---:B------:R-:W-:Y:S02]  /*1380*/  FADD.FTZ R11, R10.reuse, R11 ;  /* 0x0000000b0a0b7221 */ /* 0x040fe40000010000 */
[----:B------:R-:W-:Y:S02]  /*1390*/  FFMA.FTZ R13, R10, R10, R13 ;  /* 0x0000000a0a0d7223 */ /* 0x000fe4000001000d */
[----:B------:R-:W-:Y:S02]  /*13a0*/  FADD.FTZ R11, RZ, R11 ;  /* 0x0000000bff0b7221 */ /* 0x000fe40000010000 */
[----:B------:R-:W-:Y:S01]  /*13b0*/  FADD.FTZ R13, RZ, R13 ;  /* 0x0000000dff0d7221 */ /* 0x000fe20000010000 */
[--C-:B-----5:R-:W-:Y:S02]  /*13c0*/  HADD2.F32 R15, -RZ, R54.reuse.H1_H1 ;  /* 0x30000036ff0f7230 */ /* 0x120fe40000004100 */
[----:B------:R-:W-:-:S03]  /*13d0*/  HADD2.F32 R12, -RZ, R54.H0_H0 ;  /* 0x20000036ff0c7230 */ /* 0x000fc60000004100 */
[----:B-1----:R-:W-:Y:S02]  /*13e0*/  FMUL.FTZ R9, R15, R15 ;  /* 0x0000000f0f097220 */ /* 0x002fe40000410000 */
[C---:B------:R-:W-:Y:S02]  /*13f0*/  FADD.FTZ R6, R12.reuse, R15 ;  /* 0x0000000f0c067221 */ /* 0x040fe40000010000 */
[----:B------:R-:W-:Y:S02]  /*1400*/  FFMA.FTZ R12, R12, R12, R9 ;  /* 0x0000000c0c0c7223 */ /* 0x000fe40000010009 */
[----:B------:R-:W-:Y:S01]  /*1410*/  FADD.FTZ R6, R11, R6 ;  /* 0x000000060b067221 */ /* 0x000fe20000010000 */
[--C-:B--2---:R-:W-:Y:S02]  /*1420*/  HADD2.F32 R5, -RZ, R51.reuse.H1_H1 ;  /* 0x30000033ff057230 */ /* 0x104fe40000004100 */
[----:B------:R-:W-:-:S03]  /*1430*/  HADD2.F32 R4, -RZ, R51.H0_H0 ;  /* 0x20000033ff047230 */ /* 0x000fc60000004100 */
[----:B------:R-:W-:Y:S02]  /*1440*/  FMUL.FTZ R7, R5, R5 ;  /* 0x0000000505077220 */ /* 0x000fe40000410000 */
[C---:B------:R-:W-:Y:S02]  /*1450*/  FADD.FTZ R5, R4.reuse, R5 ;  /* 0x0000000504057221 */ /* 0x040fe40000010000 */
[----:B------:R-:W-:Y:S02]  /*1460*/  FADD.FTZ R12, R13, R12 ;  /* 0x0000000c0d0c7221 */ /* 0x000fe40000010000 */
[----:B------:R-:W-:Y:S02]  /*1470*/  FFMA.FTZ R7, R4, R4, R7 ;  /* 0x0000000404077223 */ /* 0x000fe40000010007 */
[----:B------:R-:W-:Y:S01]  /*1480*/  FADD.FTZ R5, R6, R5 ;  /* 0x0000000506057221 */ /* 0x000fe20000010000 */
[--C-:B----4-:R-:W-:Y:S02]  /*1490*/  HADD2.F32 R9, -RZ, R55.reuse.H1_H1 ;  /* 0x30000037ff097230 */ /* 0x110fe40000004100 */
[----:B------:R-:W-:-:S03]  /*14a0*/  HADD2.F32 R8, -RZ, R55.H0_H0 ;  /* 0x20000037ff087230 */ /* 0x000fc60000004100 */
[----:B------:R-:W-:Y:S02]  /*14b0*/  FMUL.FTZ R11, R9, R9 ;  /* 0x00000009090b7220 */ /* 0x000fe40000410000 */
[----:B------:R-:W-:Y:S02]  /*14c0*/  FADD.FTZ R4, R8, R9 ;  /* 0x0000000908047221 */ /* 0x000fe40000010000 */
[----:B------:R-:W-:Y:S01]  /*14d0*/  FADD.FTZ R7, R12, R7 ;  /* 0x000000070c077221 */ /* 0x000fe20000010000 */
[--C-:B------:R-:W-:Y:S01]  /*14e0*/  HADD2.F32 R13, -RZ, R56.reuse.H1_H1 ;  /* 0x30000038ff0d7230 */ /* 0x100fe20000004100 */
[----:B------:R-:W-:Y:S01]  /*14f0*/  FADD.FTZ R4, R5, R4 ;  /* 0x0000000405047221 */ /* 0x000fe20000010000 */
[----:B------:R-:W-:Y:S01]  /*1500*/  HADD2.F32 R6, -RZ, R56.H0_H0 ;  /* 0x20000038ff067230 */ /* 0x000fe20000004100 */
[----:B------:R-:W-:Y:S02]  /*1510*/  FFMA.FTZ R8, R8, R8, R11 ;  /* 0x0000000808087223 */ /* 0x000fe4000001000b */
[----:B------:R-:W-:-:S02]  /*1520*/  FMUL.FTZ R5, R13, R13 ;  /* 0x0000000d0d057220 */ /* 0x000fc40000410000 */
[C---:B------:R-:W-:Y:S02]  /*1530*/  FADD.FTZ R13, R6.reuse, R13 ;  /* 0x0000000d060d7221 */ /* 0x040fe40000010000 */
[----:B------:R-:W-:Y:S02]  /*1540*/  FADD.FTZ R7, R7, R8 ;  /* 0x0000000807077221 */ /* 0x000fe40000010000 */
[----:B------:R-:W-:Y:S01]  /*1550*/  FFMA.FTZ R6, R6, R6, R5 ;  /* 0x0000000606067223 */ /* 0x000fe20000010005 */
[--C-:B------:R-:W-:Y:S02]  /*1560*/  HADD2.F32 R8, -RZ, R57.reuse.H1_H1 ;  /* 0x30000039ff087230 */ /* 0x100fe40000004100 */
[----:B------:R-:W-:Y:S01]  /*1570*/  HADD2.F32 R5, -RZ, R57.H0_H0 ;  /* 0x20000039ff057230 */ /* 0x000fe20000004100 */
[----:B------:R-:W-:Y:S02]  /*1580*/  FADD.FTZ R6, R7, R6 ;  /* 0x0000000607067221 */ /* 0x000fe40000010000 */
[----:B------:R-:W-:-:S02]  /*1590*/  FMUL.FTZ R10, R8, R8 ;  /* 0x00000008080a7220 */ /* 0x000fc40000410000 */
[----:B------:R-:W-:Y:S02]  /*15a0*/  FADD.FTZ R4, R4, R13 ;  /* 0x0000000d04047221 */ /* 0x000fe40000010000 */
[C---:B------:R-:W-:Y:S01]  /*15b0*/  FADD.FTZ R7, R5.reuse, R8 ;  /* 0x0000000805077221 */ /* 0x040fe20000010000 */
[--C-:B------:R-:W-:Y:S02]  /*15c0*/  HADD2.F32 R9, -RZ, R58.reuse.H1_H1 ;  /* 0x3000003aff097230 */ /* 0x100fe40000004100 */
[----:B------:R-:W-:Y:S01]  /*15d0*/  HADD2.F32 R8, -RZ, R58.H0_H0 ;  /* 0x2000003aff087230 */ /* 0x000fe20000004100 */
[----:B------:R-:W-:Y:S02]  /*15e0*/  FFMA.FTZ R5, R5, R5, R10 ;  /* 0x0000000505057223 */ /* 0x000fe4000001000a */
[----:B------:R-:W-:Y:S01]  /*15f0*/  FADD.FTZ R4, R4, R7 ;  /* 0x0000000704047221 */ /* 0x000fe20000010000 */
[----:B------:R-:W-:Y:S01]  /*1600*/  HADD2.F32 R11, -RZ, R59.H1_H1 ;  /* 0x3000003bff0b7230 */ /* 0x000fe20000004100 */
[----:B------:R-:W-:-:S02]  /*1610*/  FMUL.FTZ R7, R9, R9 ;  /* 0x0000000909077220 */ /* 0x000fc40000410000 */
[----:B------:R-:W-:Y:S02]  /*1620*/  FADD.FTZ R9, R8, R9 ;  /* 0x0000000908097221 */ /* 0x000fe40000010000 */
        /* <DEDUP_REMOVED lines=136> */
.L_x_4134:
[----:B0-----:R-:W-:Y:S05]  /*1eb0*/  BSYNC B0 ;  /* 0x0000000000007941 */ /* 0x001fea0003800000 */
.L_x_4133:
        /* <DEDUP_REMOVED lines=25> */
.L_x_4137:
[----:B------:R-:W2:Y:S01]  /*2050*/  LDG.E.STRONG.GPU R8, [R10.64] ;  /* 0x000000060a087981 */ /* 0x000ea2000c1ef900 */
[----:B------:R-:W-:Y:S01]  /*2060*/  YIELD ;  /* 0x0000000000007946 */ /* 0x000fe20003800000 */
[----:B--2---:R-:W-:Y:S01]  /*2070*/  ISETP.NE.AND P6, PT, R8, R65, PT ;  /* 0x000000410800720c */ /* 0x004fe20003fc5270 */
[----:B------:R-:W-:-:S12]  /*2080*/  CCTL.IVALL ;  /* 0x00000000ff00798f */ /* 0x000fd80002000000 */
[----:B------:R-:W-:Y:S05]  /*2090*/  @P6 BRA `(.L_x_4137) ;  /* 0xffffffb000006947 */ /* 0x000fea000383ffff */
.L_x_4136:
        /* <DEDUP_REMOVED lines=24> */
.L_x_4141:
        /* <DEDUP_REMOVED lines=116> */
.L_x_4140:
        /* <DEDUP_REMOVED lines=63> */
.L_x_4142:
[----:B------:R-:W-:-:S04]  /*2d50*/  LOP3.LUT P6, RZ, R72, 0x1, RZ, 0xc0, !PT ;  /* 0x0000000148ff7812 */ /* 0x000fc800078cc0ff */
[----:B------:R-:W-:-:S13]  /*2d60*/  ISETP.NE.OR P6, PT, R8, RZ, P6 ;  /* 0x000000ff0800720c */ /* 0x000fda00037c5670 */
[----:B------:R-:W-:Y:S05]  /*2d70*/  @!P6 BRA `(.L_x_4138) ;  /* 0x000002100000e947 */ /* 0x000fea0003800000 */
.L_x_4139:
[----:B------:R-:W1:Y:S02]  /*2d80*/  S2R R65, SR_CTAID.X ;  /* 0x0000000000417919 */ /* 0x000e640000002500 */
.L_x_4143:
        /* <DEDUP_REMOVED lines=32> */
.L_x_4138:
        /* <DEDUP_REMOVED lines=11> */
.L_x_4145:
[----:B------:R-:W-:Y:S05]  /*3040*/  BSYNC B0 ;  /* 0x0000000000007941 */ /* 0x000fea0003800000 */
.L_x_4144:
        /* <DEDUP_REMOVED lines=17> */
.L_x_4135:
        /* <DEDUP_REMOVED lines=19> */
[----:B------:R-:W3:Y:S04]  /*3290*/  LDG.E.U16 R11, [R6.64+0x2] ;  /* 0x00000206060b7981 */ /* 0x000ee8000c1e1500 */
[----:B------:R2:W4:Y:S04]  /*32a0*/  LDG.E.U16 R12, [R8.64] ;  /* 0x00000006080c7981 */ /* 0x000528000c1e1500 */
[----:B------:R2:W5:Y:S04]  /*32b0*/  LDG.E.U16 R13, [R8.64+0x2] ;  /* 0x00000206080d7981 */ /* 0x000568000c1e1500 */
[----:B------:R-:W0:Y:S01]  /*32c0*/  LDS.64 R4, [0x98] ;  /* 0x00009800ff047984 */ /* 0x000e220000000a00 */
[----:B------:R-:W-:-:S02]  /*32d0*/  HADD2.F32 R15, -RZ, R53.H1_H1 ;  /* 0x30000035ff0f7230 */ /* 0x000fc40000004100 */
[----:B------:R-:W-:Y:S01]  /*32e0*/  HADD2.F32 R53, -RZ, R53.H0_H0 ;  /* 0x20000035ff357230 */ /* 0x000fe20000004100 */
[----:B0-----:R-:W-:-:S04]  /*32f0*/  FMUL.FTZ R4, R4, c[0x0][0x1f4] ;  /* 0x00007d0004047a20 */ /* 0x001fc80000410000 */
[----:B------:R-:W-:-:S04]  /*3300*/  FMUL.FTZ R14, R4, R4 ;  /* 0x00000004040e7220 */ /* 0x000fc80000410000 */
[----:B------:R-:W-:Y:S01]  /*3310*/  FFMA.FTZ R14, R5, c[0x0][0x1f4], -R14 ;  /* 0x00007d00050e7a23 */ /* 0x000fe2000001080e */
[----:B------:R-:W-:-:S04]  /*3320*/  HFMA2.MMA R5, -RZ, RZ, 1.875, 0 ;  /* 0x3f800000ff057435 */ /* 0x000fc800000001ff */
[----:B------:R-:W-:-:S13]  /*3330*/  FSETP.GTU.FTZ.AND P5, PT, R14, RZ, PT ;  /* 0x000000ff0e00720b */ /* 0x000fda0003fbc000 */
[----:B------:R-:W-:-:S04]  /*3340*/  @P5 FADD.FTZ R14, R14, c[0x0][0x188] ;  /* 0x000062000e0e5621 */ /* 0x000fc80000010000 */
[----:B------:R0:W1:Y:S01]  /*3350*/  @P5 MUFU.RSQ R5, R14 ;  /* 0x0000000e00055308 */ /* 0x0000620000001400 */
[----:B------:R-:W-:Y:S01]  /*3360*/  ISETP.NE.AND P5, PT, RZ, UR5, PT ;  /* 0x00000005ff007c0c */ /* 0x000fe2000bfa5270 */
[--C-:B------:R-:W-:Y:S01]  /*3370*/  FADD.FTZ R18, R15, -R4.reuse ;  /* 0x800000040f127221 */ /* 0x100fe20000010000 */
[----:B------:R-:W-:Y:S01]  /*3380*/  SHF.R.U32.HI R19, RZ, 0x5, R27 ;  /* 0x00000005ff137819 */ /* 0x000fe2000001161b */
[----:B0-----:R-:W-:Y:S01]  /*3390*/  FADD.FTZ R14, R53, -R4 ;  /* 0x80000004350e7221 */ /* 0x001fe20000010000 */
[----:B------:R-:W-:-:S03]  /*33a0*/  HADD2.F32 R65, -RZ, R54.H0_H0 ;  /* 0x20000036ff417230 */ /* 0x000fc60000004100 */
[----:B------:R-:W-:Y:S01]  /*33b0*/  IMAD R52, R52, c[0x0][0x1e4], R19 ;  /* 0x0000790034347a24 */ /* 0x000fe200078e0213 */
[----:B------:R-:W-:Y:S01]  /*33c0*/  HADD2.F32 R67, -RZ, R54.H1_H1 ;  /* 0x30000036ff437230 */ /* 0x000fe20000004100 */
[-C--:B-1----:R-:W-:Y:S02]  /*33d0*/  FMUL.FTZ R18, R18, R5.reuse ;  /* 0x0000000512127220 */ /* 0x082fe40000410000 */
[----:B------:R-:W-:Y:S01]  /*33e0*/  FMUL.FTZ R14, R14, R5 ;  /* 0x000000050e0e7220 */ /* 0x000fe20000410000 */
[----:B--2---:R-:W-:Y:S02]  /*33f0*/  PRMT R8, RZ, 0x5410, R10 ;  /* 0x00005410ff087816 */ /* 0x004fe4000000000a */
[----:B---3--:R-:W-:Y:S02]  /*3400*/  PRMT R6, RZ, 0x5410, R11 ;  /* 0x00005410ff067816 */ /* 0x008fe4000000000b */
[----:B----4-:R-:W-:Y:S02]  /*3410*/  PRMT R9, RZ, 0x5410, R12 ;  /* 0x00005410ff097816 */ /* 0x010fe4000000000c */
[----:B-----5:R-:W-:-:S03]  /*3420*/  PRMT R7, RZ, 0x5410, R13 ;  /* 0x00005410ff077816 */ /* 0x020fc6000000000d */
        /* <DEDUP_REMOVED lines=13> */
.L_x_4146:
[----:B------:R-:W-:Y:S01]  /*3500*/  BSSY B0, `(.L_x_4147) ;  /* 0x000000c000007945 */ /* 0x000fe20003800000 */
[----:B------:R-:W-:Y:S05]  /*3510*/  @P0 BRA `(.L_x_4148) ;  /* 0x000000a000000947 */ /* 0x000fea0003800000 */
        /* <DEDUP_REMOVED lines=10> */
.L_x_4148:
[----:B------:R-:W-:Y:S05]  /*35c0*/  BSYNC B0 ;  /* 0x0000000000007941 */ /* 0x000fea0003800000 */
.L_x_4147:
        /* <DEDUP_REMOVED lines=23> */
.L_x_4149:
        /* <DEDUP_REMOVED lines=13> */
.L_x_4151:
[----:B------:R-:W-:Y:S05]  /*3810*/  BSYNC B0 ;  /* 0x0000000000007941 */ /* 0x000fea0003800000 */
.L_x_4150:
[-C--:B------:R-:W-:Y:S02]  /*3820*/  FMUL.FTZ R54, R54, R5.reuse ;  /* 0x0000000536367220 */ /* 0x080fe40000410000 */
[----:B------:R-:W-:Y:S02]  /*3830*/  FMUL.FTZ R66, R66, R5 ;  /* 0x0000000542427220 */ /* 0x000fe40000410000 */
[--C-:B------:R-:W-:Y:S02]  /*3840*/  FADD.FTZ R18, R49, -R4.reuse ;  /* 0x8000000431127221 */ /* 0x100fe40000010000 */
[----:B------:R-:W-:Y:S02]  /*3850*/  FADD.FTZ R42, R55, -R4 ;  /* 0x80000004372a7221 */ /* 0x000fe40000010000 */
        /* <DEDUP_REMOVED lines=13> */
.L_x_4152:
[----:B------:R-:W-:Y:S01]  /*3930*/  LOP3.LUT P0, RZ, R72, 0x8, RZ, 0xc0, !PT ;  /* 0x0000000848ff7812 */ /* 0x000fe2000780c0ff */
[----:B------:R-:W-:-:S12]  /*3940*/  BSSY B0, `(.L_x_4153) ;  /* 0x000000c000007945 */ /* 0x000fd80003800000 */
        /* <DEDUP_REMOVED lines=11> */
.L_x_4154:
[----:B------:R-:W-:Y:S05]  /*3a00*/  BSYNC B0 ;  /* 0x0000000000007941 */ /* 0x000fea0003800000 */
.L_x_4153:
[-C--:B------:R-:W-:Y:S01]  /*3a10*/  FMUL.FTZ R18, R18, R5.reuse ;  /* 0x0000000512127220 */ /* 0x080fe20000410000 */
[--C-:B------:R-:W-:Y:S01]  /*3a20*/  HADD2.F32 R19, -RZ, R56.reuse.H0_H0 ;  /* 0x20000038ff137230 */ /* 0x100fe20000004100 */
[----:B------:R-:W-:Y:S01]  /*3a30*/  FMUL.FTZ R42, R42, R5 ;  /* 0x000000052a2a7220 */ /* 0x000fe20000410000 */
[----:B------:R-:W-:Y:S01]  /*3a40*/  HADD2.F32 R41, -RZ, R56.H1_H1 ;  /* 0x30000038ff297230 */ /* 0x000fe20000004100 */
        /* <DEDUP_REMOVED lines=13> */
.L_x_4155:
        /* <DEDUP_REMOVED lines=13> */
.L_x_4157:
[----:B------:R-:W-:Y:S05]  /*3bf0*/  BSYNC B0 ;  /* 0x0000000000007941 */ /* 0x000fea0003800000 */
.L_x_4156:
        /* <DEDUP_REMOVED lines=23> */
.L_x_4158:
        /* <DEDUP_REMOVED lines=13> */
.L_x_4160:
[----:B------:R-:W-:Y:S05]  /*3e40*/  BSYNC B0 ;  /* 0x0000000000007941 */ /* 0x000fea0003800000 */
.L_x_4159:
        /* <DEDUP_REMOVED lines=17> */
.L_x_4161:
        /* <DEDUP_REMOVED lines=13> */
.L_x_4163:
[----:B------:R-:W-:Y:S05]  /*4030*/  BSYNC B0 ;  /* 0x0000000000007941 */ /* 0x000fea0003800000 */
.L_x_4162:
        /* <DEDUP_REMOVED lines=17> */
.L_x_4164:
        /* <DEDUP_REMOVED lines=13> */
.L_x_4166:
[----:B------:R-:W-:Y:S05]  /*4220*/  BSYNC B0 ;  /* 0x0000000000007941 */ /* 0x000fea0003800000 */
.L_x_4165:
        /* <DEDUP_REMOVED lines=21> */
.L_x_4167:
        /* <DEDUP_REMOVED lines=13> */
.L_x_4169:
[----:B------:R-:W-:Y:S05]  /*4450*/  BSYNC B0 ;  /* 0x0000000000007941 */ /* 0x000fea0003800000 */
.L_x_4168:
        /* <DEDUP_REMOVED lines=21> */
.L_x_4170:
        /* <DEDUP_REMOVED lines=13> */
.L_x_4172:
[----:B------:R-:W-:Y:S05]  /*4680*/  BSYNC B0 ;  /* 0x0000000000007941 */ /* 0x000fea0003800000 */
.L_x_4171:
        /* <DEDUP_REMOVED lines=14> */
.L_x_4173:
        /* <DEDUP_REMOVED lines=12> */
.L_x_4175:
[----:B------:R-:W-:Y:S05]  /*4830*/  BSYNC B0 ;  /* 0x0000000000007941 */ /* 0x000fea0003800000 */
.L_x_4174:
[--C-:B------:R-:W-:Y:S01]  /*4840*/  HADD2.F32 R29, -RZ, R63.reuse.H0_H0 ;  /* 0x2000003fff1d7230 */ /* 0x100fe20000004100 */
[C---:B0-----:R-:W-:Y:S01]  /*4850*/  IADD3 R13, R52.reuse, 0xd0, RZ ;  /* 0x000000d0340d7810 */ /* 0x041fe20007ffe0ff */
[----:B------:R-:W-:Y:S01]  /*4860*/  HADD2.F32 R31, -RZ, R64.H0_H0 ;  /* 0x20000040ff1f7230 */ /* 0x000fe20000004100 */
[C---:B------:R-:W-:Y:S01]  /*4870*/  IADD3 R11, R52.reuse, 0xe0, RZ ;  /* 0x000000e0340b7810 */ /* 0x040fe20007ffe0ff */
[----:B------:R-:W-:Y:S01]  /*4880*/  HADD2.F32 R35, -RZ, R28.H0_H0 ;  /* 0x2000001cff237230 */ /* 0x000fe20000004100 */
[----:B------:R-:W-:Y:S01]  /*4890*/  IADD3 R52, R52, 0xf0, RZ ;  /* 0x000000f034347810 */ /* 0x000fe20007ffe0ff */
[----:B------:R-:W-:Y:S01]  /*48a0*/  HADD2.F32 R39, -RZ, R48.H0_H0 ;  /* 0x20000030ff277230 */ /* 0x000fe20000004100 */
[--C-:B------:R-:W-:Y:S01]  /*48b0*/  FADD.FTZ R18, R15, -R4.reuse ;  /* 0x800000040f127221 */ /* 0x100fe20000010000 */
[----:B------:R-:W-:Y:S01]  /*48c0*/  HADD2.F32 R19, -RZ, R62.H1_H1 ;  /* 0x3000003eff137230 */ /* 0x000fe20000004100 */
        /* <DEDUP_REMOVED lines=64> */
.L_x_4176:
        /* <DEDUP_REMOVED lines=12> */
.L_x_4178:
[----:B------:R-:W-:Y:S05]  /*4d90*/  BSYNC B0 ;  /* 0x0000000000007941 */ /* 0x000fea0003800000 */
.L_x_4177:
        /* <DEDUP_REMOVED lines=11> */
.L_x_4179:
        /* <DEDUP_REMOVED lines=12> */
.L_x_4181:
[----:B------:R-:W-:Y:S05]  /*4f10*/  BSYNC B0 ;  /* 0x0000000000007941 */ /* 0x000fea0003800000 */
.L_x_4180:
        /* <DEDUP_REMOVED lines=11> */
.L_x_4182:
[----:B------:R-:W-:Y:S01]  /*4fd0*/  BSSY B0, `(.L_x_4183) ;  /* 0x000000c000007945 */ /* 0x000fe20003800000 */
[----:B------:R-:W-:Y:S05]  /*4fe0*/  @P4 BRA `(.L_x_4184) ;  /* 0x000000a000004947 */ /* 0x000fea0003800000 */
[----:B0-----:R-:W-:Y:S01]  /*4ff0*/  IMAD R15, R0, c[0x0][0x1c0], RZ ;  /* 0x00007000000f7a24 */ /* 0x001fe200078e02ff */
        /* <DEDUP_REMOVED lines=9> */
.L_x_4184:
[----:B------:R-:W-:Y:S05]  /*5090*/  BSYNC B0 ;  /* 0x0000000000007941 */ /* 0x000fea0003800000 */
.L_x_4183:
        /* <DEDUP_REMOVED lines=11> */
.L_x_4185:
        /* <DEDUP_REMOVED lines=12> */
.L_x_4187:
[----:B------:R-:W-:Y:S05]  /*5210*/  BSYNC B0 ;  /* 0x0000000000007941 */ /* 0x000fea0003800000 */
.L_x_4186:
        /* <DEDUP_REMOVED lines=11> */
.L_x_4188:
        /* <DEDUP_REMOVED lines=12> */
.L_x_4190:
[----:B------:R-:W-:Y:S05]  /*5390*/  BSYNC B0 ;  /* 0x0000000000007941 */ /* 0x000fea0003800000 */
.L_x_4189:
        /* <DEDUP_REMOVED lines=11> */
.L_x_4191:
[----:B------:R-:W-:Y:S01]  /*5450*/  BSSY B0, `(.L_x_4192) ;  /* 0x000000b000007945 */ /* 0x000fe20003800000 */
[----:B------:R-:W-:Y:S05]  /*5460*/  @P1 BRA `(.L_x_4193) ;  /* 0x0000009000001947 */ /* 0x000fea0003800000 */
        /* <DEDUP_REMOVED lines=9> */
.L_x_4193:
[----:B------:R-:W-:Y:S05]  /*5500*/  BSYNC B0 ;  /* 0x0000000000007941 */ /* 0x000fea0003800000 */
.L_x_4192:
[----:B------:R-:W-:Y:S02]  /*5510*/  IADD3 R26, R26, c[0x0][0x10], RZ ;  /* 0x000004001a1a7a10 */ /* 0x000fe40007ffe0ff */
[----:B------:R-:W-:Y:S02]  /*5520*/  IADD3 R73, R73, 0x1, RZ ;  /* 0x0000000149497810 */ /* 0x000fe40007ffe0ff */
[----:B------:R-:W-:-:S13]  /*5530*/  ISETP.GE.AND P0, PT, R26, UR4, PT ;  /* 0x000000041a007c0c */ /* 0x000fda000bf06270 */
[----:B------:R-:W-:Y:S01]  /*5540*/  @P0 CALL.REL.NOINC `(.L_x_4194) ;  /* 0x0000001000000944 */ /* 0x000fe20003c00000 */
[----:B------:R-:W-:Y:S05]  /*5550*/  BRA `(.L_x_4195) ;  /* 0xffffab9000007947 */ /* 0x000fea000383ffff */
.L_x_4194:
[----:B------:R-:W-:Y:S05]  /*5560*/  EXIT ;  /* 0x000000000000794d */ /* 0x000fea0003800000 */
.L_x_4196:
        /* <DEDUP_REMOVED lines=9> */
.L_x_5306:


//--------------------- .text._Z35group_norm_nhwc_fwd_one_pass_kernelI11Fp16IOBf16WLi512ELi64ELi512EEv26Group_norm_nhwc_fwd_params --------------------------
	.section	.text._Z35group_norm_nhwc_fwd_one_pass_kernelI11Fp16IOBf16WLi512ELi64ELi512EEv26Group_norm_nhwc_fwd_params,"ax",@progbits
	.sectioninfo	@"SHI_REGISTERS=128"
	.align	128
        .global         _Z35group_norm_nhwc_fwd_one_pass_kernelI11Fp16IOBf16WLi512ELi64ELi512EEv26Group_norm_nhwc_fwd_params
        .type           _Z35group_norm_nhwc_fwd_one_pass_kernelI11Fp16IOBf16WLi512ELi64ELi512EEv26Group_norm_nhwc_fwd_params,@function
        .size           _Z35group_norm_nhwc_fwd_one_pass_kernelI11Fp16IOBf16WLi512ELi64ELi512EEv26Group_norm_nhwc_fwd_params,(.L_x_5307 - _Z35group_norm_nhwc_fwd_one_pass_kernelI11Fp16IOBf16WLi512ELi64ELi512EEv26Group_norm_nhwc_fwd_params)
        .other          _Z35group_norm_nhwc_fwd_one_pass_kernelI11Fp16IOBf16WLi512ELi64ELi512EEv26Group_norm_nhwc_fwd_params,@"STO_CUDA_ENTRY STV_DEFAULT"
_Z35group_norm_nhwc_fwd_one_pass_kernelI11Fp16IOBf16WLi512ELi64ELi512EEv26Group_norm_nhwc_fwd_params:
.text._Z35group_norm_nhwc_fwd_one_pass_kernelI11Fp16IOBf16WLi512ELi64ELi512EEv26Group_norm_nhwc_fwd_params:
        /* <DEDUP_REMOVED lines=201> */
.L_x_4306:
        /* <DEDUP_REMOVED lines=363> */
[----:B------:R0:W5:Y:S02]  /*2340*/  @P3 LDG.E R51, [R52.64] ;  /* 0x0000000834333981 */ /* 0x000164000c1e1900 */
[----:B------:R-:W-:Y:S01]  /*2350*/  @P4 IMAD R61, R95, c[0x0][0x1c0], RZ ;  /* 0x000070005f3d4a24 */ /* 0x000fe200078e02ff */
[----:B0-----:R-:W-:Y:S01]  /*2360*/  CS2R R52, SRZ ;  /* 0x0000000000347805 */ /* 0x001fe2000001ff00 */
[----:B------:R-:W-:-:S05]  /*2370*/  @P4 MOV R60, R64 ;  /* 0x00000040003c4202 */ /* 0x000fca0000000f00 */
[----:B------:R0:W5:Y:S04]  /*2380*/  @P5 LDG.E R52, [R30.64] ;  /* 0x000000081e345981 */ /* 0x000168000c1e1900 */
[----:B------:R1:W5:Y:S01]  /*2390*/  @P2 LDG.E R53, [R54.64] ;  /* 0x0000000836352981 */ /* 0x000362000c1e1900 */
        /* <DEDUP_REMOVED lines=384> */
.L_x_4198:
[----:B0-----:R-:W-:Y:S05]  /*3ba0*/  BSYNC B0 ;  /* 0x0000000000007941 */ /* 0x001fea0003800000 */
.L_x_4197:
        /* <DEDUP_REMOVED lines=26> */
.L_x_4201:
[----:B0-----:R-:W2:Y:S01]  /*3d50*/  LDG.E.STRONG.GPU R32, [R28.64] ;  /* 0x000000081c207981 */ /* 0x001ea2000c1ef900 */
[----:B------:R-:W-:Y:S01]  /*3d60*/  YIELD ;  /* 0x0000000000007946 */ /* 0x000fe20003800000 */
[----:B--2---:R-:W-:Y:S01]  /*3d70*/  ISETP.NE.AND P6, PT, R32, R37, PT ;  /* 0x000000252000720c */ /* 0x004fe20003fc5270 */
[----:B------:R-:W-:-:S12]  /*3d80*/  CCTL.IVALL ;  /* 0x00000000ff00798f */ /* 0x000fd80002000000 */
[----:B------:R-:W-:Y:S05]  /*3d90*/  @P6 BRA `(.L_x_4201) ;  /* 0xffffffb000006947 */ /* 0x000fea000383ffff */
.L_x_4200:
        /* <DEDUP_REMOVED lines=20> */
.L_x_4205:
        /* <DEDUP_REMOVED lines=116> */
.L_x_4204:
        /* <DEDUP_REMOVED lines=62> */
.L_x_4206:
[----:B------:R-:W-:-:S06]  /*4a00*/  UISETP.NE.OR UP0, UPT, UR5, URZ, UP0 ;  /* 0x0000003f0500728c */ /* 0x000fcc0008705670 */
[----:B------:R-:W-:-:S13]  /*4a10*/  PLOP3.LUT P6, PT, PT, PT, UP0, 0x80, 0x0 ;  /* 0x000000000000781c */ /* 0x000fda0003fcf008 */
[----:B------:R-:W-:Y:S05]  /*4a20*/  @!P6 BRA `(.L_x_4202) ;  /* 0x000001f00000e947 */ /* 0x000fea0003800000 */
.L_x_4203:
        /* <DEDUP_REMOVED lines=31> */
.L_x_4202:
        /* <DEDUP_REMOVED lines=11> */
.L_x_4208:
[----:B------:R-:W-:Y:S05]  /*4cd0*/  BSYNC B0 ;  /* 0x0000000000007941 */ /* 0x000fea0003800000 */
.L_x_4207:
        /* <DEDUP_REMOVED lines=17> */
.L_x_4199:
        /* <DEDUP_REMOVED lines=35> */
[----:B------:R-:W4:Y:S04]  /*5020*/  LDG.E.U16 R43, [R30.64] ;  /* 0x000000081e2b7981 */ /* 0x000f28000c1e1500 */
[----:B------:R-:W5:Y:S06]  /*5030*/  LDG.E.U16 R85, [R30.64+0x2] ;  /* 0x000002081e557981 */ /* 0x000f6c000c1e1500 */
[----:B0-----:R-:W0:Y:S01]  /*5040*/  @P5 R2UR UR6, R37 ;  /* 0x00000000250653c2 */ /* 0x001e2200000e0000 */
[----:B------:R-:W-:Y:S01]  /*5050*/  ISETP.NE.AND P5, PT, RZ, UR7, PT ;  /* 0x00000007ff007c0c */ /* 0x000fe2000bfa5270 */
[----:B------:R-:W-:-:S02]  /*5060*/  HADD2.F32 R36, -RZ, R59.H0_H0 ;  /* 0x2000003bff247230 */ /* 0x000fc40000004100 */
[----:B------:R-:W-:Y:S02]  /*5070*/  HADD2.F32 R59, -RZ, R59.H1_H1 ;  /* 0x3000003bff3b7230 */ /* 0x000fe40000004100 */
[--C-:B------:R-:W-:Y:S02]  /*5080*/  HADD2.F32 R32, -RZ, R24.reuse.H0_H0 ;  /* 0x20000018ff207230 */ /* 0x100fe40000004100 */
[----:B------:R-:W-:Y:S01]  /*5090*/  HADD2.F32 R33, -RZ, R24.H1_H1 ;  /* 0x30000018ff217230 */ /* 0x000fe20000004100 */
[----:B------:R-:W-:Y:S01]  /*50a0*/  FADD.FTZ R24, R36, -UR5 ;  /* 0x8000000524187e21 */ /* 0x000fe20008010000 */
[--C-:B------:R-:W-:Y:S02]  /*50b0*/  HADD2.F32 R34, -RZ, R25.reuse.H0_H0 ;  /* 0x20000019ff227230 */ /* 0x100fe40000004100 */
[----:B------:R-:W-:Y:S01]  /*50c0*/  HADD2.F32 R35, -RZ, R25.H1_H1 ;  /* 0x30000019ff237230 */ /* 0x000fe20000004100 */
[----:B------:R-:W-:Y:S02]  /*50d0*/  FADD.FTZ R25, R59, -UR5 ;  /* 0x800000053b197e21 */ /* 0x000fe40008010000 */
[----:B0-----:R-:W-:-:S02]  /*50e0*/  FMUL.FTZ R24, R24, UR6 ;  /* 0x0000000618187c20 */ /* 0x001fc40008410000 */
[----:B-1----:R-:W-:Y:S01]  /*50f0*/  FMUL.FTZ R28, R25, UR6 ;  /* 0x00000006191c7c20 */ /* 0x002fe20008410000 */
        /* <DEDUP_REMOVED lines=17> */
.L_x_4209:
        /* <DEDUP_REMOVED lines=14> */
.L_x_4211:
[----:B------:R-:W-:Y:S05]  /*52f0*/  BSYNC B0 ;  /* 0x0000000000007941 */ /* 0x000fea0003800000 */
.L_x_4210:
        /* <DEDUP_REMOVED lines=8> */
[----:B0-----:R-:W-:Y:S02]  /*5380*/  FFMA.FTZ R31, R41, R24, R43 ;  /* 0x00000018291f7223 */ /* 0x001fe4000001002b */
        /* <DEDUP_REMOVED lines=12> */
.L_x_4212:
[----:B------:R-:W-:Y:S01]  /*5450*/  BSSY B0, `(.L_x_4213) ;  /* 0x000000d000007945 */ /* 0x000fe20003800000 */
        /* <DEDUP_REMOVED lines=12> */
.L_x_4214:
[----:B------:R-:W-:Y:S05]  /*5520*/  BSYNC B0 ;  /* 0x0000000000007941 */ /* 0x000fea0003800000 */
.L_x_4213:
[--C-:B0-----:R-:W-:Y:S01]  /*5530*/  HADD2.F32 R31, -RZ, R26.reuse.H0_H0 ;  /* 0x2000001aff1f7230 */ /* 0x101fe20000004100 */
[----:B------:R-:W-:Y:S01]  /*5540*/  FFMA.FTZ R32, R41, R32, R43 ;  /* 0x0000002029207223 */ /* 0x000fe2000001002b */
[----:B------:R-:W-:Y:S01]  /*5550*/  HADD2.F32 R26, -RZ, R26.H1_H1 ;  /* 0x3000001aff1a7230 */ /* 0x000fe20000004100 */
        /* <DEDUP_REMOVED lines=12> */
.L_x_4215:
        /* <DEDUP_REMOVED lines=14> */
.L_x_4217:
[----:B------:R-:W-:Y:S05]  /*5700*/  BSYNC B0 ;  /* 0x0000000000007941 */ /* 0x000fea0003800000 */
.L_x_4216:
        /* <DEDUP_REMOVED lines=23> */
.L_x_4218:
        /* <DEDUP_REMOVED lines=14> */
.L_x_4220:
[----:B------:R-:W-:Y:S05]  /*5960*/  BSYNC B0 ;  /* 0x0000000000007941 */ /* 0x000fea0003800000 */
.L_x_4219:
[----:B------:R-:W-:Y:S02]  /*5970*/  FMUL.FTZ R30, R30, UR6 ;  /* 0x000000061e1e7c20 */ /* 0x000fe40008410000 */
[----:B------:R-:W-:Y:S02]  /*5980*/  FMUL.FTZ R24, R29, UR6 ;  /* 0x000000061d187c20 */ /* 0x000fe40008410000 */
[----:B------:R-:W-:Y:S02]  /*5990*/  FADD.FTZ R28, R28, -UR5 ;  /* 0x800000051c1c7e21 */ /* 0x000fe40008010000 */
[----:B------:R-:W-:Y:S02]  /*59a0*/  FADD.FTZ R44, R44, -UR5 ;  /* 0x800000052c2c7e21 */ /* 0x000fe40008010000 */
        /* <DEDUP_REMOVED lines=13> */
.L_x_4221:
        /* <DEDUP_REMOVED lines=14> */
.L_x_4223:
[----:B------:R-:W-:Y:S05]  /*5b60*/  BSYNC B0 ;  /* 0x0000000000007941 */ /* 0x000fea0003800000 */
.L_x_4222:
        /* <DEDUP_REMOVED lines=19> */
.L_x_4224:
        /* <DEDUP_REMOVED lines=13> */
.L_x_4226:
[----:B------:R-:W-:Y:S05]  /*5d70*/  BSYNC B0 ;  /* 0x0000000000007941 */ /* 0x000fea0003800000 */
.L_x_4225:
[----:B------:R-:W-:Y:S02]  /*5d80*/  FADD.FTZ R29, R29, -UR5 ;  /* 0x800000051d1d7e21 */ /* 0x000fe40008010000 */
[----:B------:R-:W-:Y:S02]  /*5d90*/  FADD.FTZ R45, R45, -UR5 ;  /* 0x800000052d2d7e21 */ /* 0x000fe40008010000 */
[----:B------:R-:W-:Y:S02]  /*5da0*/  FADD.FTZ R28, R28, -UR5 ;  /* 0x800000051c1c7e21 */ /* 0x000fe40008010000 */
[----:B------:R-:W-:Y:S02]  /*5db0*/  FADD.FTZ R30, R46, -UR5 ;  /* 0x800000052e1e7e21 */ /* 0x000fe40008010000 */
[----:B------:R-:W-:Y:S02]  /*5dc0*/  FMUL.FTZ R24, R29, UR6 ;  /* 0x000000061d187c20 */ /* 0x000fe40008410000 */
[----:B0-----:R-:W-:-:S02]  /*5dd0*/  FMUL.FTZ R26, R45, UR6 ;  /* 0x000000062d1a7c20 */ /* 0x001fc40008410000 */
        /* <DEDUP_REMOVED lines=15> */
.L_x_4227:
        /* <DEDUP_REMOVED lines=13> */
.L_x_4229:
[----:B------:R-:W-:Y:S05]  /*5fa0*/  BSYNC B0 ;  /* 0x0000000000007941 */ /* 0x000fea0003800000 */
.L_x_4228:
[----:B------:R-:W-:Y:S01]  /*5fb0*/  HADD2.F32 R103, -RZ, R47.H0_H0 ;  /* 0x2000002fff677230 */ /* 0x000fe20000004100 */
[----:B------:R-:W-:Y:S01]  /*5fc0*/  FFMA.FTZ R28, R41, R28, R43 ;  /* 0x0000001c291c7223 */ /* 0x000fe2000001002b */
[----:B------:R-:W-:Y:S01]  /*5fd0*/  HADD2.F32 R94, -RZ, R48.H0_H0 ;  /* 0x20000030ff5e7230 */ /* 0x000fe20000004100 */
        /* <DEDUP_REMOVED lines=12> */
.L_x_4230:
        /* <DEDUP_REMOVED lines=13> */
.L_x_4232:
[----:B------:R-:W-:Y:S05]  /*6170*/  BSYNC B0 ;  /* 0x0000000000007941 */ /* 0x000fea0003800000 */
.L_x_4231:
        /* <DEDUP_REMOVED lines=201> */
.L_x_4233:
        /* <DEDUP_REMOVED lines=13> */
.L_x_4235:
[----:B------:R-:W-:Y:S05]  /*6ee0*/  BSYNC B0 ;  /* 0x0000000000007941 */ /* 0x000fea0003800000 */
.L_x_4234:
        /* <DEDUP_REMOVED lines=11> */
.L_x_4236:
        /* <DEDUP_REMOVED lines=13> */
.L_x_4238:
[----:B------:R-:W-:Y:S05]  /*7070*/  BSYNC B0 ;  /* 0x0000000000007941 */ /* 0x000fea0003800000 */
.L_x_4237:
[----:B------:R-:W1:Y:S02]  /*7080*/  S2R R76, SR_TID.X ;  /* 0x00000000004c7919 */ /* 0x000e640000002100 */
[----:B-1----:R-:W-:-:S05]  /*7090*/  SHF.R.U32.HI R85, RZ, 0x5, R76 ;  /* 0x00000005ff557819 */ /* 0x002fca000001164c */
[----:B------:R-:W-:Y:S01]  /*70a0*/  IMAD R85, R2, c[0x0][0x1e4], R85 ;  /* 0x0000790002557a24 */ /* 0x000fe200078e0255 */
        /* <DEDUP_REMOVED lines=11> */
.L_x_4239:
        /* <DEDUP_REMOVED lines=13> */
.L_x_4241:
[----:B------:R-:W-:Y:S05]  /*7230*/  BSYNC B0 ;  /* 0x0000000000007941 */ /* 0x000fea0003800000 */
.L_x_4240:
        /* <DEDUP_REMOVED lines=12> */
.L_x_4242:
        /* <DEDUP_REMOVED lines=13> */
.L_x_4244:
[----:B------:R-:W-:Y:S05]  /*73d0*/  BSYNC B0 ;  /* 0x0000000000007941 */ /* 0x000fea0003800000 */
.L_x_4243:
        /* <DEDUP_REMOVED lines=12> */
.L_x_4245:
        /* <DEDUP_REMOVED lines=13> */
.L_x_4247:
[----:B------:R-:W-:Y:S05]  /*7570*/  BSYNC B0 ;  /* 0x0000000000007941 */ /* 0x000fea0003800000 */
.L_x_4246:
        /* <DEDUP_REMOVED lines=11> */
.L_x_4248:
        /* <DEDUP_REMOVED lines=13> */
.L_x_4250:
[----:B------:R-:W-:Y:S05]  /*7700*/  BSYNC B0 ;  /* 0x0000000000007941 */ /* 0x000fea0003800000 */
.L_x_4249:
        /* <DEDUP_REMOVED lines=11> */
.L_x_4251:
        /* <DEDUP_REMOVED lines=13> */
.L_x_4253:
[----:B------:R-:W-:Y:S05]  /*7890*/  BSYNC B0 ;  /* 0x0000000000007941 */ /* 0x000fea0003800000 */
.L_x_4252:
        /* <DEDUP_REMOVED lines=11> */
.L_x_4254:
        /* <DEDUP_REMOVED lines=13> */
.L_x_4256:
[----:B------:R-:W-:Y:S05]  /*7a20*/  BSYNC B0 ;  /* 0x0000000000007941 */ /* 0x000fea0003800000 */
.L_x_4255:
        /* <DEDUP_REMOVED lines=11> */
.L_x_4257:
        /* <DEDUP_REMOVED lines=13> */
.L_x_4259:
[----:B------:R-:W-:Y:S05]  /*7bb0*/  BSYNC B0 ;  /* 0x0000000000007941 */ /* 0x000fea0003800000 */
.L_x_4258:
        /* <DEDUP_REMOVED lines=11> */
.L_x_4260:
        /* <DEDUP_REMOVED lines=13> */
.L_x_4262:
[----:B------:R-:W-:Y:S05]  /*7d40*/  BSYNC B0 ;  /* 0x0000000000007941 */ /* 0x000fea0003800000 */
.L_x_4261:
        /* <DEDUP_REMOVED lines=11> */
.L_x_4263:
        /* <DEDUP_REMOVED lines=13> */
.L_x_4265:
[----:B------:R-:W-:Y:S05]  /*7ed0*/  BSYNC B0 ;  /* 0x0000000000007941 */ /* 0x000fea0003800000 */
.L_x_4264:
        /* <DEDUP_REMOVED lines=11> */
.L_x_4266:
        /* <DEDUP_REMOVED lines=13> */
.L_x_4268:
[----:B------:R-:W-:Y:S05]  /*8060*/  BSYNC B0 ;  /* 0x0000000000007941 */ /* 0x000fea0003800000 */
.L_x_4267:
        /* <DEDUP_REMOVED lines=11> */
.L_x_4269:
        /* <DEDUP_REMOVED lines=13> */
.L_x_4271:
[----:B------:R-:W-:Y:S05]  /*81f0*/  BSYNC B0 ;  /* 0x0000000000007941 */ /* 0x000fea0003800000 */
.L_x_4270:
        /* <DEDUP_REMOVED lines=11> */
.L_x_4272:
        /* <DEDUP_REMOVED lines=13> */
.L_x_4274:
[----:B------:R-:W-:Y:S05]  /*8380*/  BSYNC B0 ;  /* 0x0000000000007941 */ /* 0x000fea0003800000 */
.L_x_4273:
        /* <DEDUP_REMOVED lines=11> */
.L_x_4275:
        /* <DEDUP_REMOVED lines=13> */
.L_x_4277:
[----:B------:R-:W-:Y:S05]  /*8510*/  BSYNC B0 ;  /* 0x0000000000007941 */ /* 0x000fea0003800000 */
.L_x_4276:
        /* <DEDUP_REMOVED lines=11> */
.L_x_4278:
        /* <DEDUP_REMOVED lines=13> */
.L_x_4280:
[----:B------:R-:W-:Y:S05]  /*86a0*/  BSYNC B0 ;  /* 0x0000000000007941 */ /* 0x000fea0003800000 */
.L_x_4279:
        /* <DEDUP_REMOVED lines=11> */
.L_x_4281:
        /* <DEDUP_REMOVED lines=13> */
.L_x_4283:
[----:B------:R-:W-:Y:S05]  /*8830*/  BSYNC B0 ;  /* 0x0000000000007941 */ /* 0x000fea0003800000 */
.L_x_4282:
        /* <DEDUP_REMOVED lines=11> */
.L_x_4284:
        /* <DEDUP_REMOVED lines=13> */
.L_x_4286:
[----:B------:R-:W-:Y:S05]  /*89c0*/  BSYNC B0 ;  /* 0x0000000000007941 */ /* 0x000fea0003800000 */
.L_x_4285:
        /* <DEDUP_REMOVED lines=11> */
.L_x_4287:
        /* <DEDUP_REMOVED lines=13> */
.L_x_4289:
[----:B------:R-:W-:Y:S05]  /*8b50*/  BSYNC B0 ;  /* 0x0000000000007941 */ /* 0x000fea0003800000 */
.L_x_4288:
        /* <DEDUP_REMOVED lines=11> */
.L_x_4290:
        /* <DEDUP_REMOVED lines=12> */
.L_x_4292:
[----:B------:R-:W-:Y:S05]  /*8cd0*/  BSYNC B0 ;  /* 0x0000000000007941 */ /* 0x000fea0003800000 */
.L_x_4291:
        /* <DEDUP_REMOVED lines=11> */
.L_x_4293:
        /* <DEDUP_REMOVED lines=12> */
.L_x_4295:
[----:B------:R-:W-:Y:S05]  /*8e50*/  BSYNC B0 ;  /* 0x0000000000007941 */ /* 0x000fea0003800000 */
.L_x_4294:
        /* <DEDUP_REMOVED lines=11> */
.L_x_4296:
        /* <DEDUP_REMOVED lines=12> */
.L_x_4298:
[----:B------:R-:W-:Y:S05]  /*8fd0*/  BSYNC B0 ;  /* 0x0000000000007941 */ /* 0x000fea0003800000 */
.L_x_4297:
        /* <DEDUP_REMOVED lines=11> */
.L_x_4299:
        /* <DEDUP_REMOVED lines=12> */
.L_x_4301:
[----:B------:R-:W-:Y:S05]  /*9150*/  BSYNC B0 ;  /* 0x0000000000007941 */ /* 0x000fea0003800000 */
.L_x_4300:
        /* <DEDUP_REMOVED lines=11> */
.L_x_4302:
        /* <DEDUP_REMOVED lines=15> */
.L_x_4304:
[----:B------:R-:W-:Y:S05]  /*9300*/  BSYNC B0 ;  /* 0x0000000000007941 */ /* 0x000fea0003800000 */
.L_x_4303:
[----:B------:R-:W-:Y:S02]  /*9310*/  IADD3 R22, R22, c[0x0][0x10], RZ ;  /* 0x0000040016167a10 */ /* 0x000fe40007ffe0ff */
[----:B------:R-:W-:Y:S02]  /*9320*/  IADD3 R21, R21, 0x1, RZ ;  /* 0x0000000115157810 */ /* 0x000fe40007ffe0ff */
[----:B------:R-:W-:-:S13]  /*9330*/  ISETP.GE.AND P5, PT, R22, UR4, PT ;  /* 0x0000000416007c0c */ /* 0x000fda000bfa6270 */
[----:B------:R-:W-:Y:S01]  /*9340*/  @P5 CALL.REL.NOINC `(.L_x_4305) ;  /* 0x0000001000005944 */ /* 0x000fe20003c00000 */
[----:B------:R-:W-:Y:S05]  /*9350*/  BRA `(.L_x_4306) ;  /* 0xffff793000007947 */ /* 0x000fea000383ffff */
.L_x_4305:
[----:B------:R-:W-:Y:S05]  /*9360*/  EXIT ;  /* 0x000000000000794d */ /* 0x000fea0003800000 */
.L_x_4307:
        /* <DEDUP_REMOVED lines=9> */
.L_x_5307:


//--------------------- .text._Z35group_norm_nhwc_fwd_one_pass_kernelI11Fp16IOFp16WLi64ELi64ELi512EEv26Group_norm_nhwc_fwd_params --------------------------
	.section	.text._Z35group_norm_nhwc_fwd_one_pass_kernelI11Fp16IOFp16WLi64ELi64ELi512EEv26Group_norm_nhwc_fwd_params,"ax",@progbits
	.sectioninfo	@"SHI_REGISTERS=32"
	.align	128
        .global         _Z35group_norm_nhwc_fwd_one_pass_kernelI11Fp16IOFp16WLi64ELi64ELi512EEv26Group_norm_nhwc_fwd_params
        .type           _Z35group_norm_nhwc_fwd_one_pass_kernelI11Fp16IOFp16WLi64ELi64ELi512EEv26Group_norm_nhwc_fwd_params,@function
        .size           _Z35group_norm_nhwc_fwd_one_pass_kernelI11Fp16IOFp16WLi64ELi64ELi512EEv26Group_norm_nhwc_fwd_params,(.L_x_5308 - _Z35group_norm_nhwc_fwd_one_pass_kernelI11Fp16IOFp16WLi64ELi64ELi512EEv26Group_norm_nhwc_fwd_params)
        .other          _Z35group_norm_nhwc_fwd_one_pass_kernelI11Fp16IOFp16WLi64ELi64ELi512EEv26Group_norm_nhwc_fwd_params,@"STO_CUDA_ENTRY STV_DEFAULT"
_Z35group_norm_nhwc_fwd_one_pass_kernelI11Fp16IOFp16WLi64ELi64ELi512EEv26Group_norm_nhwc_fwd_params:
.text._Z35group_norm_nhwc_fwd_one_pass_kernelI11Fp16IOFp16WLi64ELi64ELi512EEv26Group_norm_nhwc_fwd_params:
        /* <DEDUP_REMOVED lines=23> */
.L_x_4333:
        /* <DEDUP_REMOVED lines=192> */
.L_x_4309:
[----:B------:R-:W-:Y:S05]  /*0d70*/  BSYNC B0 ;  /* 0x0000000000007941 */ /* 0x000fea0003800000 */
.L_x_4308:
        /* <DEDUP_REMOVED lines=24> */
.L_x_4312:
[----:B------:R-:W2:Y:S01]  /*0f00*/  LDG.E.STRONG.GPU R12, [R10.64] ;  /* 0x000000060a0c7981 */ /* 0x000ea2000c1ef900 */
[----:B------:R-:W-:Y:S01]  /*0f10*/  YIELD ;  /* 0x0000000000007946 */ /* 0x000fe20003800000 */
[----:B--2---:R-:W-:Y:S01]  /*0f20*/  ISETP.NE.AND P0, PT, R12, R13, PT ;  /* 0x0000000d0c00720c */ /* 0x004fe20003f05270 */
[----:B------:R-:W-:-:S12]  /*0f30*/  CCTL.IVALL ;  /* 0x00000000ff00798f */ /* 0x000fd80002000000 */
[----:B------:R-:W-:Y:S05]  /*0f40*/  @P0 BRA `(.L_x_4312) ;  /* 0xffffffb000000947 */ /* 0x000fea000383ffff */
.L_x_4311:
        /* <DEDUP_REMOVED lines=16> */
.L_x_4316:
        /* <DEDUP_REMOVED lines=115> */
.L_x_4315:
        /* <DEDUP_REMOVED lines=61> */
.L_x_4317:
[----:B------:R-:W-:-:S13]  /*1b50*/  ISETP.NE.OR P0, PT, R12, RZ, P0 ;  /* 0x000000ff0c00720c */ /* 0x000fda0000705670 */
[----:B------:R-:W-:Y:S05]  /*1b60*/  @!P0 BRA `(.L_x_4313) ;  /* 0x000001f000008947 */ /* 0x000fea0003800000 */
.L_x_4314:
        /* <DEDUP_REMOVED lines=31> */
.L_x_4313:
        /* <DEDUP_REMOVED lines=11> */
.L_x_4319:
[----:B------:R-:W-:Y:S05]  /*1e10*/  BSYNC B0 ;  /* 0x0000000000007941 */ /* 0x000fea0003800000 */
.L_x_4318:
        /* <DEDUP_REMOVED lines=16> */
.L_x_4310:
        /* <DEDUP_REMOVED lines=28> */
[--C-:B0-----:R-:W-:Y:S02]  /*20e0*/  HADD2.F32 R29, -RZ, R16.reuse.H1_H1 ;  /* 0x30000010ff1d7230 */ /* 0x101fe40000004100 */
[----:B------:R-:W-:Y:S01]  /*20f0*/  HADD2.F32 R11, -RZ, R16.H0_H0 ;  /* 0x20000010ff0b7230 */ /* 0x000fe20000004100 */
[----:B------:R-:W-:Y:S02]  /*2100*/  ISETP.GE.U32.AND P0, PT, R13, c[0x0][0x1c8], PT ;  /* 0x000072000d007a0c */ /* 0x000fe40003f06070 */
[----:B------:R-:W-:Y:S01]  /*2110*/  SHF.R.S32.HI R9, RZ, 0x1f, R13 ;  /* 0x0000001fff097819 */ /* 0x000fe2000001140d */
[--C-:B------:R-:W-:Y:S02]  /*2120*/  FADD.FTZ R29, R29, -R12.reuse ;  /* 0x8000000c1d1d7221 */ /* 0x100fe40000010000 */
[----:B------:R-:W-:Y:S01]  /*2130*/  FADD.FTZ R11, R11, -R12 ;  /* 0x8000000c0b0b7221 */ /* 0x000fe20000010000 */
[----:B------:R-:W-:Y:S01]  /*2140*/  ISETP.GE.AND.EX P0, PT, R9, c[0x0][0x1cc], PT, P0 ;  /* 0x0000730009007a0c */ /* 0x000fe20003f06300 */
[----:B-1----:R-:W-:-:S02]  /*2150*/  FMUL.FTZ R29, R29, R14 ;  /* 0x0000000e1d1d7220 */ /* 0x002fc40000410000 */
        /* <DEDUP_REMOVED lines=19> */
.L_x_4320:
        /* <DEDUP_REMOVED lines=12> */
.L_x_4322:
[----:B------:R-:W-:Y:S05]  /*2350*/  BSYNC B0 ;  /* 0x0000000000007941 */ /* 0x000fea0003800000 */
.L_x_4321:
        /* <DEDUP_REMOVED lines=24> */
.L_x_4323:
        /* <DEDUP_REMOVED lines=12> */
.L_x_4325:
[----:B------:R-:W-:Y:S05]  /*25a0*/  BSYNC B0 ;  /* 0x0000000000007941 */ /* 0x000fea0003800000 */
.L_x_4324:
        /* <DEDUP_REMOVED lines=37> */
.L_x_4326:
        /* <DEDUP_REMOVED lines=12> */
.L_x_4328:
[----:B------:R-:W-:Y:S05]  /*28c0*/  BSYNC B0 ;  /* 0x0000000000007941 */ /* 0x000fea0003800000 */
.L_x_4327:
        /* <DEDUP_REMOVED lines=11> */
.L_x_4329:
        /* <DEDUP_REMOVED lines=12> */
.L_x_4331:
[----:B------:R-:W-:Y:S05]  /*2a40*/  BSYNC B0 ;  /* 0x0000000000007941 */ /* 0x000fea0003800000 */
.L_x_4330:
[----:B------:R-:W-:Y:S02]  /*2a50*/  IADD3 R17, R17, c[0x0][0x10], RZ ;  /* 0x0000040011117a10 */ /* 0x000fe40007ffe0ff */
[----:B------:R-:W-:Y:S02]  /*2a60*/  IADD3 R18, R18, 0x1, RZ ;  /* 0x0000000112127810 */ /* 0x000fe40007ffe0ff */
[----:B------:R-:W-:-:S13]  /*2a70*/  ISETP.GE.AND P0, PT, R17, UR4, PT ;  /* 0x0000000411007c0c */ /* 0x000fda000bf06270 */
[----:B------:R-:W-:Y:S01]  /*2a80*/  @P0 CALL.REL.NOINC `(.L_x_4332) ;  /* 0x0000001000000944 */ /* 0x000fe20003c00000 */
[----:B------:R-:W-:Y:S05]  /*2a90*/  BRA `(.L_x_4333) ;  /* 0xffffd6d000007947 */ /* 0x000fea000383ffff */
.L_x_4332:
[----:B------:R-:W-:Y:S05]  /*2aa0*/  EXIT ;  /* 0x000000000000794d */ /* 0x000fea0003800000 */
.L_x_4334:
        /* <DEDUP_REMOVED lines=13> */
.L_x_5308:


//--------------------- .text._Z35group_norm_nhwc_fwd_one_pass_kernelI11Fp16IOFp16WLi128ELi64ELi512EEv26Group_norm_nhwc_fwd_params --------------------------
	.section	.text._Z35group_norm_nhwc_fwd_one_pass_kernelI11Fp16IOFp16WLi128ELi64ELi512EEv26Group_norm_nhwc_fwd_params,"ax",@progbits
	.sectioninfo	@"SHI_REGISTERS=40"
	.align	128
        .global         _Z35group_norm_nhwc_fwd_one_pass_kernelI11Fp16IOFp16WLi128ELi64ELi512EEv26Group_norm_nhwc_fwd_params
        .type           _Z35group_norm_nhwc_fwd_one_pass_kernelI11Fp16IOFp16WLi128ELi64ELi512EEv26Group_norm_nhwc_fwd_params,@function
        .size           _Z35group_norm_nhwc_fwd_one_pass_kernelI11Fp16IOFp16WLi128ELi64ELi512EEv26Group_norm_nhwc_fwd_params,(.L_x_5309 - _Z35group_norm_nhwc_fwd_one_pass_kernelI11Fp16IOFp16WLi128ELi64ELi512EEv26Group_norm_nhwc_fwd_params)
        .other          _Z35group_norm_nhwc_fwd_one_pass_kernelI11Fp16IOFp16WLi128ELi64ELi512EEv26Group_norm_nhwc_fwd_params,@"STO_CUDA_ENTRY STV_DEFAULT"
_Z35group_norm_nhwc_fwd_one_pass_kernelI11Fp16IOFp16WLi128ELi64ELi512EEv26Group_norm_nhwc_fwd_params:
.text._Z35group_norm_nhwc_fwd_one_pass_kernelI11Fp16IOFp16WLi128ELi64ELi512EEv26Group_norm_nhwc_fwd_params:
        /* <DEDUP_REMOVED lines=31> */
.L_x_4372:
        /* <DEDUP_REMOVED lines=271> */
.L_x_4336:
[----:B------:R-:W-:Y:S05]  /*12e0*/  BSYNC B0 ;  /* 0x0000000000007941 */ /* 0x000fea0003800000 */
.L_x_4335:
        /* <DEDUP_REMOVED lines=26> */
.L_x_4339:
[----:B------:R-:W2:Y:S01]  /*1490*/  LDG.E.STRONG.GPU R19, [R12.64] ;  /* 0x000000080c137981 */ /* 0x000ea2000c1ef900 */
[----:B------:R-:W-:Y:S01]  /*14a0*/  YIELD ;  /* 0x0000000000007946 */ /* 0x000fe20003800000 */
[----:B--2---:R-:W-:Y:S01]  /*14b0*/  ISETP.NE.AND P0, PT, R19, R18, PT ;  /* 0x000000121300720c */ /* 0x004fe20003f05270 */
[----:B------:R-:W-:-:S12]  /*14c0*/  CCTL.IVALL ;  /* 0x00000000ff00798f */ /* 0x000fd80002000000 */
[----:B------:R-:W-:Y:S05]  /*14d0*/  @P0 BRA `(.L_x_4339) ;  /* 0xffffffb000000947 */ /* 0x000fea000383ffff */
.L_x_4338:
        /* <DEDUP_REMOVED lines=20> */
.L_x_4343:
        /* <DEDUP_REMOVED lines=116> */
.L_x_4342:
        /* <DEDUP_REMOVED lines=62> */
.L_x_4344:
[----:B------:R-:W-:-:S13]  /*2140*/  ISETP.NE.OR P0, PT, RZ, UR5, P0 ;  /* 0x00000005ff007c0c */ /* 0x000fda0008705670 */
[----:B------:R-:W-:Y:S05]  /*2150*/  @!P0 BRA `(.L_x_4340) ;  /* 0x000001f000008947 */ /* 0x000fea0003800000 */
.L_x_4341:
        /* <DEDUP_REMOVED lines=31> */
.L_x_4340:
        /* <DEDUP_REMOVED lines=12> */
.L_x_4346:
[----:B------:R-:W-:Y:S05]  /*2410*/  BSYNC B0 ;  /* 0x0000000000007941 */ /* 0x000fea0003800000 */
.L_x_4345:
        /* <DEDUP_REMOVED lines=16> */
.L_x_4337:
        /* <DEDUP_REMOVED lines=60> */
.L_x_4347:
        /* <DEDUP_REMOVED lines=13> */
.L_x_4349:
[----:B------:R-:W-:Y:S05]  /*29b0*/  BSYNC B0 ;  /* 0x0000000000007941 */ /* 0x000fea0003800000 */
.L_x_4348:
        /* <DEDUP_REMOVED lines=17> */
.L_x_4350:
        /* <DEDUP_REMOVED lines=13> */
.L_x_4352:
[----:B------:R-:W-:Y:S05]  /*2ba0*/  BSYNC B0 ;  /* 0x0000000000007941 */ /* 0x000fea0003800000 */
.L_x_4351:
        /* <DEDUP_REMOVED lines=77> */
.L_x_4353:
        /* <DEDUP_REMOVED lines=14> */
.L_x_4355:
[----:B------:R-:W-:Y:S05]  /*3160*/  BSYNC B0 ;  /* 0x0000000000007941 */ /* 0x000fea0003800000 */
.L_x_4354:
        /* <DEDUP_REMOVED lines=11> */
.L_x_4356:
        /* <DEDUP_REMOVED lines=13> */
.L_x_4358:
[----:B------:R-:W-:Y:S05]  /*32f0*/  BSYNC B0 ;  /* 0x0000000000007941 */ /* 0x000fea0003800000 */
.L_x_4357:
        /* <DEDUP_REMOVED lines=11> */
.L_x_4359:
        /* <DEDUP_REMOVED lines=13> */
.L_x_4361:
[----:B------:R-:W-:Y:S05]  /*3480*/  BSYNC B0 ;  /* 0x0000000000007941 */ /* 0x000fea0003800000 */
.L_x_4360:
        /* <DEDUP_REMOVED lines=11> */
.L_x_4362:
        /* <DEDUP_REMOVED lines=13> */
.L_x_4364:
[----:B------:R-:W-:Y:S05]  /*3610*/  BSYNC B0 ;  /* 0x0000000000007941 */ /* 0x000fea0003800000 */
.L_x_4363:
        /* <DEDUP_REMOVED lines=11> */
.L_x_4365:
        /* <DEDUP_REMOVED lines=13> */
.L_x_4367:
[----:B------:R-:W-:Y:S05]  /*37a0*/  BSYNC B0 ;  /* 0x0000000000007941 */ /* 0x000fea0003800000 */
.L_x_4366:
        /* <DEDUP_REMOVED lines=11> */
.L_x_4368:
        /* <DEDUP_REMOVED lines=12> */
.L_x_4370:
[----:B------:R-:W-:Y:S05]  /*3920*/  BSYNC B0 ;  /* 0x0000000000007941 */ /* 0x000fea0003800000 */
.L_x_4369:
[----:B------:R-:W-:Y:S02]  /*3930*/  IADD3 R10, R10, c[0x0][0x10], RZ ;  /* 0x000004000a0a7a10 */ /* 0x000fe40007ffe0ff */
[----:B------:R-:W-:Y:S02]  /*3940*/  IADD3 R29, R29, 0x1, RZ ;  /* 0x000000011d1d7810 */ /* 0x000fe40007ffe0ff */
[----:B------:R-:W-:-:S13]  /*3950*/  ISETP.GE.AND P0, PT, R10, UR4, PT ;  /* 0x000000040a007c0c */ /* 0x000fda000bf06270 */
[----:B------:R-:W-:Y:S01]  /*3960*/  @P0 CALL.REL.NOINC `(.L_x_4371) ;  /* 0x0000001000000944 */ /* 0x000fe20003c00000 */
[----:B------:R-:W-:Y:S05]  /*3970*/  BRA `(.L_x_4372) ;  /* 0xffffc87000007947 */ /* 0x000fea000383ffff */
.L_x_4371:
[----:B------:R-:W-:Y:S05]  /*3980*/  EXIT ;  /* 0x000000000000794d */ /* 0x000fea0003800000 */
.L_x_4373:
        /* <DEDUP_REMOVED lines=15> */
.L_x_5309:


//--------------------- .text._Z35group_norm_nhwc_fwd_one_pass_kernelI11Fp16IOFp16WLi256ELi64ELi512EEv26Group_norm_nhwc_fwd_params --------------------------
	.section	.text._Z35group_norm_nhwc_fwd_one_pass_kernelI11Fp16IOFp16WLi256ELi64ELi512EEv26Group_norm_nhwc_fwd_params,"ax",@progbits
	.sectioninfo	@"SHI_REGISTERS=84"
	.align	128
        .global         _Z35group_norm_nhwc_fwd_one_pass_kernelI11Fp16IOFp16WLi256ELi64ELi512EEv26Group_norm_nhwc_fwd_params
        .type           _Z35group_norm_nhwc_fwd_one_pass_kernelI11Fp16IOFp16WLi256ELi64ELi512EEv26Group_norm_nhwc_fwd_params,@function
        .size           _Z35group_norm_nhwc_fwd_one_pass_kernelI11Fp16IOFp16WLi256ELi64ELi512EEv26Group_norm_nhwc_fwd_params,(.L_x_5310 - _Z35group_norm_nhwc_fwd_one_pass_kernelI11Fp16IOFp16WLi256ELi64ELi512EEv26Group_norm_nhwc_fwd_params)
        .other          _Z35group_norm_nhwc_fwd_one_pass_kernelI11Fp16IOFp16WLi256ELi64ELi512EEv26Group_norm_nhwc_fwd_params,@"STO_CUDA_ENTRY STV_DEFAULT"
_Z35group_norm_nhwc_fwd_one_pass_kernelI11Fp16IOFp16WLi256ELi64ELi512EEv26Group_norm_nhwc_fwd_params:
.text._Z35group_norm_nhwc_fwd_one_pass_kernelI11Fp16IOFp16WLi256ELi64ELi512EEv26Group_norm_nhwc_fwd_params:
        /* <DEDUP_REMOVED lines=15> */
.L_x_4436:
        /* <DEDUP_REMOVED lines=231> */
[C---:B------:R-:W-:Y:S02]  /*0f60*/  @!P5 LEA R58, P6, R52.reuse, c[0x0][0x170], 0x1 ;  /* 0x00005c00343ada11 */ /* 0x040fe400078c08ff */
[----:B------:R-:W-:Y:S02]  /*0f70*/  IADD3 R55, R49, 0xe0, RZ ;  /* 0x000000e031377810 */ /* 0x000fe40007ffe0ff */
[----:B------:R-:W-:Y:S02]  /*0f80*/  @!P5 LEA.HI.X R59, R52, c[0x0][0x174], R53, 0x1, P6 ;  /* 0x00005d00343bda11 */ /* 0x000fe400030f0c35 */
[----:B------:R-:W-:-:S03]  /*0f90*/  SHF.R.S32.HI R48, RZ, 0x1f, R55 ;  /* 0x0000001fff307819 */ /* 0x000fc60000011437 */
[----:B------:R0:W2:Y:S01]  /*0fa0*/  @!P5 LDG.E R28, [R58.64] ;  /* 0x000000063a1cd981 */ /* 0x0000a2000c1e1900 */
[----:B------:R-:W-:Y:S01]  /*0fb0*/  ISETP.GE.U32.AND P5, PT, R55, c[0x0][0x1c8], PT ;  /* 0x0000720037007a0c */ /* 0x000fe20003fa6070 */
[----:B------:R-:W-:-:S03]  /*0fc0*/  CS2R R52, SRZ ;  /* 0x0000000000347805 */ /* 0x000fc6000001ff00 */
[----:B------:R-:W-:-:S03]  /*0fd0*/  ISETP.GE.AND.EX P5, PT, R48, c[0x0][0x1cc], PT, P5 ;  /* 0x0000730030007a0c */ /* 0x000fc60003fa6350 */
[----:B------:R1:W3:Y:S01]  /*0fe0*/  @!P0 LDG.E R53, [R50.64] ;  /* 0x0000000632358981 */ /* 0x0002e2000c1e1900 */
[----:B------:R-:W-:-:S03]  /*0ff0*/  ISETP.GT.U32.OR P5, PT, R27, 0x1ff, P5 ;  /* 0x000001ff1b00780c */ /* 0x000fc60002fa4470 */
[----:B------:R-:W4:Y:S10]  /*1000*/  @!P1 LDG.E R52, [R14.64] ;  /* 0x000000060e349981 */ /* 0x000f34000c1e1900 */
[----:B0-----:R-:W-:Y:S01]  /*1010*/  @!P5 MOV R58, R16 ;  /* 0x00000010003ad202 */ /* 0x001fe20000000f00 */
        /* <DEDUP_REMOVED lines=8> */
[----:B------:R-:W-:Y:S02]  /*10a0*/  IADD3 R55, R49, 0xf0, RZ ;  /* 0x000000f031377810 */ /* 0x000fe40007ffe0ff */
[----:B------:R-:W-:Y:S01]  /*10b0*/  LOP3.LUT P6, RZ, R72, 0x4, RZ, 0xc0, !PT ;  /* 0x0000000448ff7812 */ /* 0x000fe200078cc0ff */
[----:B------:R0:W5:Y:S01]  /*10c0*/  @!P5 LDG.E R48, [R60.64] ;  /* 0x000000063c30d981 */ /* 0x000162000c1e1900 */
[----:B-1----:R-:W-:Y:S02]  /*10d0*/  SHF.R.S32.HI R50, RZ, 0x1f, R55 ;  /* 0x0000001fff327819 */ /* 0x002fe40000011437 */
[----:B------:R-:W-:Y:S02]  /*10e0*/  ISETP.GE.U32.AND P5, PT, R55, c[0x0][0x1c8], PT ;  /* 0x0000720037007a0c */ /* 0x000fe40003fa6070 */
[----:B------:R-:W-:-:S02]  /*10f0*/  MOV R51, RZ ;  /* 0x000000ff00337202 */ /* 0x000fc40000000f00 */
[----:B------:R-:W-:-:S04]  /*1100*/  ISETP.GE.AND.EX P5, PT, R50, c[0x0][0x1cc], PT, P5 ;  /* 0x0000730032007a0c */ /* 0x000fc80003fa6350 */
[----:B------:R-:W-:Y:S01]  /*1110*/  ISETP.GT.U32.OR P5, PT, R27, 0x1ff, P5 ;  /* 0x000001ff1b00780c */ /* 0x000fe20002fa4470 */
[----:B------:R1:W2:Y:S01]  /*1120*/  @!P6 LDG.E R51, [R56.64] ;  /* 0x000000063833e981 */ /* 0x0002a2000c1e1900 */
[----:B------:R-:W-:-:S11]  /*1130*/  ISETP.NE.AND P1, PT, R79, RZ, PT ;  /* 0x000000ff4f00720c */ /* 0x000fd60003f25270 */
[----:B------:R-:W-:Y:S01]  /*1140*/  @!P5 MOV R58, R16 ;  /* 0x00000010003ad202 */ /* 0x000fe20000000f00 */
[----:B------:R-:W-:Y:S01]  /*1150*/  @!P5 IMAD R50, R50, c[0x0][0x1c0], RZ ;  /* 0x000070003232da24 */ /* 0x000fe200078e02ff */
[----:B------:R-:W-:-:S03]  /*1160*/  @!P5 MOV R59, R3 ;  /* 0x00000003003bd202 */ /* 0x000fc60000000f00 */
[C---:B------:R-:W-:Y:S01]  /*1170*/  @!P5 IMAD R81, R55.reuse, c[0x0][0x1c4], R50 ;  /* 0x000071003751da24 */ /* 0x040fe200078e0232 */
[----:B-1----:R-:W-:Y:S01]  /*1180*/  CS2R R56, SRZ ;  /* 0x0000000000387805 */ /* 0x002fe2000001ff00 */
[----:B------:R-:W-:Y:S01]  /*1190*/  @!P5 IMAD.WIDE.U32 R58, R55, c[0x0][0x1c0], R58 ;  /* 0x00007000373ada25 */ /* 0x000fe200078e003a */
[----:B------:R-:W-:-:S04]  /*11a0*/  MOV R50, RZ ;  /* 0x000000ff00327202 */ /* 0x000fc80000000f00 */
[----:B------:R-:W-:Y:S02]  /*11b0*/  @!P5 IADD3 R55, R59, R81, RZ ;  /* 0x000000513b37d210 */ /* 0x000fe40007ffe0ff */
[----:B0-----:R-:W-:-:S04]  /*11c0*/  @!P5 LEA R60, P6, R58, c[0x0][0x170], 0x1 ;  /* 0x00005c003a3cda11 */ /* 0x001fc800078c08ff */
[----:B------:R-:W-:Y:S02]  /*11d0*/  @!P5 LEA.HI.X R61, R58, c[0x0][0x174], R55, 0x1, P6 ;  /* 0x00005d003a3dda11 */ /* 0x000fe400030f0c37 */
[----:B------:R-:W-:Y:S01]  /*11e0*/  MOV R55, RZ ;  /* 0x000000ff00377202 */ /* 0x000fe20000000f00 */
[----:B------:R-:W-:Y:S01]  /*11f0*/  CS2R R58, SRZ ;  /* 0x00000000003a7805 */ /* 0x000fe2000001ff00 */
[C---:B------:R-:W-:Y:S01]  /*1200*/  LOP3.LUT P6, RZ, R72.reuse, 0x2, RZ, 0xc0, !PT ;  /* 0x0000000248ff7812 */ /* 0x040fe200078cc0ff */
[----:B------:R0:W5:Y:S01]  /*1210*/  @!P5 LDG.E R50, [R60.64] ;  /* 0x000000063c32d981 */ /* 0x000162000c1e1900 */
[----:B------:R-:W-:-:S03]  /*1220*/  LOP3.LUT P5, RZ, R72, 0x80, RZ, 0xc0, !PT ;  /* 0x0000008048ff7812 */ /* 0x000fc600078ac0ff */
[----:B------:R1:W5:Y:S01]  /*1230*/  @!P1 LDG.E R55, [R62.64] ;  /* 0x000000063e379981 */ /* 0x000362000c1e1900 */
[----:B------:R-:W-:Y:S01]  /*1240*/  ISETP.NE.AND P1, PT, R78, RZ, PT ;  /* 0x000000ff4e00720c */ /* 0x000fe20003f25270 */
[----:B0-----:R-:W-:-:S08]  /*1250*/  CS2R R60, SRZ ;  /* 0x00000000003c7805 */ /* 0x001fd0000001ff00 */
[----:B------:R3:W5:Y:S04]  /*1260*/  @!P5 LDG.E R59, [R10.64] ;  /* 0x000000060a3bd981 */ /* 0x000768000c1e1900 */
[----:B------:R0:W5:Y:S01]  /*1270*/  @!P1 LDG.E R56, [R64.64] ;  /* 0x0000000640389981 */ /* 0x000162000c1e1900 */
[----:B------:R-:W-:-:S03]  /*1280*/  ISETP.NE.AND P1, PT, R77, RZ, PT ;  /* 0x000000ff4d00720c */ /* 0x000fc60003f25270 */
[----:B------:R0:W5:Y:S10]  /*1290*/  @!P6 LDG.E R60, [R12.64] ;  /* 0x000000060c3ce981 */ /* 0x000174000c1e1900 */
[----:B------:R-:W5:Y:S01]  /*12a0*/  @!P1 LDG.E R57, [R66.64] ;  /* 0x0000000642399981 */ /* 0x000f62000c1e1900 */
[----:B------:R-:W-:-:S13]  /*12b0*/  ISETP.NE.AND P1, PT, R76, RZ, PT ;  /* 0x000000ff4c00720c */ /* 0x000fda0003f25270 */
[----:B------:R-:W5:Y:S01]  /*12c0*/  @!P1 LDG.E R58, [R68.64] ;  /* 0x00000006443a9981 */ /* 0x000f62000c1e1900 */
[----:B------:R-:W-:Y:S01]  /*12d0*/  ISETP.NE.AND P1, PT, R75, RZ, PT ;  /* 0x000000ff4b00720c */ /* 0x000fe20003f25270 */
[----:B-1----:R-:W-:-:S06]  /*12e0*/  CS2R R62, SRZ ;  /* 0x00000000003e7805 */ /* 0x002fcc000001ff00 */
[----:B------:R1:W5:Y:S01]  /*12f0*/  @!P2 LDG.E R62, [R8.64] ;  /* 0x00000006083ea981 */ /* 0x000362000c1e1900 */
[----:B0-----:R-:W-:-:S03]  /*1300*/  MOV R64, RZ ;  /* 0x000000ff00407202 */ /* 0x001fc60000000f00 */
[----:B------:R0:W5:Y:S04]  /*1310*/  @!P3 LDG.E R63, [R6.64] ;  /* 0x00000006063fb981 */ /* 0x000168000c1e1900 */
[----:B------:R-:W5:Y:S04]  /*1320*/  @!P1 LDG.E R61, [R70.64] ;  /* 0x00000006463d9981 */ /* 0x000f68000c1e1900 */
[----:B------:R4:W5:Y:S01]  /*1330*/  @!P4 LDG.E R64, [R4.64] ;  /* 0x000000060440c981 */ /* 0x000962000c1e1900 */
[----:B------:R-:W-:Y:S01]  /*1340*/  ISETP.GT.AND P5, PT, R74, 0x1e, PT ;  /* 0x0000001e4a00780c */ /* 0x000fe20003fa4270 */
[----:B---3--:R-:W-:-:S02]  /*1350*/  HADD2.F32 R11, -RZ, R53.H1_H1 ;  /* 0x30000035ff0b7230 */ /* 0x008fc40000004100 */
[----:B------:R-:W-:-:S03]  /*1360*/  HADD2.F32 R10, -RZ, R53.H0_H0 ;  /* 0x20000035ff0a7230 */ /* 0x000fc60000004100 */
[----:B------:R-:W-:Y:S02]  /*1370*/  FMUL.FTZ R13, R11, R11 ;  /* 0x0000000b0b0d7220 */ /* 0x000fe40000410000 */
[C---:B------:R-:W-:Y:S01]  /*1380*/  FADD.FTZ R11, R10.reuse, R11 ;  /* 0x0000000b0a0b7221 */ /* 0x040fe20000010000 */
[--C-:B----4-:R-:W-:Y:S01]  /*1390*/  HADD2.F32 R5, -RZ, R52.reuse.H1_H1 ;  /* 0x30000034ff057230 */ /* 0x110fe20000004100 */
[----:B------:R-:W-:Y:S01]  /*13a0*/  FFMA.FTZ R13, R10, R10, R13 ;  /* 0x0000000a0a0d7223 */ /* 0x000fe2000001000d */
[----:B------:R-:W-:Y:S01]  /*13b0*/  HADD2.F32 R4, -RZ, R52.H0_H0 ;  /* 0x20000034ff047230 */ /* 0x000fe20000004100 */
[----:B------:R-:W-:Y:S02]  /*13c0*/  FADD.FTZ R11, RZ, R11 ;  /* 0x0000000bff0b7221 */ /* 0x000fe40000010000 */
[----:B------:R-:W-:Y:S02]  /*13d0*/  FADD.FTZ R13, RZ, R13 ;  /* 0x0000000dff0d7221 */ /* 0x000fe40000010000 */
[----:B0-----:R-:W-:-:S02]  /*13e0*/  FMUL.FTZ R7, R5, R5 ;  /* 0x0000000505077220 */ /* 0x001fc40000410000 */
[C---:B------:R-:W-:Y:S02]  /*13f0*/  FADD.FTZ R5, R4.reuse, R5 ;  /* 0x0000000504057221 */ /* 0x040fe40000010000 */
[----:B------:R-:W-:Y:S01]  /*1400*/  FFMA.FTZ R7, R4, R4, R7 ;  /* 0x0000000404077223 */ /* 0x000fe20000010007 */
[--C-:B--2---:R-:W-:Y:S02]  /*1410*/  HADD2.F32 R15, -RZ, R51.reuse.H1_H1 ;  /* 0x30000033ff0f7230 */ /* 0x104fe40000004100 */
[----:B------:R-:W-:-:S03]  /*1420*/  HADD2.F32 R12, -RZ, R51.H0_H0 ;  /* 0x20000033ff0c7230 */ /* 0x000fc60000004100 */
[----:B-1----:R-:W-:Y:S02]  /*1430*/  FMUL.FTZ R9, R15, R15 ;  /* 0x0000000f0f097220 */ /* 0x002fe40000410000 */
[C---:B------:R-:W-:Y:S02]  /*1440*/  FADD.FTZ R6, R12.reuse, R15 ;  /* 0x0000000f0c067221 */ /* 0x040fe40000010000 */
[----:B------:R-:W-:Y:S02]  /*1450*/  FFMA.FTZ R12, R12, R12, R9 ;  /* 0x0000000c0c0c7223 */ /* 0x000fe40000010009 */
[----:B------:R-:W-:Y:S02]  /*1460*/  FADD.FTZ R6, R11, R6 ;  /* 0x000000060b067221 */ /* 0x000fe40000010000 */
[----:B------:R-:W-:Y:S02]  /*1470*/  FADD.FTZ R12, R13, R12 ;  /* 0x0000000c0d0c7221 */ /* 0x000fe40000010000 */
[----:B------:R-:W-:-:S02]  /*1480*/  FADD.FTZ R5, R6, R5 ;  /* 0x0000000506057221 */ /* 0x000fc40000010000 */
[----:B------:R-:W-:Y:S01]  /*1490*/  FADD.FTZ R7, R12, R7 ;  /* 0x000000070c077221 */ /* 0x000fe20000010000 */
[--C-:B-----5:R-:W-:Y:S02]  /*14a0*/  HADD2.F32 R9, -RZ, R55.reuse.H1_H1 ;  /* 0x30000037ff097230 */ /* 0x120fe40000004100 */
        /* <DEDUP_REMOVED lines=8> */
[C---:B------:R-:W-:Y:S02]  /*1530*/  FADD.FTZ R13, R6.reuse, R13 ;  /* 0x0000000d060d7221 */ /* 0x040fe40000010000 */
[----:B------:R-:W-:Y:S02]  /*1540*/  FADD.FTZ R7, R7, R8 ;  /* 0x0000000807077221 */ /* 0x000fe40000010000 */
[----:B------:R-:W-:Y:S01]  /*1550*/  FFMA.FTZ R6, R6, R6, R5 ;  /* 0x0000000606067223 */ /* 0x000fe20000010005 */
[--C-:B------:R-:W-:Y:S02]  /*1560*/  HADD2.F32 R8, -RZ, R57.reuse.H1_H1 ;  /* 0x30000039ff087230 */ /* 0x100fe40000004100 */
[----:B------:R-:W-:Y:S01]  /*1570*/  HADD2.F32 R5, -RZ, R57.H0_H0 ;  /* 0x20000039ff057230 */ /* 0x000fe20000004100 */
[----:B------:R-:W-:-:S02]  /*1580*/  FADD.FTZ R6, R7, R6 ;  /* 0x0000000607067221 */ /* 0x000fc40000010000 */
[----:B------:R-:W-:Y:S02]  /*1590*/  FMUL.FTZ R10, R8, R8 ;  /* 0x00000008080a7220 */ /* 0x000fe40000410000 */
        /* <DEDUP_REMOVED lines=145> */
.L_x_4375:
[----:B0-----:R-:W-:Y:S05]  /*1eb0*/  BSYNC B0 ;  /* 0x0000000000007941 */ /* 0x001fea0003800000 */
.L_x_4374:
        /* <DEDUP_REMOVED lines=25> */
.L_x_4378:
[----:B------:R-:W2:Y:S01]  /*2050*/  LDG.E.STRONG.GPU R8, [R10.64] ;  /* 0x000000060a087981 */ /* 0x000ea2000c1ef900 */
[----:B------:R-:W-:Y:S01]  /*2060*/  YIELD ;  /* 0x0000000000007946 */ /* 0x000fe20003800000 */
[----:B--2---:R-:W-:Y:S01]  /*2070*/  ISETP.NE.AND P6, PT, R8, R65, PT ;  /* 0x000000410800720c */ /* 0x004fe20003fc5270 */
[----:B------:R-:W-:-:S12]  /*2080*/  CCTL.IVALL ;  /* 0x00000000ff00798f */ /* 0x000fd80002000000 */
[----:B------:R-:W-:Y:S05]  /*2090*/  @P6 BRA `(.L_x_4378) ;  /* 0xffffffb000006947 */ /* 0x000fea000383ffff */
.L_x_4377:
        /* <DEDUP_REMOVED lines=24> */
.L_x_4382:
        /* <DEDUP_REMOVED lines=116> */
.L_x_4381:
        /* <DEDUP_REMOVED lines=63> */
.L_x_4383:
[----:B------:R-:W-:-:S04]  /*2d50*/  LOP3.LUT P6, RZ, R72, 0x1, RZ, 0xc0, !PT ;  /* 0x0000000148ff7812 */ /* 0x000fc800078cc0ff */
[----:B------:R-:W-:-:S13]  /*2d60*/  ISETP.NE.OR P6, PT, R8, RZ, P6 ;  /* 0x000000ff0800720c */ /* 0x000fda00037c5670 */
[----:B------:R-:W-:Y:S05]  /*2d70*/  @!P6 BRA `(.L_x_4379) ;  /* 0x000002100000e947 */ /* 0x000fea0003800000 */
.L_x_4380:
[----:B------:R-:W1:Y:S02]  /*2d80*/  S2R R65, SR_CTAID.X ;  /* 0x0000000000417919 */ /* 0x000e640000002500 */
.L_x_4384:
        /* <DEDUP_REMOVED lines=32> */
.L_x_4379:
        /* <DEDUP_REMOVED lines=11> */
.L_x_4386:
[----:B------:R-:W-:Y:S05]  /*3040*/  BSYNC B0 ;  /* 0x0000000000007941 */ /* 0x000fea0003800000 */
.L_x_4385:
        /* <DEDUP_REMOVED lines=17> */
.L_x_4376:
        /* <DEDUP_REMOVED lines=18> */
[----:B0-----:R-:W2:Y:S04]  /*3280*/  LDG.E.U16 R8, [R10.64] ;  /* 0x000000060a087981 */ /* 0x001ea8000c1e1500 */
[----:B------:R-:W3:Y:S04]  /*3290*/  LDG.E.U16 R6, [R10.64+0x2] ;  /* 0x000002060a067981 */ /* 0x000ee8000c1e1500 */
[----:B------:R-:W4:Y:S04]  /*32a0*/  LDG.E.U16 R9, [R12.64] ;  /* 0x000000060c097981 */ /* 0x000f28000c1e1500 */
[----:B------:R-:W5:Y:S04]  /*32b0*/  LDG.E.U16 R7, [R12.64+0x2] ;  /* 0x000002060c077981 */ /* 0x000f68000c1e1500 */
        /* <DEDUP_REMOVED lines=19> */
[----:B--2---:R-:W-:Y:S02]  /*33f0*/  HADD2.F32 R8, -RZ, R8.H0_H0 ;  /* 0x20000008ff087230 */ /* 0x004fe40000004100 */
[----:B---3--:R-:W-:Y:S02]  /*3400*/  HADD2.F32 R6, -RZ, R6.H0_H0 ;  /* 0x20000006ff067230 */ /* 0x008fe40000004100 */
[----:B----4-:R-:W-:Y:S02]  /*3410*/  HADD2.F32 R9, -RZ, R9.H0_H0 ;  /* 0x20000009ff097230 */ /* 0x010fe40000004100 */
        /* <DEDUP_REMOVED lines=14> */
.L_x_4387:
        /* <DEDUP_REMOVED lines=12> */
.L_x_4389:
[----:B------:R-:W-:Y:S05]  /*35c0*/  BSYNC B0 ;  /* 0x0000000000007941 */ /* 0x000fea0003800000 */
.L_x_4388:
[--C-:B0-----:R-:W-:Y:S01]  /*35d0*/  FADD.FTZ R10, R53, -R4.reuse ;  /* 0x80000004350a7221 */ /* 0x101fe20000010000 */
[--C-:B------:R-:W-:Y:S01]  /*35e0*/  HADD2.F32 R13, -RZ, R52.reuse.H1_H1 ;  /* 0x30000034ff0d7230 */ /* 0x100fe20000004100 */
[--C-:B------:R-:W-:Y:S01]  /*35f0*/  FADD.FTZ R12, R51, -R4.reuse ;  /* 0x80000004330c7221 */ /* 0x100fe20000010000 */
[----:B------:R-:W-:Y:S01]  /*3600*/  HADD2.F32 R11, -RZ, R52.H0_H0 ;  /* 0x20000034ff0b7230 */ /* 0x000fe20000004100 */
        /* <DEDUP_REMOVED lines=19> */
.L_x_4390:
        /* <DEDUP_REMOVED lines=13> */
.L_x_4392:
[----:B------:R-:W-:Y:S05]  /*3810*/  BSYNC B0 ;  /* 0x0000000000007941 */ /* 0x000fea0003800000 */
.L_x_4391:
        /* <DEDUP_REMOVED lines=17> */
.L_x_4393:
        /* <DEDUP_REMOVED lines=13> */
.L_x_4395:
[----:B------:R-:W-:Y:S05]  /*3a00*/  BSYNC B0 ;  /* 0x0000000000007941 */ /* 0x000fea0003800000 */
.L_x_4394:
        /* <DEDUP_REMOVED lines=17> */
.L_x_4396:
        /* <DEDUP_REMOVED lines=13> */
.L_x_4398:
[----:B------:R-:W-:Y:S05]  /*3bf0*/  BSYNC B0 ;  /* 0x0000000000007941 */ /* 0x000fea0003800000 */
.L_x_4397:
        /* <DEDUP_REMOVED lines=23> */
.L_x_4399:
        /* <DEDUP_REMOVED lines=13> */
.L_x_4401:
[----:B------:R-:W-:Y:S05]  /*3e40*/  BSYNC B0 ;  /* 0x0000000000007941 */ /* 0x000fea0003800000 */
.L_x_4400:
        /* <DEDUP_REMOVED lines=17> */
.L_x_4402:
        /* <DEDUP_REMOVED lines=13> */
.L_x_4404:
[----:B------:R-:W-:Y:S05]  /*4030*/  BSYNC B0 ;  /* 0x0000000000007941 */ /* 0x000fea0003800000 */
.L_x_4403:
        /* <DEDUP_REMOVED lines=17> */
.L_x_4405:
        /* <DEDUP_REMOVED lines=13> */
.L_x_4407:
[----:B------:R-:W-:Y:S05]  /*4220*/  BSYNC B0 ;  /* 0x0000000000007941 */ /* 0x000fea0003800000 */
.L_x_4406:
        /* <DEDUP_REMOVED lines=21> */
.L_x_4408:
        /* <DEDUP_REMOVED lines=13> */
.L_x_4410:
[----:B------:R-:W-:Y:S05]  /*4450*/  BSYNC B0 ;  /* 0x0000000000007941 */ /* 0x000fea0003800000 */
.L_x_4409:
        /* <DEDUP_REMOVED lines=21> */
.L_x_4411:
        /* <DEDUP_REMOVED lines=13> */
.L_x_4413:
[----:B------:R-:W-:Y:S05]  /*4680*/  BSYNC B0 ;  /* 0x0000000000007941 */ /* 0x000fea0003800000 */
.L_x_4412:
        /* <DEDUP_REMOVED lines=14> */
.L_x_4414:
        /* <DEDUP_REMOVED lines=12> */
.L_x_4416:
[----:B------:R-:W-:Y:S05]  /*4830*/  BSYNC B0 ;  /* 0x0000000000007941 */ /* 0x000fea0003800000 */
.L_x_4415:
        /* <DEDUP_REMOVED lines=73> */
.L_x_4417:
        /* <DEDUP_REMOVED lines=12> */
.L_x_4419:
[----:B------:R-:W-:Y:S05]  /*4d90*/  BSYNC B0 ;  /* 0x0000000000007941 */ /* 0x000fea0003800000 */
.L_x_4418:
        /* <DEDUP_REMOVED lines=11> */
.L_x_4420:
        /* <DEDUP_REMOVED lines=12> */
.L_x_4422:
[----:B------:R-:W-:Y:S05]  /*4f10*/  BSYNC B0 ;  /* 0x0000000000007941 */ /* 0x000fea0003800000 */
.L_x_4421:
        /* <DEDUP_REMOVED lines=11> */
.L_x_4423:
        /* <DEDUP_REMOVED lines=12> */
.L_x_4425:
[----:B------:R-:W-:Y:S05]  /*5090*/  BSYNC B0 ;  /* 0x0000000000007941 */ /* 0x000fea0003800000 */
.L_x_4424:
        /* <DEDUP_REMOVED lines=11> */
.L_x_4426:
        /* <DEDUP_REMOVED lines=12> */
.L_x_4428:
[----:B------:R-:W-:Y:S05]  /*5210*/  BSYNC B0 ;  /* 0x0000000000007941 */ /* 0x000fea0003800000 */
.L_x_4427:
        /* <DEDUP_REMOVED lines=11> */
.L_x_4429:
        /* <DEDUP_REMOVED lines=12> */
.L_x_4431:
[----:B------:R-:W-:Y:S05]  /*5390*/  BSYNC B0 ;  /* 0x0000000000007941 */ /* 0x000fea0003800000 */
.L_x_4430:
        /* <DEDUP_REMOVED lines=11> */
.L_x_4432:
        /* <DEDUP_REMOVED lines=11> */
.L_x_4434:
[----:B------:R-:W-:Y:S05]  /*5500*/  BSYNC B0 ;  /* 0x0000000000007941 */ /* 0x000fea0003800000 */
.L_x_4433:
[----:B------:R-:W-:Y:S02]  /*5510*/  IADD3 R26, R26, c[0x0][0x10], RZ ;  /* 0x000004001a1a7a10 */ /* 0x000fe40007ffe0ff */
[----:B------:R-:W-:Y:S02]  /*5520*/  IADD3 R73, R73, 0x1, RZ ;  /* 0x0000000149497810 */ /* 0x000fe40007ffe0ff */
[----:B------:R-:W-:-:S13]  /*5530*/  ISETP.GE.AND P0, PT, R26, UR4, PT ;  /* 0x000000041a007c0c */ /* 0x000fda000bf06270 */
[----:B------:R-:W-:Y:S01]  /*5540*/  @P0 CALL.REL.NOINC `(.L_x_4435) ;  /* 0x0000001000000944 */ /* 0x000fe20003c00000 */
[----:B------:R-:W-:Y:S05]  /*5550*/  BRA `(.L_x_4436) ;  /* 0xffffab9000007947 */ /* 0x000fea000383ffff */
.L_x_4435:
[----:B------:R-:W-:Y:S05]  /*5560*/  EXIT ;  /* 0x000000000000794d */ /* 0x000fea0003800000 */
.L_x_4437:
        /* <DEDUP_REMOVED lines=9> */
.L_x_5310:


//--------------------- .text._Z35group_norm_nhwc_fwd_one_pass_kernelI11Fp16IOFp16WLi512ELi64ELi512EEv26Group_norm_nhwc_fwd_params --------------------------
	.section	.text._Z35group_norm_nhwc_fwd_one_pass_kernelI11Fp16IOFp16WLi512ELi64ELi512EEv26Group_norm_nhwc_fwd_params,"ax",@progbits
	.sectioninfo	@"SHI_REGISTERS=128"
	.align	128
        .global         _Z35group_norm_nhwc_fwd_one_pass_kernelI11Fp16IOFp16WLi512ELi64ELi512EEv26Group_norm_nhwc_fwd_params
        .type           _Z35group_norm_nhwc_fwd_one_pass_kernelI11Fp16IOFp16WLi512ELi64ELi512EEv26Group_norm_nhwc_fwd_params,@function
        .size           _Z35group_norm_nhwc_fwd_one_pass_kernelI11Fp16IOFp16WLi512ELi64ELi512EEv26Group_norm_nhwc_fwd_params,(.L_x_5311 - _Z35group_norm_nhwc_fwd_one_pass_kernelI11Fp16IOFp16WLi512ELi64ELi512EEv26Group_norm_nhwc_fwd_params)
        .other          _Z35group_norm_nhwc_fwd_one_pass_kernelI11Fp16IOFp16WLi512ELi64ELi512EEv26Group_norm_nhwc_fwd_params,@"STO_CUDA_ENTRY STV_DEFAULT"
_Z35group_norm_nhwc_fwd_one_pass_kernelI11Fp16IOFp16WLi512ELi64ELi512EEv26Group_norm_nhwc_fwd_params:
.text._Z35group_norm_nhwc_fwd_one_pass_kernelI11Fp16IOFp16WLi512ELi64ELi512EEv26Group_norm_nhwc_fwd_params:
        /* <DEDUP_REMOVED lines=201> */
.L_x_4547:
        /* <DEDUP_REMOVED lines=753> */
.L_x_4439:
[----:B0-----:R-:W-:Y:S05]  /*3ba0*/  BSYNC B0 ;  /* 0x0000000000007941 */ /* 0x001fea0003800000 */
.L_x_4438:
        /* <DEDUP_REMOVED lines=26> */
.L_x_4442:
[----:B0-----:R-:W2:Y:S01]  /*3d50*/  LDG.E.STRONG.GPU R32, [R28.64] ;  /* 0x000000081c207981 */ /* 0x001ea2000c1ef900 */
[----:B------:R-:W-:Y:S01]  /*3d60*/  YIELD ;  /* 0x0000000000007946 */ /* 0x000fe20003800000 */
[----:B--2---:R-:W-:Y:S01]  /*3d70*/  ISETP.NE.AND P6, PT, R32, R37, PT ;  /* 0x000000252000720c */ /* 0x004fe20003fc5270 */
[----:B------:R-:W-:-:S12]  /*3d80*/  CCTL.IVALL ;  /* 0x00000000ff00798f */ /* 0x000fd80002000000 */
[----:B------:R-:W-:Y:S05]  /*3d90*/  @P6 BRA `(.L_x_4442) ;  /* 0xffffffb000006947 */ /* 0x000fea000383ffff */
.L_x_4441:
        /* <DEDUP_REMOVED lines=20> */
.L_x_4446:
        /* <DEDUP_REMOVED lines=116> */
.L_x_4445:
        /* <DEDUP_REMOVED lines=62> */
.L_x_4447:
[----:B------:R-:W-:-:S06]  /*4a00*/  UISETP.NE.OR UP0, UPT, UR5, URZ, UP0 ;  /* 0x0000003f0500728c */ /* 0x000fcc0008705670 */
[----:B------:R-:W-:-:S13]  /*4a10*/  PLOP3.LUT P6, PT, PT, PT, UP0, 0x80, 0x0 ;  /* 0x000000000000781c */ /* 0x000fda0003fcf008 */
[----:B------:R-:W-:Y:S05]  /*4a20*/  @!P6 BRA `(.L_x_4443) ;  /* 0x000001f00000e947 */ /* 0x000fea0003800000 */
.L_x_4444:
        /* <DEDUP_REMOVED lines=31> */
.L_x_4443:
        /* <DEDUP_REMOVED lines=11> */
.L_x_4449:
[----:B------:R-:W-:Y:S05]  /*4cd0*/  BSYNC B0 ;  /* 0x0000000000007941 */ /* 0x000fea0003800000 */
.L_x_4448:
        /* <DEDUP_REMOVED lines=17> */
.L_x_4440:
        /* <DEDUP_REMOVED lines=38> */
[----:B------:R-:W-:Y:S01]  /*5050*/  ISETP.NE.AND P5, PT, RZ, UR7, PT ;  /* 0x00000007ff007c0c */ /* 0x000fe2000bfa5270 */
[----:B------:R-:W-:-:S02]  /*5060*/  HADD2.F32 R35, -RZ, R59.H0_H0 ;  /* 0x2000003bff237230 */ /* 0x000fc40000004100 */
[----:B------:R-:W-:Y:S02]  /*5070*/  HADD2.F32 R34, -RZ, R59.H1_H1 ;  /* 0x3000003bff227230 */ /* 0x000fe40000004100 */
[--C-:B------:R-:W-:Y:S02]  /*5080*/  HADD2.F32 R32, -RZ, R24.reuse.H0_H0 ;  /* 0x20000018ff207230 */ /* 0x100fe40000004100 */
[----:B------:R-:W-:Y:S01]  /*5090*/  HADD2.F32 R33, -RZ, R24.H1_H1 ;  /* 0x30000018ff217230 */ /* 0x000fe20000004100 */
[----:B------:R-:W-:Y:S02]  /*50a0*/  FADD.FTZ R24, R35, -UR5 ;  /* 0x8000000523187e21 */ /* 0x000fe40008010000 */
[----:B------:R-:W-:Y:S01]  /*50b0*/  FADD.FTZ R34, R34, -UR5 ;  /* 0x8000000522227e21 */ /* 0x000fe20008010000 */
[--C-:B----4-:R-:W-:Y:S02]  /*50c0*/  HADD2.F32 R30, -RZ, R25.reuse.H0_H0 ;  /* 0x20000019ff1e7230 */ /* 0x110fe40000004100 */
[----:B------:R-:W-:Y:S01]  /*50d0*/  HADD2.F32 R31, -RZ, R25.H1_H1 ;  /* 0x30000019ff1f7230 */ /* 0x000fe20000004100 */
[----:B0-----:R-:W-:-:S02]  /*50e0*/  FMUL.FTZ R24, R24, UR6 ;  /* 0x0000000618187c20 */ /* 0x001fc40008410000 */
[----:B-1----:R-:W-:Y:S01]  /*50f0*/  FMUL.FTZ R28, R34, UR6 ;  /* 0x00000006221c7c20 */ /* 0x002fe20008410000 */
[----:B--2---:R-:W-:Y:S02]  /*5100*/  HADD2.F32 R41, -RZ, R41.H0_H0 ;  /* 0x20000029ff297230 */ /* 0x004fe40000004100 */
[----:B---3--:R-:W-:Y:S02]  /*5110*/  HADD2.F32 R83, -RZ, R83.H0_H0 ;  /* 0x20000053ff537230 */ /* 0x008fe40000004100 */
        /* <DEDUP_REMOVED lines=15> */
.L_x_4450:
        /* <DEDUP_REMOVED lines=14> */
.L_x_4452:
[----:B------:R-:W-:Y:S05]  /*52f0*/  BSYNC B0 ;  /* 0x0000000000007941 */ /* 0x000fea0003800000 */
.L_x_4451:
        /* <DEDUP_REMOVED lines=21> */
.L_x_4453:
        /* <DEDUP_REMOVED lines=13> */
.L_x_4455:
[----:B------:R-:W-:Y:S05]  /*5520*/  BSYNC B0 ;  /* 0x0000000000007941 */ /* 0x000fea0003800000 */
.L_x_4454:
        /* <DEDUP_REMOVED lines=15> */
.L_x_4456:
        /* <DEDUP_REMOVED lines=14> */
.L_x_4458:
[----:B------:R-:W-:Y:S05]  /*5700*/  BSYNC B0 ;  /* 0x0000000000007941 */ /* 0x000fea0003800000 */
.L_x_4457:
        /* <DEDUP_REMOVED lines=23> */
.L_x_4459:
        /* <DEDUP_REMOVED lines=14> */
.L_x_4461:
[----:B------:R-:W-:Y:S05]  /*5960*/  BSYNC B0 ;  /* 0x0000000000007941 */ /* 0x000fea0003800000 */
.L_x_4460:
        /* <DEDUP_REMOVED lines=17> */
.L_x_4462:
        /* <DEDUP_REMOVED lines=14> */
.L_x_4464:
[----:B------:R-:W-:Y:S05]  /*5b60*/  BSYNC B0 ;  /* 0x0000000000007941 */ /* 0x000fea0003800000 */
.L_x_4463:
        /* <DEDUP_REMOVED lines=19> */
.L_x_4465:
        /* <DEDUP_REMOVED lines=13> */
.L_x_4467:
[----:B------:R-:W-:Y:S05]  /*5d70*/  BSYNC B0 ;  /* 0x0000000000007941 */ /* 0x000fea0003800000 */
.L_x_4466:
        /* <DEDUP_REMOVED lines=21> */
.L_x_4468:
        /* <DEDUP_REMOVED lines=13> */
.L_x_4470:
[----:B------:R-:W-:Y:S05]  /*5fa0*/  BSYNC B0 ;  /* 0x0000000000007941 */ /* 0x000fea0003800000 */
.L_x_4469:
        /* <DEDUP_REMOVED lines=15> */
.L_x_4471:
        /* <DEDUP_REMOVED lines=13> */
.L_x_4473:
[----:B------:R-:W-:Y:S05]  /*6170*/  BSYNC B0 ;  /* 0x0000000000007941 */ /* 0x000fea0003800000 */
.L_x_4472:
        /* <DEDUP_REMOVED lines=201> */
.L_x_4474:
        /* <DEDUP_REMOVED lines=13> */
.L_x_4476:
[----:B------:R-:W-:Y:S05]  /*6ee0*/  BSYNC B0 ;  /* 0x0000000000007941 */ /* 0x000fea0003800000 */
.L_x_4475:
        /* <DEDUP_REMOVED lines=11> */
.L_x_4477:
        /* <DEDUP_REMOVED lines=13> */
.L_x_4479:
[----:B------:R-:W-:Y:S05]  /*7070*/  BSYNC B0 ;  /* 0x0000000000007941 */ /* 0x000fea0003800000 */
.L_x_4478:
        /* <DEDUP_REMOVED lines=14> */
.L_x_4480:
        /* <DEDUP_REMOVED lines=13> */
.L_x_4482:
[----:B------:R-:W-:Y:S05]  /*7230*/  BSYNC B0 ;  /* 0x0000000000007941 */ /* 0x000fea0003800000 */
.L_x_4481:
        /* <DEDUP_REMOVED lines=12> */
.L_x_4483:
        /* <DEDUP_REMOVED lines=13> */
.L_x_4485:
[----:B------:R-:W-:Y:S05]  /*73d0*/  BSYNC B0 ;  /* 0x0000000000007941 */ /* 0x000fea0003800000 */
.L_x_4484:
        /* <DEDUP_REMOVED lines=12> */
.L_x_4486:
        /* <DEDUP_REMOVED lines=13> */
.L_x_4488:
[----:B------:R-:W-:Y:S05]  /*7570*/  BSYNC B0 ;  /* 0x0000000000007941 */ /* 0x000fea0003800000 */
.L_x_4487:
        /* <DEDUP_REMOVED lines=11> */
.L_x_4489:
        /* <DEDUP_REMOVED lines=13> */
.L_x_4491:
[----:B------:R-:W-:Y:S05]  /*7700*/  BSYNC B0 ;  /* 0x0000000000007941 */ /* 0x000fea0003800000 */
.L_x_4490:
        /* <DEDUP_REMOVED lines=11> */
.L_x_4492:
        /* <DEDUP_REMOVED lines=13> */
.L_x_4494:
[----:B------:R-:W-:Y:S05]  /*7890*/  BSYNC B0 ;  /* 0x0000000000007941 */ /* 0x000fea0003800000 */
.L_x_4493:
        /* <DEDUP_REMOVED lines=11> */
.L_x_4495:
        /* <DEDUP_REMOVED lines=13> */
.L_x_4497:
[----:B------:R-:W-:Y:S05]  /*7a20*/  BSYNC B0 ;  /* 0x0000000000007941 */ /* 0x000fea0003800000 */
.L_x_4496:
        /* <DEDUP_REMOVED lines=11> */
.L_x_4498:
        /* <DEDUP_REMOVED lines=13> */
.L_x_4500:
[----:B------:R-:W-:Y:S05]  /*7bb0*/  BSYNC B0 ;  /* 0x0000000000007941 */ /* 0x000fea0003800000 */
.L_x_4499:
        /* <DEDUP_REMOVED lines=11> */
.L_x_4501:
        /* <DEDUP_REMOVED lines=13> */
.L_x_4503:
[----:B------:R-:W-:Y:S05]  /*7d40*/  BSYNC B0 ;  /* 0x0000000000007941 */ /* 0x000fea0003800000 */
.L_x_4502:
        /* <DEDUP_REMOVED lines=11> */
.L_x_4504:
        /* <DEDUP_REMOVED lines=13> */
.L_x_4506:
[----:B------:R-:W-:Y:S05]  /*7ed0*/  BSYNC B0 ;  /* 0x0000000000007941 */ /* 0x000fea0003800000 */
.L_x_4505:
        /* <DEDUP_REMOVED lines=11> */
.L_x_4507:
        /* <DEDUP_REMOVED lines=13> */
.L_x_4509:
[----:B------:R-:W-:Y:S05]  /*8060*/  BSYNC B0 ;  /* 0x0000000000007941 */ /* 0x000fea0003800000 */
.L_x_4508:
        /* <DEDUP_REMOVED lines=11> */
.L_x_4510:
        /* <DEDUP_REMOVED lines=13> */
.L_x_4512:
[----:B------:R-:W-:Y:S05]  /*81f0*/  BSYNC B0 ;  /* 0x0000000000007941 */ /* 0x000fea0003800000 */
.L_x_4511:
        /* <DEDUP_REMOVED lines=11> */
.L_x_4513:
        /* <DEDUP_REMOVED lines=13> */
.L_x_4515:
[----:B------:R-:W-:Y:S05]  /*8380*/  BSYNC B0 ;  /* 0x0000000000007941 */ /* 0x000fea0003800000 */
.L_x_4514:
        /* <DEDUP_REMOVED lines=11> */
.L_x_4516:
        /* <DEDUP_REMOVED lines=13> */
.L_x_4518:
[----:B------:R-:W-:Y:S05]  /*8510*/  BSYNC B0 ;  /* 0x0000000000007941 */ /* 0x000fea0003800000 */
.L_x_4517:
        /* <DEDUP_REMOVED lines=11> */
.L_x_4519:
        /* <DEDUP_REMOVED lines=13> */
.L_x_4521:
[----:B------:R-:W-:Y:S05]  /*86a0*/  BSYNC B0 ;  /* 0x0000000000007941 */ /* 0x000fea0003800000 */
.L_x_4520:
        /* <DEDUP_REMOVED lines=11> */
.L_x_4522:
        /* <DEDUP_REMOVED lines=13> */
.L_x_4524:
[----:B------:R-:W-:Y:S05]  /*8830*/  BSYNC B0 ;  /* 0x0000000000007941 */ /* 0x000fea0003800000 */
.L_x_4523:
        /* <DEDUP_REMOVED lines=11> */
.L_x_4525:
        /* <DEDUP_REMOVED lines=13> */
.L_x_4527:
[----:B------:R-:W-:Y:S05]  /*89c0*/  BSYNC B0 ;  /* 0x0000000000007941 */ /* 0x000fea0003800000 */
.L_x_4526:
        /* <DEDUP_REMOVED lines=11> */
.L_x_4528:
        /* <DEDUP_REMOVED lines=13> */
.L_x_4530:
[----:B------:R-:W-:Y:S05]  /*8b50*/  BSYNC B0 ;  /* 0x0000000000007941 */ /* 0x000fea0003800000 */
.L_x_4529:
        /* <DEDUP_REMOVED lines=11> */
.L_x_4531:
        /* <DEDUP_REMOVED lines=12> */
.L_x_4533:
[----:B------:R-:W-:Y:S05]  /*8cd0*/  BSYNC B0 ;  /* 0x0000000000007941 */ /* 0x000fea0003800000 */
.L_x_4532:
        /* <DEDUP_REMOVED lines=11> */
.L_x_4534:
        /* <DEDUP_REMOVED lines=12> */
.L_x_4536:
[----:B------:R-:W-:Y:S05]  /*8e50*/  BSYNC B0 ;  /* 0x0000000000007941 */ /* 0x000fea0003800000 */
.L_x_4535:
        /* <DEDUP_REMOVED lines=11> */
.L_x_4537:
        /* <DEDUP_REMOVED lines=12> */
.L_x_4539:
[----:B------:R-:W-:Y:S05]  /*8fd0*/  BSYNC B0 ;  /* 0x0000000000007941 */ /* 0x000fea0003800000 */
.L_x_4538:
        /* <DEDUP_REMOVED lines=11> */
.L_x_4540:
        /* <DEDUP_REMOVED lines=12> */
.L_x_4542:
[----:B------:R-:W-:Y:S05]  /*9150*/  BSYNC B0 ;  /* 0x0000000000007941 */ /* 0x000fea0003800000 */
.L_x_4541:
        /* <DEDUP_REMOVED lines=11> */
.L_x_4543:
        /* <DEDUP_REMOVED lines=15> */
.L_x_4545:
[----:B------:R-:W-:Y:S05]  /*9300*/  BSYNC B0 ;  /* 0x0000000000007941 */ /* 0x000fea0003800000 */
.L_x_4544:
[----:B------:R-:W-:Y:S02]  /*9310*/  IADD3 R22, R22, c[0x0][0x10], RZ ;  /* 0x0000040016167a10 */ /* 0x000fe40007ffe0ff */
[----:B------:R-:W-:Y:S02]  /*9320*/  IADD3 R21, R21, 0x1, RZ ;  /* 0x0000000115157810 */ /* 0x000fe40007ffe0ff */
[----:B------:R-:W-:-:S13]  /*9330*/  ISETP.GE.AND P5, PT, R22, UR4, PT ;  /* 0x0000000416007c0c */ /* 0x000fda000bfa6270 */
[----:B------:R-:W-:Y:S01]  /*9340*/  @P5 CALL.REL.NOINC `(.L_x_4546) ;  /* 0x0000001000005944 */ /* 0x000fe20003c00000 */
[----:B------:R-:W-:Y:S05]  /*9350*/  BRA `(.L_x_4547) ;  /* 0xffff793000007947 */ /* 0x000fea000383ffff */
.L_x_4546:
[----:B------:R-:W-:Y:S05]  /*9360*/  EXIT ;  /* 0x000000000000794d */ /* 0x000fea0003800000 */
.L_x_4548:
        /* <DEDUP_REMOVED lines=9> */
.L_x_5311:


//--------------------- .text._Z35group_norm_nhwc_fwd_one_pass_kernelI11Fp32IOFp32WLi64ELi64ELi512EEv26Group_norm_nhwc_fwd_params --------------------------
	.section	.text._Z35group_norm_nhwc_fwd_one_pass_kernelI11Fp32IOFp32WLi64ELi64ELi512EEv26Group_norm_nhwc_fwd_params,"ax",@progbits
	.sectioninfo	@"SHI_REGISTERS=32"
	.align	128
        .global         _Z35group_norm_nhwc_fwd_one_pass_kernelI11Fp32IOFp32WLi64ELi64ELi512EEv26Group_norm_nhwc_fwd_params
        .type           _Z35group_norm_nhwc_fwd_one_pass_kernelI11Fp32IOFp32WLi64ELi64ELi512EEv26Group_norm_nhwc_fwd_params,@function
        .size           _Z35group_norm_nhwc_fwd_one_pass_kernelI11Fp32IOFp32WLi64ELi64ELi512EEv26Group_norm_nhwc_fwd_params,(.L_x_5312 - _Z35group_norm_nhwc_fwd_one_pass_kernelI11Fp32IOFp32WLi64ELi64ELi512EEv26Group_norm_nhwc_fwd_params)
        .other          _Z35group_norm_nhwc_fwd_one_pass_kernelI11Fp32IOFp32WLi64ELi64ELi512EEv26Group_norm_nhwc_fwd_params,@"STO_CUDA_ENTRY STV_DEFAULT"
_Z35group_norm_nhwc_fwd_one_pass_kernelI11Fp32IOFp32WLi64ELi64ELi512EEv26Group_norm_nhwc_fwd_params:
.text._Z35group_norm_nhwc_fwd_one_pass_kernelI11Fp32IOFp32WLi64ELi64ELi512EEv26Group_norm_nhwc_fwd_params:
        /* <DEDUP_REMOVED lines=15> */
.L_x_4571:
[----:B0-----:R-:W-:-:S04]  /*00f0*/  IABS R5, c[0x0][0x1d8] ;  /* 0x0000760000057a13 */ /* 0x001fc80000000000 */
        /* <DEDUP_REMOVED lines=20> */
[----:B------:R-:W0:Y:S01]  /*0240*/  S2R R0, SR_CTAID.X ;  /* 0x0000000000007919 */ /* 0x000e220000002500 */
[----:B------:R-:W-:Y:S02]  /*0250*/  ISETP.NE.AND P1, PT, RZ, c[0x0][0x1d8], PT ;  /* 0x00007600ff007a0c */ /* 0x000fe40003f25270 */
[----:B------:R-:W-:-:S08]  /*0260*/  SHF.R.U32.HI R5, RZ, 0x5, R11 ;  /* 0x00000005ff057819 */ /* 0x000fd0000001160b */
[----:B------:R-:W-:-:S04]  /*0270*/  @P0 IADD3 R3, R3, 0x1, RZ ;  /* 0x0000000103030810 */ /* 0x000fc80007ffe0ff */
[----:B------:R-:W-:Y:S02]  /*0280*/  @!P2 IADD3 R3, -R3, RZ, RZ ;  /* 0x000000ff0303a210 */ /* 0x000fe40007ffe1ff */
[----:B------:R-:W-:-:S04]  /*0290*/  @!P1 LOP3.LUT R3, RZ, c[0x0][0x1d8], RZ, 0x33, !PT ;  /* 0x00007600ff039a12 */ /* 0x000fc800078e33ff */
[----:B------:R-:W-:Y:S02]  /*02a0*/  IADD3 R7, -R3, RZ, RZ ;  /* 0x000000ff03077210 */ /* 0x000fe40007ffe1ff */
[----:B------:R-:W-:Y:S01]  /*02b0*/  SHF.R.S32.HI R2, RZ, 0x1f, R3 ;  /* 0x0000001fff027819 */ /* 0x000fe20000011403 */
[----:B0-----:R-:W-:Y:S02]  /*02c0*/  IMAD R9, R0, c[0x0][0x1e4], R5 ;  /* 0x0000790000097a24 */ /* 0x001fe400078e0205 */
[----:B------:R-:W-:Y:S02]  /*02d0*/  IMAD R28, R7, c[0x0][0x1d8], R22 ;  /* 0x00007600071c7a24 */ /* 0x000fe400078e0216 */
[----:B------:R-:W-:Y:S01]  /*02e0*/  IMAD R2, R2, c[0x0][0x1d0], RZ ;  /* 0x0000740002027a24 */ /* 0x000fe200078e02ff */
[C---:B------:R-:W-:Y:S02]  /*02f0*/  IADD3 R5, R9.reuse, 0x10, RZ ;  /* 0x0000001009057810 */ /* 0x040fe40007ffe0ff */
[----:B------:R-:W-:Y:S01]  /*0300*/  ISETP.GE.U32.AND P0, PT, R9, c[0x0][0x1c8], PT ;  /* 0x0000720009007a0c */ /* 0x000fe20003f06070 */
[----:B------:R-:W-:Y:S01]  /*0310*/  IMAD R27, R3, c[0x0][0x1d4], R2 ;  /* 0x00007500031b7a24 */ /* 0x000fe200078e0202 */
[----:B------:R-:W-:-:S02]  /*0320*/  ISETP.GE.U32.AND P1, PT, R5, c[0x0][0x1c8], PT ;  /* 0x0000720005007a0c */ /* 0x000fc40003f26070 */
[----:B------:R-:W-:Y:S02]  /*0330*/  SHF.R.S32.HI R6, RZ, 0x1f, R5 ;  /* 0x0000001fff067819 */ /* 0x000fe40000011405 */
[----:B------:R-:W-:Y:S02]  /*0340*/  SHF.R.S32.HI R4, RZ, 0x1f, R9 ;  /* 0x0000001fff047819 */ /* 0x000fe40000011409 */
[----:B------:R-:W-:Y:S02]  /*0350*/  ISETP.GE.AND.EX P1, PT, R6, c[0x0][0x1cc], PT, P1 ;  /* 0x0000730006007a0c */ /* 0x000fe40003f26310 */
[----:B------:R-:W-:Y:S02]  /*0360*/  IADD3 R13, R9, 0x20, RZ ;  /* 0x00000020090d7810 */ /* 0x000fe40007ffe0ff */
[----:B------:R-:W-:Y:S02]  /*0370*/  LEA R28, R28, R29, 0x6 ;  /* 0x0000001d1c1c7211 */ /* 0x000fe400078e30ff */
[----:B------:R-:W-:-:S02]  /*0380*/  ISETP.GT.U32.OR P1, PT, R11, 0x1ff, P1 ;  /* 0x000001ff0b00780c */ /* 0x000fc40000f24470 */
[----:B------:R-:W-:Y:S02]  /*0390*/  ISETP.GE.AND.EX P0, PT, R4, c[0x0][0x1cc], PT, P0 ;  /* 0x0000730004007a0c */ /* 0x000fe40003f06300 */
[----:B------:R-:W-:Y:S02]  /*03a0*/  ISETP.GE.U32.AND P2, PT, R13, c[0x0][0x1c8], PT ;  /* 0x000072000d007a0c */ /* 0x000fe40003f46070 */
[----:B------:R-:W-:Y:S02]  /*03b0*/  SHF.R.S32.HI R12, RZ, 0x1f, R13 ;  /* 0x0000001fff0c7819 */ /* 0x000fe4000001140d */
[--C-:B------:R-:W-:Y:S02]  /*03c0*/  SHF.R.S32.HI R29, RZ, 0x1f, R28.reuse ;  /* 0x0000001fff1d7819 */ /* 0x100fe4000001141c */
[----:B------:R-:W-:Y:S02]  /*03d0*/  ISETP.GT.U32.OR P0, PT, R11, 0x1ff, P0 ;  /* 0x000001ff0b00780c */ /* 0x000fe40000704470 */
[----:B------:R-:W-:Y:S01]  /*03e0*/  ISETP.GE.AND.EX P2, PT, R12, c[0x0][0x1cc], PT, P2 ;  /* 0x000073000c007a0c */ /* 0x000fe20003f46320 */
[----:B------:R-:W-:Y:S01]  /*03f0*/  IMAD.WIDE.U32 R24, R3, c[0x0][0x1d0], R28 ;  /* 0x0000740003187a25 */ /* 0x000fe200078e001c */
[----:B------:R-:W-:-:S02]  /*0400*/  IADD3 R7, R9, 0x30, RZ ;  /* 0x0000003009077810 */ /* 0x000fc40007ffe0ff */
[----:B------:R-:W-:Y:S01]  /*0410*/  ISETP.GT.U32.OR P2, PT, R11, 0x1ff, P2 ;  /* 0x000001ff0b00780c */ /* 0x000fe20001744470 */
[----:B------:R-:W-:Y:S01]  /*0420*/  @!P1 IMAD R2, R6, c[0x0][0x1c0], RZ ;  /* 0x0000700006029a24 */ /* 0x000fe200078e02ff */
[----:B------:R-:W-:Y:S02]  /*0430*/  IADD3 R27, R25, R27, RZ ;  /* 0x0000001b191b7210 */ /* 0x000fe40007ffe0ff */
[----:B------:R-:W-:Y:S01]  /*0440*/  ISETP.GE.U32.AND P3, PT, R7, c[0x0][0x1c8], PT ;  /* 0x0000720007007a0c */ /* 0x000fe20003f66070 */
[----:B------:R-:W-:Y:S01]  /*0450*/  @!P1 IMAD R17, R5, c[0x0][0x1c4], R2 ;  /* 0x0000710005119a24 */ /* 0x000fe200078e0202 */
[----:B------:R-:W-:Y:S01]  /*0460*/  SHF.R.S32.HI R6, RZ, 0x1f, R7 ;  /* 0x0000001fff067819 */ /* 0x000fe20000011407 */
[----:B------:R-:W-:Y:S01]  /*0470*/  @!P0 IMAD R4, R4, c[0x0][0x1c0], RZ ;  /* 0x0000700004048a24 */ /* 0x000fe200078e02ff */
[-C--:B------:R-:W-:Y:S02]  /*0480*/  @!P1 MOV R2, R24.reuse ;  /* 0x0000001800029202 */ /* 0x080fe40000000f00 */
[----:B------:R-:W-:Y:S01]  /*0490*/  @!P1 MOV R3, R27 ;  /* 0x0000001b00039202 */ /* 0x000fe20000000f00 */
[----:B------:R-:W-:Y:S01]  /*04a0*/  @!P0 IMAD R15, R9, c[0x0][0x1c4], R4 ;  /* 0x00007100090f8a24 */ /* 0x000fe200078e0204 */
[----:B------:R-:W-:Y:S01]  /*04b0*/  ISETP.GE.AND.EX P3, PT, R6, c[0x0][0x1cc], PT, P3 ;  /* 0x0000730006007a0c */ /* 0x000fe20003f66330 */
[----:B------:R-:W-:Y:S01]  /*04c0*/  @!P2 IMAD R12, R12, c[0x0][0x1c0], RZ ;  /* 0x000070000c0caa24 */ /* 0x000fe200078e02ff */
[----:B------:R-:W-:Y:S01]  /*04d0*/  @!P0 MOV R26, R24 ;  /* 0x00000018001a8202 */ /* 0x000fe20000000f00 */
[----:B------:R-:W-:Y:S01]  /*04e0*/  @!P1 IMAD.WIDE.U32 R2, R5, c[0x0][0x1c0], R2 ;  /* 0x0000700005029a25 */ /* 0x000fe200078e0002 */
[----:B------:R-:W-:-:S02]  /*04f0*/  ISETP.GT.U32.OR P3, PT, R11, 0x1ff, P3 ;  /* 0x000001ff0b00780c */ /* 0x000fc40001f64470 */
[----:B------:R-:W-:Y:S01]  /*0500*/  @!P2 MOV R4, R24 ;  /* 0x000000180004a202 */ /* 0x000fe20000000f00 */
[----:B------:R-:W-:Y:S01]  /*0510*/  @!P0 IMAD.WIDE.U32 R8, R9, c[0x0][0x1c0], R26 ;  /* 0x0000700009088a25 */ /* 0x000fe200078e001a */
[----:B------:R-:W-:Y:S02]  /*0520*/  @!P2 MOV R5, R27 ;  /* 0x0000001b0005a202 */ /* 0x000fe40000000f00 */
[----:B------:R-:W-:Y:S01]  /*0530*/  @!P1 IADD3 R17, R3, R17, RZ ;  /* 0x0000001103119210 */ /* 0x000fe20007ffe0ff */
[----:B------:R-:W-:Y:S01]  /*0540*/  @!P2 IMAD R19, R13, c[0x0][0x1c4], R12 ;  /* 0x000071000d13aa24 */ /* 0x000fe200078e020c */
[----:B------:R-:W-:Y:S01]  /*0550*/  @!P0 IADD3 R15, R9, R15, RZ ;  /* 0x0000000f090f8210 */ /* 0x000fe20007ffe0ff */
[----:B------:R-:W-:Y:S01]  /*0560*/  @!P2 IMAD.WIDE.U32 R4, R13, c[0x0][0x1c0], R4 ;  /* 0x000070000d04aa25 */ /* 0x000fe200078e0004 */
[----:B------:R-:W-:Y:S02]  /*0570*/  @!P0 LEA R18, P4, R8, c[0x0][0x170], 0x2 ;  /* 0x00005c0008128a11 */ /* 0x000fe400078810ff */
[----:B------:R-:W-:Y:S01]  /*0580*/  @!P1 LEA R16, P5, R2, c[0x0][0x170], 0x2 ;  /* 0x00005c0002109a11 */ /* 0x000fe200078a10ff */
[----:B------:R-:W-:Y:S01]  /*0590*/  @!P3 IMAD R6, R6, c[0x0][0x1c0], RZ ;  /* 0x000070000606ba24 */ /* 0x000fe200078e02ff */
[----:B------:R-:W-:-:S02]  /*05a0*/  @!P2 IADD3 R3, R5, R19, RZ ;  /* 0x000000130503a210 */ /* 0x000fc40007ffe0ff */
[----:B------:R-:W-:Y:S01]  /*05b0*/  @!P2 LEA R14, P6, R4, c[0x0][0x170], 0x2 ;  /* 0x00005c00040eaa11 */ /* 0x000fe200078c10ff */
[C---:B------:R-:W-:Y:S01]  /*05c0*/  @!P3 IMAD R13, R7.reuse, c[0x0][0x1c4], R6 ;  /* 0x00007100070dba24 */ /* 0x040fe200078e0206 */
[----:B------:R-:W-:Y:S02]  /*05d0*/  @!P0 LEA.HI.X R19, R8, c[0x0][0x174], R15, 0x2, P4 ;  /* 0x00005d0008138a11 */ /* 0x000fe400020f140f */
[----:B------:R-:W-:Y:S02]  /*05e0*/  @!P3 MOV R8, R24 ;  /* 0x000000180008b202 */ /* 0x000fe40000000f00 */
[----:B------:R-:W-:Y:S02]  /*05f0*/  @!P3 MOV R9, R27 ;  /* 0x0000001b0009b202 */ /* 0x000fe40000000f00 */
[----:B------:R-:W-:Y:S02]  /*0600*/  @!P1 LEA.HI.X R17, R2, c[0x0][0x174], R17, 0x2, P5 ;  /* 0x00005d0002119a11 */ /* 0x000fe400028f1411 */
[----:B------:R-:W-:Y:S01]  /*0610*/  @!P2 LEA.HI.X R15, R4, c[0x0][0x174], R3, 0x2, P6 ;  /* 0x00005d00040faa11 */ /* 0x000fe200030f1403 */
[----:B------:R-:W-:Y:S01]  /*0620*/  @!P3 IMAD.WIDE.U32 R8, R7, c[0x0][0x1c0], R8 ;  /* 0x000070000708ba25 */ /* 0x000fe200078e0008 */
[----:B------:R-:W-:Y:S01]  /*0630*/  MOV R3, RZ ;  /* 0x000000ff00037202 */ /* 0x000fe20000000f00 */
[----:B------:R-:W-:Y:S01]  /*0640*/  CS2R R4, SRZ ;  /* 0x0000000000047805 */ /* 0x000fe2000001ff00 */
[----:B------:R-:W-:Y:S01]  /*0650*/  MOV R2, RZ ;  /* 0x000000ff00027202 */ /* 0x000fe20000000f00 */
[----:B------:R-:W-:Y:S01]  /*0660*/  CS2R R6, SRZ ;  /* 0x0000000000067805 */ /* 0x000fe2000001ff00 */
[----:B------:R-:W-:-:S03]  /*0670*/  @!P3 IADD3 R9, R9, R13, RZ ;  /* 0x0000000d0909b210 */ /* 0x000fc60007ffe0ff */
[----:B------:R-:W2:Y:S04]  /*0680*/  @!P1 LDG.E.64 R4, [R16.64] ;  /* 0x0000000610049981 */ /* 0x000ea8000c1e1b00 */
[----:B------:R-:W3:Y:S01]  /*0690*/  @!P0 LDG.E.64 R2, [R18.64] ;  /* 0x0000000612028981 */ /* 0x000ee2000c1e1b00 */
[----:B------:R-:W-:-:S03]  /*06a0*/  @!P3 LEA R12, P0, R8, c[0x0][0x170], 0x2 ;  /* 0x00005c00080cba11 */ /* 0x000fc600078010ff */
[----:B------:R-:W4:Y:S01]  /*06b0*/  @!P2 LDG.E.64 R6, [R14.64] ;  /* 0x000000060e06a981 */ /* 0x000f22000c1e1b00 */
[----:B------:R-:W-:Y:S02]  /*06c0*/  @!P3 LEA.HI.X R13, R8, c[0x0][0x174], R9, 0x2, P0 ;  /* 0x00005d00080dba11 */ /* 0x000fe400000f1409 */
[----:B------:R-:W-:-:S06]  /*06d0*/  CS2R R8, SRZ ;  /* 0x0000000000087805 */ /* 0x000fcc000001ff00 */
[----:B------:R0:W5:Y:S01]  /*06e0*/  @!P3 LDG.E.64 R8, [R12.64] ;  /* 0x000000060c08b981 */ /* 0x000162000c1e1b00 */
[C---:B------:R-:W-:Y:S02]  /*06f0*/  ISETP.GT.AND P0, PT, R10.reuse, 0x1e, PT ;  /* 0x0000001e0a00780c */ /* 0x040fe40003f04270 */
[----:B------:R-:W-:Y:S02]  /*0700*/  ISETP.NE.AND P1, PT, R10, RZ, PT ;  /* 0x000000ff0a00720c */ /* 0x000fe40003f25270 */
[----:B------:R-:W-:Y:S01]  /*0710*/  ISETP.NE.AND P2, PT, R11, RZ, PT ;  /* 0x000000ff0b00720c */ /* 0x000fe20003f45270 */
[----:B------:R-:W-:Y:S01]  /*0720*/  BSSY B0, `(.L_x_4549) ;  /* 0x0000056000007945 */ /* 0x000fe20003800000 */
[----:B--2---:R-:W-:Y:S02]  /*0730*/  FMUL.FTZ R23, R5, R5 ;  /* 0x0000000505177220 */ /* 0x004fe40000410000 */
[----:B---3--:R-:W-:Y:S02]  /*0740*/  FMUL.FTZ R19, R3, R3 ;  /* 0x0000000303137220 */ /* 0x008fe40000410000 */
[----:B------:R-:W-:-:S02]  /*0750*/  FADD.FTZ R16, R2, R3 ;  /* 0x0000000302107221 */ /* 0x000fc40000010000 */
[----:B------:R-:W-:Y:S02]  /*0760*/  FFMA.FTZ R19, R2, R2, R19 ;  /* 0x0000000202137223 */ /* 0x000fe40000010013 */
[C---:B------:R-:W-:Y:S02]  /*0770*/  FADD.FTZ R17, R4.reuse, R5 ;  /* 0x0000000504117221 */ /* 0x040fe40000010000 */
[----:B------:R-:W-:Y:S02]  /*0780*/  FADD.FTZ R16, RZ, R16 ;  /* 0x00000010ff107221 */ /* 0x000fe40000010000 */
[----:B------:R-:W-:Y:S02]  /*0790*/  FFMA.FTZ R18, R4, R4, R23 ;  /* 0x0000000404127223 */ /* 0x000fe40000010017 */
[----:B------:R-:W-:Y:S02]  /*07a0*/  FADD.FTZ R19, RZ, R19 ;  /* 0x00000013ff137221 */ /* 0x000fe40000010000 */
[----:B----4-:R-:W-:-:S02]  /*07b0*/  FMUL.FTZ R15, R7, R7 ;  /* 0x00000007070f7220 */ /* 0x010fc40000410000 */
[----:B------:R-:W-:Y:S02]  /*07c0*/  FADD.FTZ R16, R16, R17 ;  /* 0x0000001110107221 */ /* 0x000fe40000010000 */
[C---:B0-----:R-:W-:Y:S02]  /*07d0*/  FADD.FTZ R13, R6.reuse, R7 ;  /* 0x00000007060d7221 */ /* 0x041fe40000010000 */
[----:B------:R-:W-:Y:S02]  /*07e0*/  FADD.FTZ R18, R19, R18 ;  /* 0x0000001213127221 */ /* 0x000fe40000010000 */
[----:B------:R-:W-:Y:S02]  /*07f0*/  FFMA.FTZ R15, R6, R6, R15 ;  /* 0x00000006060f7223 */ /* 0x000fe4000001000f */
[----:B-----5:R-:W-:Y:S02]  /*0800*/  FMUL.FTZ R17, R9, R9 ;  /* 0x0000000909117220 */ /* 0x020fe40000410000 */
[----:B------:R-:W-:-:S02]  /*0810*/  FADD.FTZ R13, R16, R13 ;  /* 0x0000000d100d7221 */ /* 0x000fc40000010000 */
[----:B------:R-:W-:Y:S02]  /*0820*/  FADD.FTZ R12, R8, R9 ;  /* 0x00000009080c7221 */ /* 0x000fe40000010000 */
[----:B------:R-:W-:Y:S02]  /*0830*/  FADD.FTZ R15, R18, R15 ;  /* 0x0000000f120f7221 */ /* 0x000fe40000010000 */
        /* <DEDUP_REMOVED lines=68> */
.L_x_4550:
[----:B------:R-:W-:Y:S05]  /*0c80*/  BSYNC B0 ;  /* 0x0000000000007941 */ /* 0x000fea0003800000 */
.L_x_4549:
[----:B------:R-:W-:-:S04]  /*0c90*/  MOV R18, c[0x0][0xc] ;  /* 0x0000030000127a02 */ /* 0x000fc80000000f00 */
[----:B------:R-:W-:-:S13]  /*0ca0*/  ISETP.GE.U32.AND P0, PT, R18, 0x2, PT ;  /* 0x000000021200780c */ /* 0x000fda0003f06070 */
[----:B------:R-:W-:Y:S05]  /*0cb0*/  @!P0 BRA `(.L_x_4551) ;  /* 0x0000095000008947 */ /* 0x000fea0003800000 */
[----:B------:R-:W-:Y:S05]  /*0cc0*/  @P2 BRA `(.L_x_4552) ;  /* 0x000001a000002947 */ /* 0x000fea0003800000 */
[----:B------:R-:W1:Y:S01]  /*0cd0*/  S2R R19, SR_CTAID.Y ;  /* 0x0000000000137919 */ /* 0x000e620000002600 */
[C---:B------:R-:W-:Y:S02]  /*0ce0*/  LOP3.LUT R14, R20.reuse, 0x1, RZ, 0xc0, !PT ;  /* 0x00000001140e7812 */ /* 0x040fe400078ec0ff */
[----:B------:R-:W-:-:S03]  /*0cf0*/  LOP3.LUT P0, RZ, R20, 0x2, RZ, 0xc0, !PT ;  /* 0x0000000214ff7812 */ /* 0x000fc6000780c0ff */
[----:B------:R-:W-:-:S04]  /*0d00*/  IMAD R16, R14, c[0x0][0x10], RZ ;  /* 0x000004000e107a24 */ /* 0x000fc800078e02ff */
[----:B------:R-:W-:-:S05]  /*0d10*/  IMAD R14, R16, c[0x0][0xc], RZ ;  /* 0x00000300100e7a24 */ /* 0x000fca00078e02ff */
[----:B------:R-:W-:Y:S01]  /*0d20*/  SHF.L.U32 R17, R14, 0x1, RZ ;  /* 0x000000010e117819 */ /* 0x000fe200000006ff */
[----:B------:R-:W-:Y:S01]  /*0d30*/  HFMA2.MMA R14, -RZ, RZ, 0, 2.384185791015625e-07 ;  /* 0x00000004ff0e7435 */ /* 0x000fe200000001ff */
[----:B-1----:R-:W-:Y:S01]  /*0d40*/  IADD3 R15, R16, R19, RZ ;  /* 0x00000013100f7210 */ /* 0x002fe20007ffe0ff */
[----:B------:R-:W-:-:S08]  /*0d50*/  IMAD R19, R0, c[0x0][0x10], R19 ;  /* 0x0000040000137a24 */ /* 0x000fd000078e0213 */
[----:B------:R-:W-:-:S04]  /*0d60*/  IMAD.WIDE R16, R17, R14, c[0x0][0x198] ;  /* 0x0000660011107625 */ /* 0x000fc800078e020e */
[----:B------:R-:W-:-:S04]  /*0d70*/  IMAD.WIDE.U32 R14, R15, R14, c[0x0][0x190] ;  /* 0x000064000f0e7625 */ /* 0x000fc800078e000e */
[----:B------:R-:W-:Y:S01]  /*0d80*/  IMAD.WIDE.U32 R16, R19, 0x8, R16 ;  /* 0x0000000813107825 */ /* 0x000fe200078e0010 */
[----:B------:R-:W-:-:S04]  /*0d90*/  MOV R19, 0x1 ;  /* 0x0000000100137802 */ /* 0x000fc80000000f00 */
[----:B------:R1:W-:Y:S01]  /*0da0*/  STG.E.64 [R16.64], R12 ;  /* 0x0000000c10007986 */ /* 0x0003e2000c101b06 */
[----:B------:R-:W-:Y:S01]  /*0db0*/  SEL R19, R19, 0xffffffff, !P0 ;  /* 0xffffffff13137807 */ /* 0x000fe20004000000 */
[----:B------:R-:W-:Y:S06]  /*0dc0*/  MEMBAR.ALL.GPU ;  /* 0x0000000000007992 */ /* 0x000fec000000a000 */
[----:B-1----:R-:W-:Y:S01]  /*0dd0*/  SEL R17, RZ, c[0x0][0xc], P0 ;  /* 0x00000300ff117a07 */ /* 0x002fe20000000000 */
[----:B------:R-:W-:-:S00]  /*0de0*/  ERRBAR ;  /* 0x00000000000079ab */ /* 0x000fc00000000000 */
[----:B------:R1:W-:Y:S02]  /*0df0*/  RED.E.ADD.S32.STRONG.GPU [R14.64], R19 ;  /* 0x000000130e00798e */ /* 0x0003e4000c10e386 */
[----:B------:R-:W-:-:S13]  /*0e00*/  ISETP.NE.AND P0, PT, R17, -0x1, PT ;  /* 0xffffffff1100780c */ /* 0x000fda0003f05270 */
[----:B-1----:R-:W-:Y:S05]  /*0e10*/  @!P0 BRA `(.L_x_4552) ;  /* 0x0000005000008947 */ /* 0x002fea0003800000 */
.L_x_4553:
[----:B------:R-:W2:Y:S01]  /*0e20*/  LDG.E.STRONG.GPU R16, [R14.64] ;  /* 0x000000060e107981 */ /* 0x000ea2000c1ef900 */
[----:B------:R-:W-:Y:S01]  /*0e30*/  YIELD ;  /* 0x0000000000007946 */ /* 0x000fe20003800000 */
[----:B--2---:R-:W-:Y:S01]  /*0e40*/  ISETP.NE.AND P0, PT, R16, R17, PT ;  /* 0x000000111000720c */ /* 0x004fe20003f05270 */
[----:B------:R-:W-:-:S12]  /*0e50*/  CCTL.IVALL ;  /* 0x00000000ff00798f */ /* 0x000fd80002000000 */
[----:B------:R-:W-:Y:S05]  /*0e60*/  @P0 BRA `(.L_x_4553) ;  /* 0xffffffb000000947 */ /* 0x000fea000383ffff */
.L_x_4552:
[----:B------:R-:W-:Y:S01]  /*0e70*/  ISETP.NE.AND P0, PT, RZ, c[0x0][0xc], PT ;  /* 0x00000300ff007a0c */ /* 0x000fe20003f05270 */
[----:B------:R-:W-:Y:S01]  /*0e80*/  WARPSYNC 0xffffffff ;  /* 0xffffffff00007948 */ /* 0x000fe20003800000 */
[----:B------:R-:W-:Y:S11]  /*0e90*/  BAR.SYNC.DEFER_BLOCKING 0x0 ;  /* 0x0000000000007b1d */ /* 0x000ff60000010000 */
[----:B------:R-:W-:Y:S05]  /*0ea0*/  @!P0 BRA `(.L_x_4551) ;  /* 0x0000076000008947 */ /* 0x000fea0003800000 */
[----:B------:R-:W-:Y:S01]  /*0eb0*/  IADD3 R14, R18, -0x1, RZ ;  /* 0xffffffff120e7810 */ /* 0x000fe20007ffe0ff */
[----:B------:R-:W-:-:S03]  /*0ec0*/  HFMA2.MMA R17, -RZ, RZ, 0, 0 ;  /* 0x00000000ff117435 */ /* 0x000fc600000001ff */
[----:B------:R-:W-:-:S13]  /*0ed0*/  ISETP.GE.U32.AND P0, PT, R14, 0x3, PT ;  /* 0x000000030e00780c */ /* 0x000fda0003f06070 */
[----:B------:R-:W-:Y:S05]  /*0ee0*/  @!P0 BRA `(.L_x_4554) ;  /* 0x0000040000008947 */ /* 0x000fea0003800000 */
[----:B------:R-:W1:Y:S01]  /*0ef0*/  S2R R16, SR_CTAID.X ;  /* 0x0000000000107919 */ /* 0x000e620000002500 */
[----:B------:R-:W-:Y:S02]  /*0f00*/  LOP3.LUT R18, R18, 0x3, RZ, 0xc0, !PT ;  /* 0x0000000312127812 */ /* 0x000fe400078ec0ff */
[----:B------:R-:W-:Y:S02]  /*0f10*/  MOV R17, RZ ;  /* 0x000000ff00117202 */ /* 0x000fe40000000f00 */
[----:B------:R-:W-:Y:S02]  /*0f20*/  IADD3 R18, -R18, c[0x0][0xc], RZ ;  /* 0x0000030012127a10 */ /* 0x000fe40007ffe1ff */
.L_x_4555:
[----:B------:R-:W-:-:S13]  /*0f30*/  ISETP.EQ.OR P0, PT, R17, R0, P2 ;  /* 0x000000001100720c */ /* 0x000fda0001702670 */
[----:B------:R-:W2:Y:S01]  /*0f40*/  @!P0 S2R R0, SR_CTAID.Y ;  /* 0x0000000000008919 */ /* 0x000ea20000002600 */
[----:B------:R-:W-:Y:S02]  /*0f50*/  @!P0 LOP3.LUT R14, R20, 0x1, RZ, 0xc0, !PT ;  /* 0x00000001140e8812 */ /* 0x000fe400078ec0ff */
[----:B------:R-:W-:-:S03]  /*0f60*/  @!P0 MOV R15, 0x4 ;  /* 0x00000004000f8802 */ /* 0x000fc60000000f00 */
[----:B------:R-:W-:-:S04]  /*0f70*/  @!P0 IMAD R14, R14, c[0x0][0x10], RZ ;  /* 0x000004000e0e8a24 */ /* 0x000fc800078e02ff */
[----:B------:R-:W-:-:S05]  /*0f80*/  @!P0 IMAD R14, R14, c[0x0][0xc], RZ ;  /* 0x000003000e0e8a24 */ /* 0x000fca00078e02ff */
[----:B------:R-:W-:-:S05]  /*0f90*/  @!P0 SHF.L.U32 R14, R14, 0x1, RZ ;  /* 0x000000010e0e8819 */ /* 0x000fca00000006ff */
[----:B------:R-:W-:-:S04]  /*0fa0*/  @!P0 IMAD.WIDE R14, R14, R15, c[0x0][0x198] ;  /* 0x000066000e0e8625 */ /* 0x000fc800078e020f */
[----:B--2---:R-:W-:-:S04]  /*0fb0*/  @!P0 IMAD R19, R17, c[0x0][0x10], R0 ;  /* 0x0000040011138a24 */ /* 0x004fc800078e0200 */
[----:B------:R-:W-:-:S06]  /*0fc0*/  @!P0 IMAD.WIDE.U32 R14, R19, 0x8, R14 ;  /* 0x00000008130e8825 */ /* 0x000fcc00078e000e */
[----:B------:R-:W2:Y:S01]  /*0fd0*/  @!P0 LDG.E.64 R14, [R14.64] ;  /* 0x000000060e0e8981 */ /* 0x000ea2000c1e1b00 */
[----:B------:R-:W-:Y:S02]  /*0fe0*/  IADD3 R19, R17, 0x1, RZ ;  /* 0x0000000111137810 */ /* 0x000fe40007ffe0ff */
[----:B-1----:R-:W-:-:S04]  /*0ff0*/  MOV R0, R16 ;  /* 0x0000001000007202 */ /* 0x002fc80000000f00 */
[----:B------:R-:W-:-:S13]  /*1000*/  ISETP.EQ.OR P1, PT, R19, R0, P2 ;  /* 0x000000001300720c */ /* 0x000fda0001722670 */
[----:B------:R-:W1:Y:S02]  /*1010*/  @!P1 S2R R23, SR_CTAID.Y ;  /* 0x0000000000179919 */ /* 0x000e640000002600 */
[----:B-1----:R-:W-:Y:S01]  /*1020*/  @!P1 IMAD R19, R19, c[0x0][0x10], R23 ;  /* 0x0000040013139a24 */ /* 0x002fe200078e0217 */
[----:B------:R-:W-:-:S05]  /*1030*/  @!P1 LOP3.LUT R23, R20, 0x1, RZ, 0xc0, !PT ;  /* 0x0000000114179812 */ /* 0x000fca00078ec0ff */
[----:B------:R-:W-:-:S04]  /*1040*/  @!P1 IMAD R23, R23, c[0x0][0x10], RZ ;  /* 0x0000040017179a24 */ /* 0x000fc800078e02ff */
[----:B------:R-:W-:Y:S02]  /*1050*/  @!P1 IMAD R23, R23, c[0x0][0xc], RZ ;  /* 0x0000030017179a24 */ /* 0x000fe400078e02ff */
[----:B0-2---:R-:W-:-:S03]  /*1060*/  @!P0 FADD.FTZ R12, R12, R14 ;  /* 0x0000000e0c0c8221 */ /* 0x005fc60000010000 */
[----:B------:R-:W-:Y:S01]  /*1070*/  @!P1 SHF.L.U32 R14, R23, 0x1, RZ ;  /* 0x00000001170e9819 */ /* 0x000fe200000006ff */
[----:B------:R-:W-:Y:S01]  /*1080*/  @!P0 FADD.FTZ R13, R13, R15 ;  /* 0x0000000f0d0d8221 */ /* 0x000fe20000010000 */
[----:B------:R-:W-:-:S05]  /*1090*/  @!P1 MOV R15, 0x4 ;  /* 0x00000004000f9802 */ /* 0x000fca0000000f00 */
[----:B------:R-:W-:-:S06]  /*10a0*/  @!P1 IMAD.WIDE R14, R14, R15, c[0x0][0x198] ;  /* 0x000066000e0e9625 */ /* 0x000fcc00078e020f */
[----:B------:R-:W-:-:S06]  /*10b0*/  @!P1 IMAD.WIDE.U32 R14, R19, 0x8, R14 ;  /* 0x00000008130e9825 */ /* 0x000fcc00078e000e */
[----:B------:R-:W2:Y:S01]  /*10c0*/  @!P1 LDG.E.64 R14, [R14.64] ;  /* 0x000000060e0e9981 */ /* 0x000ea2000c1e1b00 */
[----:B------:R-:W-:-:S04]  /*10d0*/  IADD3 R19, R17, 0x2, RZ ;  /* 0x0000000211137810 */ /* 0x000fc80007ffe0ff */
[----:B------:R-:W-:-:S13]  /*10e0*/  ISETP.EQ.OR P0, PT, R19, R0, P2 ;  /* 0x000000001300720c */ /* 0x000fda0001702670 */
[----:B------:R-:W0:Y:S02]  /*10f0*/  @!P0 S2R R23, SR_CTAID.Y ;  /* 0x0000000000178919 */ /* 0x000e240000002600 */
[----:B0-----:R-:W-:Y:S01]  /*1100*/  @!P0 IMAD R19, R19, c[0x0][0x10], R23 ;  /* 0x0000040013138a24 */ /* 0x001fe200078e0217 */
[----:B------:R-:W-:-:S05]  /*1110*/  @!P0 LOP3.LUT R23, R20, 0x1, RZ, 0xc0, !PT ;  /* 0x0000000114178812 */ /* 0x000fca00078ec0ff */
[----:B------:R-:W-:-:S04]  /*1120*/  @!P0 IMAD R23, R23, c[0x0][0x10], RZ ;  /* 0x0000040017178a24 */ /* 0x000fc800078e02ff */
[----:B------:R-:W-:-:S05]  /*1130*/  @!P0 IMAD R23, R23, c[0x0][0xc], RZ ;  /* 0x0000030017178a24 */ /* 0x000fca00078e02ff */
[----:B------:R-:W-:Y:S01]  /*1140*/  @!P0 SHF.L.U32 R23, R23, 0x1, RZ ;  /* 0x0000000117178819 */ /* 0x000fe200000006ff */
[----:B--2---:R-:W-:Y:S01]  /*1150*/  @!P1 FADD.FTZ R12, R12, R14 ;  /* 0x0000000e0c0c9221 */ /* 0x004fe20000010000 */
[----:B------:R-:W-:Y:S01]  /*1160*/  @!P0 MOV R14, 0x4 ;  /* 0x00000004000e8802 */ /* 0x000fe20000000f00 */
[----:B------:R-:W-:-:S04]  /*1170*/  @!P1 FADD.FTZ R13, R13, R15 ;  /* 0x0000000f0d0d9221 */ /* 0x000fc80000010000 */
        /* <DEDUP_REMOVED lines=23> */
.L_x_4554:
[----:B------:R-:W-:-:S04]  /*12f0*/  MOV R16, c[0x0][0xc] ;  /* 0x0000030000107a02 */ /* 0x000fc80000000f00 */
[----:B------:R-:W-:-:S13]  /*1300*/  LOP3.LUT P0, R16, R16, 0x3, RZ, 0xc0, !PT ;  /* 0x0000000310107812 */ /* 0x000fda000780c0ff */
[----:B------:R-:W-:Y:S05]  /*1310*/  @!P0 BRA `(.L_x_4551) ;  /* 0x000002f000008947 */ /* 0x000fea0003800000 */
[----:B------:R-:W-:Y:S01]  /*1320*/  ISETP.EQ.OR P0, PT, R17, R0, P2 ;  /* 0x000000001100720c */ /* 0x000fe20001702670 */
[----:B------:R-:W-:Y:S01]  /*1330*/  BSSY B0, `(.L_x_4556) ;  /* 0x000000f000007945 */ /* 0x000fe20003800000 */
[----:B------:R-:W-:-:S11]  /*1340*/  ISETP.NE.AND P1, PT, R16, 0x1, PT ;  /* 0x000000011000780c */ /* 0x000fd60003f25270 */
[----:B------:R-:W-:Y:S05]  /*1350*/  @P0 BRA `(.L_x_4557) ;  /* 0x000000c000000947 */ /* 0x000fea0003800000 */
[----:B------:R-:W1:Y:S01]  /*1360*/  S2R R18, SR_CTAID.Y ;  /* 0x0000000000127919 */ /* 0x000e620000002600 */
[----:B------:R-:W-:Y:S01]  /*1370*/  LOP3.LUT R14, R20, 0x1, RZ, 0xc0, !PT ;  /* 0x00000001140e7812 */ /* 0x000fe200078ec0ff */
[----:B------:R-:W-:-:S04]  /*1380*/  HFMA2.MMA R15, -RZ, RZ, 0, 2.384185791015625e-07 ;  /* 0x00000004ff0f7435 */ /* 0x000fc800000001ff */
[----:B------:R-:W-:-:S04]  /*1390*/  IMAD R14, R14, c[0x0][0x10], RZ ;  /* 0x000004000e0e7a24 */ /* 0x000fc800078e02ff */
[----:B------:R-:W-:-:S05]  /*13a0*/  IMAD R14, R14, c[0x0][0xc], RZ ;  /* 0x000003000e0e7a24 */ /* 0x000fca00078e02ff */
[----:B------:R-:W-:-:S05]  /*13b0*/  SHF.L.U32 R14, R14, 0x1, RZ ;  /* 0x000000010e0e7819 */ /* 0x000fca00000006ff */
[----:B------:R-:W-:-:S04]  /*13c0*/  IMAD.WIDE R14, R14, R15, c[0x0][0x198] ;  /* 0x000066000e0e7625 */ /* 0x000fc800078e020f */
[----:B-1----:R-:W-:-:S04]  /*13d0*/  IMAD R19, R17, c[0x0][0x10], R18 ;  /* 0x0000040011137a24 */ /* 0x002fc800078e0212 */
[----:B------:R-:W-:-:S06]  /*13e0*/  IMAD.WIDE.U32 R14, R19, 0x8, R14 ;  /* 0x00000008130e7825 */ /* 0x000fcc00078e000e */
[----:B------:R-:W2:Y:S02]  /*13f0*/  LDG.E.64 R14, [R14.64] ;  /* 0x000000060e0e7981 */ /* 0x000ea4000c1e1b00 */
[----:B0-2---:R-:W-:Y:S02]  /*1400*/  FADD.FTZ R12, R12, R14 ;  /* 0x0000000e0c0c7221 */ /* 0x005fe40000010000 */
[----:B------:R-:W-:Y:S02]  /*1410*/  FADD.FTZ R13, R13, R15 ;  /* 0x0000000f0d0d7221 */ /* 0x000fe40000010000 */
.L_x_4557:
[----:B------:R-:W-:Y:S05]  /*1420*/  BSYNC B0 ;  /* 0x0000000000007941 */ /* 0x000fea0003800000 */
.L_x_4556:
[----:B------:R-:W-:Y:S05]  /*1430*/  @!P1 BRA `(.L_x_4551) ;  /* 0x000001d000009947 */ /* 0x000fea0003800000 */
[C---:B------:R-:W-:Y:S02]  /*1440*/  IADD3 R15, R17.reuse, 0x1, RZ ;  /* 0x00000001110f7810 */ /* 0x040fe40007ffe0ff */
[----:B------:R-:W-:Y:S02]  /*1450*/  IADD3 R17, R17, 0x2, RZ ;  /* 0x0000000211117810 */ /* 0x000fe40007ffe0ff */
[-C--:B------:R-:W-:Y:S02]  /*1460*/  ISETP.EQ.OR P1, PT, R15, R0.reuse, P2 ;  /* 0x000000000f00720c */ /* 0x080fe40001722670 */
[----:B------:R-:W-:-:S04]  /*1470*/  ISETP.EQ.OR P0, PT, R17, R0, P2 ;  /* 0x000000001100720c */ /* 0x000fc80001702670 */
[----:B------:R-:W-:-:S07]  /*1480*/  ISETP.EQ.OR P0, PT, R16, 0x2, P0 ;  /* 0x000000021000780c */ /* 0x000fce0000702670 */
[----:B------:R-:W1:Y:S01]  /*1490*/  @!P1 S2R R14, SR_CTAID.Y ;  /* 0x00000000000e9919 */ /* 0x000e620000002600 */
[----:B------:R-:W-:-:S05]  /*14a0*/  @!P1 LOP3.LUT R16, R20, 0x1, RZ, 0xc0, !PT ;  /* 0x0000000114109812 */ /* 0x000fca00078ec0ff */
[----:B------:R-:W-:Y:S01]  /*14b0*/  @!P1 IMAD R16, R16, c[0x0][0x10], RZ ;  /* 0x0000040010109a24 */ /* 0x000fe200078e02ff */
[----:B------:R-:W-:-:S03]  /*14c0*/  @!P0 LOP3.LUT R18, R20, 0x1, RZ, 0xc0, !PT ;  /* 0x0000000114128812 */ /* 0x000fc600078ec0ff */
[----:B------:R-:W-:Y:S02]  /*14d0*/  @!P1 IMAD R16, R16, c[0x0][0xc], RZ ;  /* 0x0000030010109a24 */ /* 0x000fe400078e02ff */
[----:B------:R-:W-:-:S04]  /*14e0*/  @!P0 IMAD R18, R18, c[0x0][0x10], RZ ;  /* 0x0000040012128a24 */ /* 0x000fc800078e02ff */
[----:B------:R-:W-:Y:S02]  /*14f0*/  @!P0 IMAD R18, R18, c[0x0][0xc], RZ ;  /* 0x0000030012128a24 */ /* 0x000fe400078e02ff */
[----:B-1----:R-:W-:Y:S01]  /*1500*/  @!P1 IMAD R19, R15, c[0x0][0x10], R14 ;  /* 0x000004000f139a24 */ /* 0x002fe200078e020e */
[----:B------:R-:W-:Y:S02]  /*1510*/  @!P1 SHF.L.U32 R14, R16, 0x1, RZ ;  /* 0x00000001100e9819 */ /* 0x000fe400000006ff */
[----:B------:R-:W1:Y:S01]  /*1520*/  @!P0 S2R R16, SR_CTAID.Y ;  /* 0x0000000000108919 */ /* 0x000e620000002600 */
[----:B------:R-:W-:-:S05]  /*1530*/  @!P1 MOV R15, 0x4 ;  /* 0x00000004000f9802 */ /* 0x000fca0000000f00 */
[----:B------:R-:W-:-:S06]  /*1540*/  @!P1 IMAD.WIDE R14, R14, R15, c[0x0][0x198] ;  /* 0x000066000e0e9625 */ /* 0x000fcc00078e020f */
[----:B------:R-:W-:-:S06]  /*1550*/  @!P1 IMAD.WIDE.U32 R14, R19, 0x8, R14 ;  /* 0x00000008130e9825 */ /* 0x000fcc00078e000e */
[----:B------:R-:W2:Y:S01]  /*1560*/  @!P1 LDG.E.64 R14, [R14.64] ;  /* 0x000000060e0e9981 */ /* 0x000ea2000c1e1b00 */
[----:B-1----:R-:W-:Y:S01]  /*1570*/  @!P0 IMAD R19, R17, c[0x0][0x10], R16 ;  /* 0x0000040011138a24 */ /* 0x002fe200078e0210 */
[----:B------:R-:W-:Y:S02]  /*1580*/  @!P0 SHF.L.U32 R16, R18, 0x1, RZ ;  /* 0x0000000112108819 */ /* 0x000fe400000006ff */
[----:B------:R-:W-:-:S05]  /*1590*/  @!P0 MOV R17, 0x4 ;  /* 0x0000000400118802 */ /* 0x000fca0000000f00 */
[----:B------:R-:W-:-:S06]  /*15a0*/  @!P0 IMAD.WIDE R16, R16, R17, c[0x0][0x198] ;  /* 0x0000660010108625 */ /* 0x000fcc00078e0211 */
[----:B------:R-:W-:-:S06]  /*15b0*/  @!P0 IMAD.WIDE.U32 R16, R19, 0x8, R16 ;  /* 0x0000000813108825 */ /* 0x000fcc00078e0010 */
[----:B------:R-:W3:Y:S01]  /*15c0*/  @!P0 LDG.E.64 R16, [R16.64] ;  /* 0x0000000610108981 */ /* 0x000ee2000c1e1b00 */
[----:B0-2---:R-:W-:Y:S02]  /*15d0*/  @!P1 FADD.FTZ R12, R12, R14 ;  /* 0x0000000e0c0c9221 */ /* 0x005fe40000010000 */
[----:B------:R-:W-:Y:S02]  /*15e0*/  @!P1 FADD.FTZ R13, R13, R15 ;  /* 0x0000000f0d0d9221 */ /* 0x000fe40000010000 */
[----:B---3--:R-:W-:Y:S02]  /*15f0*/  @!P0 FADD.FTZ R12, R12, R16 ;  /* 0x000000100c0c8221 */ /* 0x008fe40000010000 */
[----:B------:R-:W-:-:S04]  /*1600*/  @!P0 FADD.FTZ R13, R13, R17 ;  /* 0x000000110d0d8221 */ /* 0x000fc80000010000 */
.L_x_4551:
[----:B------:R-:W-:Y:S01]  /*1610*/  LOP3.LUT P0, RZ, R0, R11, RZ, 0xfc, !PT ;  /* 0x0000000b00ff7212 */ /* 0x000fe2000780fcff */
[----:B------:R-:W-:Y:S01]  /*1620*/  @!P2 STS.64 [0x98], R12 ;  /* 0x0000980cff00a388 */ /* 0x000fe20000000a00 */
[----:B------:R-:W-:Y:S02]  /*1630*/  ISETP.EQ.U32.AND P1, PT, RZ, c[0x0][0x168], PT ;  /* 0x00005a00ff007a0c */ /* 0x000fe40003f22070 */
[----:B------:R-:W-:-:S02]  /*1640*/  SHF.L.U32 R16, R28, 0x2, RZ ;  /* 0x000000021c107819 */ /* 0x000fc400000006ff */
[----:B------:R-:W-:Y:S02]  /*1650*/  ISETP.EQ.OR.EX P0, PT, RZ, c[0x0][0x16c], P0, P1 ;  /* 0x00005b00ff007a0c */ /* 0x000fe40000702710 */
[----:B------:R-:W-:-:S11]  /*1660*/  SHF.L.U64.HI R17, R28, 0x2, R29 ;  /* 0x000000021c117819 */ /* 0x000fd6000001021d */
[----:B------:R-:W-:Y:S01]  /*1670*/  @!P0 MOV R15, 0x8 ;  /* 0x00000008000f8802 */ /* 0x000fe20000000f00 */
[----:B------:R-:W-:Y:S02]  /*1680*/  @!P0 FMUL.FTZ R19, R13, c[0x0][0x1f4] ;  /* 0x00007d000d138a20 */ /* 0x000fe40000410000 */
[----:B------:R-:W-:Y:S02]  /*1690*/  @!P0 FMUL.FTZ R18, R12, c[0x0][0x1f4] ;  /* 0x00007d000c128a20 */ /* 0x000fe40000410000 */
[----:B------:R-:W-:-:S05]  /*16a0*/  @!P0 IMAD.WIDE R14, R22, R15, c[0x0][0x168] ;  /* 0x00005a00160e8625 */ /* 0x000fca00078e020f */
[----:B------:R1:W-:Y:S04]  /*16b0*/  @!P0 STG.E.64 [R14.64], R18 ;  /* 0x000000120e008986 */ /* 0x0003e8000c101b06 */
[----:B------:R-:W-:Y:S01]  /*16c0*/  BAR.SYNC.DEFER_BLOCKING 0x0 ;  /* 0x0000000000007b1d */ /* 0x000fe20000010000 */
[C---:B------:R-:W-:Y:S02]  /*16d0*/  IADD3 R28, P0, R16.reuse, c[0x0][0x178], RZ ;  /* 0x00005e00101c7a10 */ /* 0x040fe40007f1e0ff */
[----:B------:R-:W-:Y:S02]  /*16e0*/  IADD3 R16, P1, R16, c[0x0][0x180], RZ ;  /* 0x0000600010107a10 */ /* 0x000fe40007f3e0ff */
[C---:B------:R-:W-:Y:S02]  /*16f0*/  IADD3.X R29, R17.reuse, c[0x0][0x17c], RZ, P0, !PT ;  /* 0x00005f00111d7a10 */ /* 0x040fe400007fe4ff */
[----:B------:R-:W-:-:S03]  /*1700*/  IADD3.X R17, R17, c[0x0][0x184], RZ, P1, !PT ;  /* 0x0000610011117a10 */ /* 0x000fc60000ffe4ff */
[----:B-1----:R1:W2:Y:S04]  /*1710*/  LDG.E.64 R14, [R28.64] ;  /* 0x000000061c0e7981 */ /* 0x0022a8000c1e1b00 */
[----:B------:R-:W2:Y:S01]  /*1720*/  LDG.E.64 R16, [R16.64] ;  /* 0x0000000610107981 */ /* 0x000ea2000c1e1b00 */
[----:B0-----:R-:W-:Y:S01]  /*1730*/  HFMA2.MMA R12, -RZ, RZ, 1.875, 0 ;  /* 0x3f800000ff0c7435 */ /* 0x001fe200000001ff */
[----:B------:R-:W-:Y:S02]  /*1740*/  ISETP.NE.AND P2, PT, RZ, UR5, PT ;  /* 0x00000005ff007c0c */ /* 0x000fe4000bf45270 */
[----:B------:R-:W0:Y:S02]  /*1750*/  LDS.64 R18, [0x98] ;  /* 0x00009800ff127984 */ /* 0x000e240000000a00 */
[----:B0-----:R-:W-:-:S04]  /*1760*/  FMUL.FTZ R23, R18, c[0x0][0x1f4] ;  /* 0x00007d0012177a20 */ /* 0x001fc80000410000 */
[C---:B------:R-:W-:Y:S02]  /*1770*/  FMUL.FTZ R18, R23.reuse, R23 ;  /* 0x0000001717127220 */ /* 0x040fe40000410000 */
[----:B------:R-:W-:Y:S02]  /*1780*/  FADD.FTZ R2, -R23, R2 ;  /* 0x0000000217027221 */ /* 0x000fe40000010100 */
[----:B------:R-:W-:Y:S01]  /*1790*/  FFMA.FTZ R18, R19, c[0x0][0x1f4], -R18 ;  /* 0x00007d0013127a23 */ /* 0x000fe20000010812 */
[----:B------:R-:W-:Y:S01]  /*17a0*/  SHF.R.U32.HI R19, RZ, 0x5, R11 ;  /* 0x00000005ff137819 */ /* 0x000fe2000001160b */
[C---:B------:R-:W-:Y:S02]  /*17b0*/  FADD.FTZ R3, -R23.reuse, R3 ;  /* 0x0000000317037221 */ /* 0x040fe40000010100 */
[----:B------:R-:W-:Y:S01]  /*17c0*/  FADD.FTZ R13, -R23, R4 ;  /* 0x00000004170d7221 */ /* 0x000fe20000010100 */
[----:B------:R-:W-:Y:S01]  /*17d0*/  FSETP.GTU.FTZ.AND P0, PT, R18, RZ, PT ;  /* 0x000000ff1200720b */ /* 0x000fe20003f1c000 */
[----:B------:R-:W-:-:S02]  /*17e0*/  IMAD R0, R0, c[0x0][0x1e4], R19 ;  /* 0x0000790000007a24 */ /* 0x000fc400078e0213 */
[C---:B------:R-:W-:Y:S02]  /*17f0*/  FADD.FTZ R19, -R23.reuse, R5 ;  /* 0x0000000517137221 */ /* 0x040fe40000010100 */
[C---:B-1----:R-:W-:Y:S02]  /*1800*/  FADD.FTZ R29, -R23.reuse, R6 ;  /* 0x00000006171d7221 */ /* 0x042fe40000010100 */
[C---:B------:R-:W-:Y:S02]  /*1810*/  FADD.FTZ R28, -R23.reuse, R7 ;  /* 0x00000007171c7221 */ /* 0x040fe40000010100 */
[C---:B------:R-:W-:Y:S02]  /*1820*/  FADD.FTZ R8, -R23.reuse, R8 ;  /* 0x0000000817087221 */ /* 0x040fe40000010100 */
[----:B------:R-:W-:Y:S02]  /*1830*/  FADD.FTZ R9, -R23, R9 ;  /* 0x0000000917097221 */ /* 0x000fe40000010100 */
[----:B------:R-:W-:-:S04]  /*1840*/  @P0 FADD.FTZ R18, R18, c[0x0][0x188] ;  /* 0x0000620012120621 */ /* 0x000fc80000010000 */
[----:B------:R0:W1:Y:S01]  /*1850*/  @P0 MUFU.RSQ R12, R18 ;  /* 0x00000012000c0308 */ /* 0x0000620000001400 */
[----:B------:R-:W-:Y:S02]  /*1860*/  ISETP.GE.U32.AND P0, PT, R0, c[0x0][0x1c8], PT ;  /* 0x0000720000007a0c */ /* 0x000fe40003f06070 */
[----:B0-----:R-:W-:-:S04]  /*1870*/  SHF.R.S32.HI R18, RZ, 0x1f, R0 ;  /* 0x0000001fff127819 */ /* 0x001fc80000011400 */
[----:B------:R-:W-:Y:S01]  /*1880*/  ISETP.GE.AND.EX P0, PT, R18, c[0x0][0x1cc], PT, P0 ;  /* 0x0000730012007a0c */ /* 0x000fe20003f06300 */
[----:B-1----:R-:W-:-:S03]  /*1890*/  FMUL.FTZ R5, R2, R12 ;  /* 0x0000000c02057220 */ /* 0x002fc60000410000 */
[----:B------:R-:W-:Y:S01]  /*18a0*/  ISETP.GT.U32.OR P0, PT, R11, 0x1ff, P0 ;  /* 0x000001ff0b00780c */ /* 0x000fe20000704470 */
[----:B------:R-:W-:Y:S02]  /*18b0*/  FMUL.FTZ R4, R3, R12 ;  /* 0x0000000c03047220 */ /* 0x000fe40000410000 */
[----:B--2---:R-:W-:Y:S02]  /*18c0*/  FFMA.FTZ R2, R14, R5, R16 ;  /* 0x000000050e027223 */ /* 0x004fe40000010010 */
[----:B------:R-:W-:Y:S01]  /*18d0*/  FFMA.FTZ R3, R15, R4, R17 ;  /* 0x000000040f037223 */ /* 0x000fe20000010011 */
[----:B------:R-:W-:Y:S06]  /*18e0*/  @!P2 BRA `(.L_x_4558) ;  /* 0x000000a00000a947 */ /* 0x000fec0003800000 */
        /* <DEDUP_REMOVED lines=10> */
.L_x_4558:
[----:B------:R-:W-:Y:S01]  /*1990*/  BSSY B0, `(.L_x_4559) ;  /* 0x000000b000007945 */ /* 0x000fe20003800000 */
[----:B------:R-:W-:Y:S05]  /*19a0*/  @P0 BRA `(.L_x_4560) ;  /* 0x0000009000000947 */ /* 0x000fea0003800000 */
[----:B------:R-:W-:Y:S01]  /*19b0*/  IMAD R5, R18, c[0x0][0x1c0], RZ ;  /* 0x0000700012057a24 */ /* 0x000fe200078e02ff */
[----:B------:R-:W-:-:S03]  /*19c0*/  MOV R4, R24 ;  /* 0x0000001800047202 */ /* 0x000fc60000000f00 */
[----:B------:R-:W-:Y:S01]  /*19d0*/  IMAD R7, R0, c[0x0][0x1c4], R5 ;  /* 0x0000710000077a24 */ /* 0x000fe200078e0205 */
[----:B------:R-:W-:-:S05]  /*19e0*/  MOV R5, R27 ;  /* 0x0000001b00057202 */ /* 0x000fca0000000f00 */
[----:B------:R-:W-:-:S05]  /*19f0*/  IMAD.WIDE.U32 R4, R0, c[0x0][0x1c0], R4 ;  /* 0x0000700000047a25 */ /* 0x000fca00078e0004 */
[----:B------:R-:W-:Y:S02]  /*1a00*/  IADD3 R7, R5, R7, RZ ;  /* 0x0000000705077210 */ /* 0x000fe40007ffe0ff */
[----:B------:R-:W-:-:S04]  /*1a10*/  LEA R6, P0, R4, c[0x0][0x160], 0x2 ;  /* 0x0000580004067a11 */ /* 0x000fc800078010ff */
[----:B------:R-:W-:-:S05]  /*1a20*/  LEA.HI.X R7, R4, c[0x0][0x164], R7, 0x2, P0 ;  /* 0x0000590004077a11 */ /* 0x000fca00000f1407 */
[----:B------:R0:W-:Y:S04]  /*1a30*/  STG.E.64 [R6.64], R2 ;  /* 0x0000000206007986 */ /* 0x0001e8000c101b06 */
.L_x_4560:
[----:B------:R-:W-:Y:S05]  /*1a40*/  BSYNC B0 ;  /* 0x0000000000007941 */ /* 0x000fea0003800000 */
.L_x_4559:
[C---:B0-----:R-:W-:Y:S01]  /*1a50*/  IADD3 R3, R0.reuse, 0x10, RZ ;  /* 0x0000001000037810 */ /* 0x041fe20007ffe0ff */
[-C--:B------:R-:W-:Y:S01]  /*1a60*/  FMUL.FTZ R5, R13, R12.reuse ;  /* 0x0000000c0d057220 */ /* 0x080fe20000410000 */
[C---:B------:R-:W-:Y:S01]  /*1a70*/  IADD3 R2, R0.reuse, 0x20, RZ ;  /* 0x0000002000027810 */ /* 0x040fe20007ffe0ff */
[-C--:B------:R-:W-:Y:S01]  /*1a80*/  FMUL.FTZ R13, R19, R12.reuse ;  /* 0x0000000c130d7220 */ /* 0x080fe20000410000 */
[----:B------:R-:W-:Y:S01]  /*1a90*/  IADD3 R0, R0, 0x30, RZ ;  /* 0x0000003000007810 */ /* 0x000fe20007ffe0ff */
[-C--:B------:R-:W-:Y:S01]  /*1aa0*/  FMUL.FTZ R29, R29, R12.reuse ;  /* 0x0000000c1d1d7220 */ /* 0x080fe20000410000 */
[----:B------:R-:W-:Y:S01]  /*1ab0*/  ISETP.GE.U32.AND P0, PT, R3, c[0x0][0x1c8], PT ;  /* 0x0000720003007a0c */ /* 0x000fe20003f06070 */
[-C--:B------:R-:W-:Y:S01]  /*1ac0*/  FMUL.FTZ R28, R28, R12.reuse ;  /* 0x0000000c1c1c7220 */ /* 0x080fe20000410000 */
[----:B------:R-:W-:Y:S01]  /*1ad0*/  ISETP.GE.U32.AND P1, PT, R2, c[0x0][0x1c8], PT ;  /* 0x0000720002007a0c */ /* 0x000fe20003f26070 */
[-C--:B------:R-:W-:Y:S01]  /*1ae0*/  FMUL.FTZ R7, R8, R12.reuse ;  /* 0x0000000c08077220 */ /* 0x080fe20000410000 */
[----:B------:R-:W-:Y:S01]  /*1af0*/  ISETP.GE.U32.AND P3, PT, R0, c[0x0][0x1c8], PT ;  /* 0x0000720000007a0c */ /* 0x000fe20003f66070 */
[----:B------:R-:W-:Y:S01]  /*1b00*/  FMUL.FTZ R9, R9, R12 ;  /* 0x0000000c09097220 */ /* 0x000fe20000410000 */
[----:B------:R-:W-:Y:S01]  /*1b10*/  SHF.R.S32.HI R12, RZ, 0x1f, R3 ;  /* 0x0000001fff0c7819 */ /* 0x000fe20000011403 */
[C---:B------:R-:W-:Y:S01]  /*1b20*/  FFMA.FTZ R6, R14.reuse, R7, R16 ;  /* 0x000000070e067223 */ /* 0x040fe20000010010 */
[----:B------:R-:W-:Y:S01]  /*1b30*/  SHF.R.S32.HI R18, RZ, 0x1f, R2 ;  /* 0x0000001fff127819 */ /* 0x000fe20000011402 */
[----:B------:R-:W-:Y:S01]  /*1b40*/  FFMA.FTZ R8, R14, R5, R16 ;  /* 0x000000050e087223 */ /* 0x000fe20000010010 */
[----:B------:R-:W-:Y:S01]  /*1b50*/  SHF.R.S32.HI R19, RZ, 0x1f, R0 ;  /* 0x0000001fff137819 */ /* 0x000fe20000011400 */
[C-C-:B------:R-:W-:Y:S01]  /*1b60*/  FFMA.FTZ R7, R15.reuse, R9, R17.reuse ;  /* 0x000000090f077223 */ /* 0x140fe20000010011 */
[----:B------:R-:W-:Y:S01]  /*1b70*/  ISETP.GE.AND.EX P0, PT, R12, c[0x0][0x1cc], PT, P0 ;  /* 0x000073000c007a0c */ /* 0x000fe20003f06300 */
[----:B------:R-:W-:Y:S01]  /*1b80*/  FFMA.FTZ R4, R14, R29, R16 ;  /* 0x0000001d0e047223 */ /* 0x000fe20000010010 */
[----:B------:R-:W-:Y:S01]  /*1b90*/  ISETP.GE.AND.EX P1, PT, R18, c[0x0][0x1cc], PT, P1 ;  /* 0x0000730012007a0c */ /* 0x000fe20003f26310 */
[--C-:B------:R-:W-:Y:S01]  /*1ba0*/  FFMA.FTZ R5, R15, R28, R17.reuse ;  /* 0x0000001c0f057223 */ /* 0x100fe20000010011 */
[----:B------:R-:W-:Y:S01]  /*1bb0*/  ISETP.GE.AND.EX P3, PT, R19, c[0x0][0x1cc], PT, P3 ;  /* 0x0000730013007a0c */ /* 0x000fe20003f66330 */
[----:B------:R-:W-:Y:S01]  /*1bc0*/  FFMA.FTZ R9, R15, R13, R17 ;  /* 0x0000000d0f097223 */ /* 0x000fe20000010011 */
[----:B------:R-:W-:-:S02]  /*1bd0*/  ISETP.GT.U32.OR P0, PT, R11, 0x1ff, P0 ;  /* 0x000001ff0b00780c */ /* 0x000fc40000704470 */
[C---:B------:R-:W-:Y:S02]  /*1be0*/  ISETP.GT.U32.OR P1, PT, R11.reuse, 0x1ff, P1 ;  /* 0x000001ff0b00780c */ /* 0x040fe40000f24470 */
[----:B------:R-:W-:Y:S01]  /*1bf0*/  ISETP.GT.U32.OR P3, PT, R11, 0x1ff, P3 ;  /* 0x000001ff0b00780c */ /* 0x000fe20001f64470 */
[----:B------:R-:W-:Y:S07]  /*1c00*/  @!P2 BRA `(.L_x_4561) ;  /* 0x000000a00000a947 */ /* 0x000fee0003800000 */
        /* <DEDUP_REMOVED lines=10> */
.L_x_4561:
[----:B------:R-:W-:Y:S01]  /*1cb0*/  BSSY B0, `(.L_x_4562) ;  /* 0x000000b000007945 */ /* 0x000fe20003800000 */
[----:B------:R-:W-:Y:S05]  /*1cc0*/  @P0 BRA `(.L_x_4563) ;  /* 0x0000009000000947 */ /* 0x000fea0003800000 */
[----:B------:R-:W-:Y:S01]  /*1cd0*/  IMAD R14, R12, c[0x0][0x1c0], RZ ;  /* 0x000070000c0e7a24 */ /* 0x000fe200078e02ff */
[----:B------:R-:W-:Y:S02]  /*1ce0*/  MOV R12, R24 ;  /* 0x00000018000c7202 */ /* 0x000fe40000000f00 */
[----:B------:R-:W-:Y:S01]  /*1cf0*/  MOV R13, R27 ;  /* 0x0000001b000d7202 */ /* 0x000fe20000000f00 */
[----:B------:R-:W-:-:S04]  /*1d00*/  IMAD R15, R3, c[0x0][0x1c4], R14 ;  /* 0x00007100030f7a24 */ /* 0x000fc800078e020e */
[----:B------:R-:W-:-:S05]  /*1d10*/  IMAD.WIDE.U32 R12, R3, c[0x0][0x1c0], R12 ;  /* 0x00007000030c7a25 */ /* 0x000fca00078e000c */
[----:B------:R-:W-:Y:S02]  /*1d20*/  IADD3 R15, R13, R15, RZ ;  /* 0x0000000f0d0f7210 */ /* 0x000fe40007ffe0ff */
[----:B------:R-:W-:-:S04]  /*1d30*/  LEA R14, P0, R12, c[0x0][0x160], 0x2 ;  /* 0x000058000c0e7a11 */ /* 0x000fc800078010ff */
[----:B------:R-:W-:-:S05]  /*1d40*/  LEA.HI.X R15, R12, c[0x0][0x164], R15, 0x2, P0 ;  /* 0x000059000c0f7a11 */ /* 0x000fca00000f140f */
[----:B------:R0:W-:Y:S04]  /*1d50*/  STG.E.64 [R14.64], R8 ;  /* 0x000000080e007986 */ /* 0x0001e8000c101b06 */
.L_x_4563:
[----:B------:R-:W-:Y:S05]  /*1d60*/  BSYNC B0 ;  /* 0x0000000000007941 */ /* 0x000fea0003800000 */
.L_x_4562:
        /* <DEDUP_REMOVED lines=11> */
.L_x_4564:
[----:B------:R-:W-:Y:S01]  /*1e20*/  BSSY B0, `(.L_x_4565) ;  /* 0x000000b000007945 */ /* 0x000fe20003800000 */
[----:B------:R-:W-:Y:S05]  /*1e30*/  @P1 BRA `(.L_x_4566) ;  /* 0x0000009000001947 */ /* 0x000fea0003800000 */
[----:B0-----:R-:W-:Y:S01]  /*1e40*/  MOV R8, R24 ;  /* 0x0000001800087202 */ /* 0x001fe20000000f00 */
[----:B------:R-:W-:Y:S01]  /*1e50*/  IMAD R3, R18, c[0x0][0x1c0], RZ ;  /* 0x0000700012037a24 */ /* 0x000fe200078e02ff */
[----:B------:R-:W-:-:S03]  /*1e60*/  MOV R9, R27 ;  /* 0x0000001b00097202 */ /* 0x000fc60000000f00 */
[C---:B------:R-:W-:Y:S02]  /*1e70*/  IMAD R3, R2.reuse, c[0x0][0x1c4], R3 ;  /* 0x0000710002037a24 */ /* 0x040fe400078e0203 */
[----:B------:R-:W-:-:S05]  /*1e80*/  IMAD.WIDE.U32 R8, R2, c[0x0][0x1c0], R8 ;  /* 0x0000700002087a25 */ /* 0x000fca00078e0008 */
[----:B------:R-:W-:Y:S02]  /*1e90*/  IADD3 R3, R9, R3, RZ ;  /* 0x0000000309037210 */ /* 0x000fe40007ffe0ff */
[----:B------:R-:W-:-:S04]  /*1ea0*/  LEA R2, P0, R8, c[0x0][0x160], 0x2 ;  /* 0x0000580008027a11 */ /* 0x000fc800078010ff */
[----:B------:R-:W-:-:S05]  /*1eb0*/  LEA.HI.X R3, R8, c[0x0][0x164], R3, 0x2, P0 ;  /* 0x0000590008037a11 */ /* 0x000fca00000f1403 */
[----:B------:R0:W-:Y:S04]  /*1ec0*/  STG.E.64 [R2.64], R4 ;  /* 0x0000000402007986 */ /* 0x0001e8000c101b06 */
.L_x_4566:
[----:B------:R-:W-:Y:S05]  /*1ed0*/  BSYNC B0 ;  /* 0x0000000000007941 */ /* 0x000fea0003800000 */
.L_x_4565:
        /* <DEDUP_REMOVED lines=11> */
.L_x_4567:
[----:B------:R-:W-:Y:S01]  /*1f90*/  BSSY B0, `(.L_x_4568) ;  /* 0x000000a000007945 */ /* 0x000fe20003800000 */
[----:B------:R-:W-:Y:S05]  /*1fa0*/  @P3 BRA `(.L_x_4569) ;  /* 0x0000008000003947 */ /* 0x000fea0003800000 */
[----:B------:R-:W-:Y:S01]  /*1fb0*/  MOV R25, R27 ;  /* 0x0000001b00197202 */ /* 0x000fe20000000f00 */
[----:B------:R-:W-:-:S04]  /*1fc0*/  IMAD R19, R19, c[0x0][0x1c0], RZ ;  /* 0x0000700013137a24 */ /* 0x000fc800078e02ff */
[----:B------:R-:W-:-:S04]  /*1fd0*/  IMAD.WIDE.U32 R24, R0, c[0x0][0x1c0], R24 ;  /* 0x0000700000187a25 */ /* 0x000fc800078e0018 */
[----:B------:R-:W-:Y:S01]  /*1fe0*/  IMAD R19, R0, c[0x0][0x1c4], R19 ;  /* 0x0000710000137a24 */ /* 0x000fe200078e0213 */
[----:B0-----:R-:W-:-:S04]  /*1ff0*/  LEA R2, P0, R24, c[0x0][0x160], 0x2 ;  /* 0x0000580018027a11 */ /* 0x001fc800078010ff */
[----:B------:R-:W-:-:S04]  /*2000*/  IADD3 R19, R25, R19, RZ ;  /* 0x0000001319137210 */ /* 0x000fc80007ffe0ff */
[----:B------:R-:W-:-:S05]  /*2010*/  LEA.HI.X R3, R24, c[0x0][0x164], R19, 0x2, P0 ;  /* 0x0000590018037a11 */ /* 0x000fca00000f1413 */
[----:B------:R0:W-:Y:S02]  /*2020*/  STG.E.64 [R2.64], R6 ;  /* 0x0000000602007986 */ /* 0x0001e4000c101b06 */
.L_x_4569:
[----:B------:R-:W-:Y:S05]  /*2030*/  BSYNC B0 ;  /* 0x0000000000007941 */ /* 0x000fea0003800000 */
.L_x_4568:
[----:B------:R-:W-:Y:S02]  /*2040*/  IADD3 R22, R22, c[0x0][0x10], RZ ;  /* 0x0000040016167a10 */ /* 0x000fe40007ffe0ff */
[----:B------:R-:W-:Y:S02]  /*2050*/  IADD3 R20, R20, 0x1, RZ ;  /* 0x0000000114147810 */ /* 0x000fe40007ffe0ff */
[----:B------:R-:W-:-:S13]  /*2060*/  ISETP.GE.AND P0, PT, R22, UR4, PT ;  /* 0x0000000416007c0c */ /* 0x000fda000bf06270 */
[----:B------:R-:W-:Y:S01]  /*2070*/  @P0 CALL.REL.NOINC `(.L_x_4570) ;  /* 0x0000001000000944 */ /* 0x000fe20003c00000 */
[----:B------:R-:W-:Y:S05]  /*2080*/  BRA `(.L_x_4571) ;  /* 0xffffe06000007947 */ /* 0x000fea000383ffff */
.L_x_4570:
[----:B------:R-:W-:Y:S05]  /*2090*/  EXIT ;  /* 0x000000000000794d */ /* 0x000fea0003800000 */
.L_x_4572:
        /* <DEDUP_REMOVED lines=14> */
.L_x_5312:


//--------------------- .text._Z35group_norm_nhwc_fwd_one_pass_kernelI11Fp32IOFp32WLi128ELi64ELi512EEv26Group_norm_nhwc_fwd_params --------------------------
	.section	.text._Z35group_norm_nhwc_fwd_one_pass_kernelI11Fp32IOFp32WLi128ELi64ELi512EEv26Group_norm_nhwc_fwd_params,"ax",@progbits
	.sectioninfo	@"SHI_REGISTERS=62"
	.align	128
        .global         _Z35group_norm_nhwc_fwd_one_pass_kernelI11Fp32IOFp32WLi128ELi64ELi512EEv26Group_norm_nhwc_fwd_params
        .type           _Z35group_norm_nhwc_fwd_one_pass_kernelI11Fp32IOFp32WLi128ELi64ELi512EEv26Group_norm_nhwc_fwd_params,@function
        .size           _Z35group_norm_nhwc_fwd_one_pass_kernelI11Fp32IOFp32WLi128ELi64ELi512EEv26Group_norm_nhwc_fwd_params,(.L_x_5313 - _Z35group_norm_nhwc_fwd_one_pass_kernelI11Fp32IOFp32WLi128ELi64ELi512EEv26Group_norm_nhwc_fwd_params)
        .other          _Z35group_norm_nhwc_fwd_one_pass_kernelI11Fp32IOFp32WLi128ELi64ELi512EEv26Group_norm_nhwc_fwd_params,@"STO_CUDA_ENTRY STV_DEFAULT"
_Z35group_norm_nhwc_fwd_one_pass_kernelI11Fp32IOFp32WLi128ELi64ELi512EEv26Group_norm_nhwc_fwd_params:
.text._Z35group_norm_nhwc_fwd_one_pass_kernelI11Fp32IOFp32WLi128ELi64ELi512EEv26Group_norm_nhwc_fwd_params:
        /* <DEDUP_REMOVED lines=13> */
[----:B------:R-:W-:-:S03]  /*00d0*/  ULDC.64 UR6, c[0x0][0x118] ;  /* 0x0000460000067ab9 */ /* 0x000fc60000000a00 */
[----:B------:R-:W2:Y:S01]  /*00e0*/  S2R R41, SR_LANEID ;  /* 0x0000000000297919 */ /* 0x000ea20000000000 */
[--C-:B0-----:R-:W-:Y:S02]  /*00f0*/  SHF.R.U32.HI R51, RZ, 0x5, R43.reuse ;  /* 0x00000005ff337819 */ /* 0x101fe4000001162b */
[----:B------:R-:W-:Y:S02]  /*0100*/  SHF.R.S32.HI R0, RZ, 0x1f, R43 ;  /* 0x0000001fff007819 */ /* 0x000fe4000001142b */
[----:B------:R-:W-:Y:S01]  /*0110*/  ISETP.GE.U32.AND P1, PT, R43, 0x200, PT ;  /* 0x000002002b00780c */ /* 0x000fe20003f26070 */
[----:B-1----:R-:W-:Y:S01]  /*0120*/  IMAD R51, R42, c[0x0][0x1e4], R51 ;  /* 0x000079002a337a24 */ /* 0x002fe200078e0233 */
[----:B------:R-:W-:-:S04]  /*0130*/  LEA.HI R0, R0, R43, RZ, 0x5 ;  /* 0x0000002b00007211 */ /* 0x000fc800078f28ff */
[C---:B------:R-:W-:Y:S02]  /*0140*/  IADD3 R50, R51.reuse, 0x10, RZ ;  /* 0x0000001033327810 */ /* 0x040fe40007ffe0ff */
[C---:B------:R-:W-:Y:S02]  /*0150*/  IADD3 R49, R51.reuse, 0x20, RZ ;  /* 0x0000002033317810 */ /* 0x040fe40007ffe0ff */
[C---:B------:R-:W-:Y:S02]  /*0160*/  IADD3 R48, R51.reuse, 0x30, RZ ;  /* 0x0000003033307810 */ /* 0x040fe40007ffe0ff */
[----:B------:R-:W-:Y:S02]  /*0170*/  ISETP.LT.U32.AND P4, PT, R51, c[0x0][0x1c8], PT ;  /* 0x0000720033007a0c */ /* 0x000fe40003f81070 */
[----:B------:R-:W-:Y:S02]  /*0180*/  SHF.R.S32.HI R9, RZ, 0x1f, R51 ;  /* 0x0000001fff097819 */ /* 0x000fe40000011433 */
[----:B------:R-:W-:-:S02]  /*0190*/  ISETP.LT.U32.AND P3, PT, R50, c[0x0][0x1c8], PT ;  /* 0x0000720032007a0c */ /* 0x000fc40003f61070 */
[----:B------:R-:W-:Y:S02]  /*01a0*/  ISETP.LT.U32.AND P2, PT, R49, c[0x0][0x1c8], PT ;  /* 0x0000720031007a0c */ /* 0x000fe40003f41070 */
[----:B------:R-:W-:Y:S02]  /*01b0*/  SHF.R.S32.HI R8, RZ, 0x1f, R50 ;  /* 0x0000001fff087819 */ /* 0x000fe40000011432 */
[----:B------:R-:W-:Y:S02]  /*01c0*/  SHF.R.S32.HI R7, RZ, 0x1f, R49 ;  /* 0x0000001fff077819 */ /* 0x000fe40000011431 */
[C---:B------:R-:W-:Y:S02]  /*01d0*/  IADD3 R47, R51.reuse, 0x40, RZ ;  /* 0x00000040332f7810 */ /* 0x040fe40007ffe0ff */
[----:B------:R-:W-:Y:S02]  /*01e0*/  IADD3 R46, R51, 0x50, RZ ;  /* 0x00000050332e7810 */ /* 0x000fe40007ffe0ff */
[----:B------:R-:W-:-:S02]  /*01f0*/  ISETP.LT.U32.AND P0, PT, R48, c[0x0][0x1c8], PT ;  /* 0x0000720030007a0c */ /* 0x000fc40003f01070 */
[----:B------:R-:W-:Y:S02]  /*0200*/  SHF.R.S32.HI R6, RZ, 0x1f, R48 ;  /* 0x0000001fff067819 */ /* 0x000fe40000011430 */
[C---:B------:R-:W-:Y:S02]  /*0210*/  IADD3 R44, R51.reuse, 0x60, RZ ;  /* 0x00000060332c7810 */ /* 0x040fe40007ffe0ff */
[----:B------:R-:W-:Y:S02]  /*0220*/  IADD3 R5, R51, 0x70, RZ ;  /* 0x0000007033057810 */ /* 0x000fe40007ffe0ff */
[----:B------:R-:W-:Y:S02]  /*0230*/  SHF.R.S32.HI R38, RZ, 0x5, R0 ;  /* 0x00000005ff267819 */ /* 0x000fe40000011400 */
[----:B------:R-:W-:Y:S02]  /*0240*/  ISETP.LT.AND.EX P4, PT, R9, c[0x0][0x1cc], !P1, P4 ;  /* 0x0000730009007a0c */ /* 0x000fe40004f81340 */
[----:B------:R-:W-:-:S02]  /*0250*/  ISETP.LT.AND.EX P3, PT, R8, c[0x0][0x1cc], !P1, P3 ;  /* 0x0000730008007a0c */ /* 0x000fc40004f61330 */
[----:B------:R-:W-:Y:S02]  /*0260*/  ISETP.LT.AND.EX P2, PT, R7, c[0x0][0x1cc], !P1, P2 ;  /* 0x0000730007007a0c */ /* 0x000fe40004f41320 */
[----:B------:R-:W-:Y:S02]  /*0270*/  ISETP.LT.AND.EX P1, PT, R6, c[0x0][0x1cc], !P1, P0 ;  /* 0x0000730006007a0c */ /* 0x000fe40004f21300 */
[----:B------:R-:W-:Y:S02]  /*0280*/  SHF.R.S32.HI R4, RZ, 0x1f, R47 ;  /* 0x0000001fff047819 */ /* 0x000fe4000001142f */
[----:B------:R-:W-:Y:S02]  /*0290*/  SHF.R.S32.HI R3, RZ, 0x1f, R46 ;  /* 0x0000001fff037819 */ /* 0x000fe4000001142e */
[----:B------:R-:W-:Y:S02]  /*02a0*/  SHF.R.S32.HI R2, RZ, 0x1f, R44 ;  /* 0x0000001fff027819 */ /* 0x000fe4000001142c */
[----:B--2---:R-:W-:-:S02]  /*02b0*/  SHF.R.S32.HI R0, RZ, 0x1f, R5 ;  /* 0x0000001fff007819 */ /* 0x004fc40000011405 */
.L_x_4610:
        /* <DEDUP_REMOVED lines=20> */
[----:B------:R-:W-:Y:S01]  /*0400*/  ISETP.GE.U32.AND P0, PT, R12, R13, PT ;  /* 0x0000000d0c00720c */ /* 0x000fe20003f06070 */
[----:B------:R-:W-:Y:S01]  /*0410*/  @P2 IMAD R12, R7, c[0x0][0x1c0], RZ ;  /* 0x00007000070c2a24 */ /* 0x000fe200078e02ff */
[----:B------:R-:W-:-:S03]  /*0420*/  ISETP.NE.AND P6, PT, RZ, c[0x0][0x1d8], PT ;  /* 0x00007600ff007a0c */ /* 0x000fc60003fc5270 */
[----:B------:R-:W-:-:S08]  /*0430*/  @P2 IMAD R21, R49, c[0x0][0x1c4], R12 ;  /* 0x0000710031152a24 */ /* 0x000fd000078e020c */
[----:B------:R-:W-:-:S04]  /*0440*/  @P0 IADD3 R11, R11, 0x1, RZ ;  /* 0x000000010b0b0810 */ /* 0x000fc80007ffe0ff */
[----:B------:R-:W-:Y:S02]  /*0450*/  @!P5 IADD3 R11, -R11, RZ, RZ ;  /* 0x000000ff0b0bd210 */ /* 0x000fe40007ffe1ff */
[----:B------:R-:W-:Y:S02]  /*0460*/  @!P6 LOP3.LUT R11, RZ, c[0x0][0x1d8], RZ, 0x33, !PT ;  /* 0x00007600ff0bea12 */ /* 0x000fe400078e33ff */
[----:B------:R-:W-:Y:S02]  /*0470*/  ISETP.GE.U32.AND P5, PT, R47, c[0x0][0x1c8], PT ;  /* 0x000072002f007a0c */ /* 0x000fe40003fa6070 */
[----:B------:R-:W-:Y:S02]  /*0480*/  IADD3 R56, -R11, RZ, RZ ;  /* 0x000000ff0b387210 */ /* 0x000fe40007ffe1ff */
[----:B------:R-:W-:Y:S02]  /*0490*/  SHF.R.S32.HI R10, RZ, 0x1f, R11 ;  /* 0x0000001fff0a7819 */ /* 0x000fe4000001140b */
[----:B------:R-:W-:Y:S01]  /*04a0*/  ISETP.GE.AND.EX P5, PT, R4, c[0x0][0x1cc], PT, P5 ;  /* 0x0000730004007a0c */ /* 0x000fe20003fa6350 */
[----:B------:R-:W-:-:S02]  /*04b0*/  IMAD R56, R56, c[0x0][0x1d8], R39 ;  /* 0x0000760038387a24 */ /* 0x000fc400078e0227 */
[----:B------:R-:W-:Y:S01]  /*04c0*/  IMAD R10, R10, c[0x0][0x1d0], RZ ;  /* 0x000074000a0a7a24 */ /* 0x000fe200078e02ff */
[----:B------:R-:W-:Y:S02]  /*04d0*/  ISETP.LT.U32.AND P5, PT, R43, 0x200, !P5 ;  /* 0x000002002b00780c */ /* 0x000fe40006fa1070 */
[----:B------:R-:W-:Y:S01]  /*04e0*/  LEA R56, R56, R57, 0x6 ;  /* 0x0000003938387211 */ /* 0x000fe200078e30ff */
[----:B------:R-:W-:Y:S02]  /*04f0*/  IMAD R55, R11, c[0x0][0x1d4], R10 ;  /* 0x000075000b377a24 */ /* 0x000fe400078e020a */
[----:B------:R-:W-:Y:S01]  /*0500*/  @P4 IMAD R10, R9, c[0x0][0x1c0], RZ ;  /* 0x00007000090a4a24 */ /* 0x000fe200078e02ff */
[----:B------:R-:W-:-:S03]  /*0510*/  SHF.R.S32.HI R57, RZ, 0x1f, R56 ;  /* 0x0000001fff397819 */ /* 0x000fc60000011438 */
[----:B------:R-:W-:Y:S02]  /*0520*/  @P4 IMAD R17, R51, c[0x0][0x1c4], R10 ;  /* 0x0000710033114a24 */ /* 0x000fe400078e020a */
[----:B------:R-:W-:-:S04]  /*0530*/  IMAD.WIDE.U32 R52, R11, c[0x0][0x1d0], R56 ;  /* 0x000074000b347a25 */ /* 0x000fc800078e0038 */
[----:B------:R-:W-:Y:S01]  /*0540*/  @P3 IMAD R11, R8, c[0x0][0x1c0], RZ ;  /* 0x00007000080b3a24 */ /* 0x000fe200078e02ff */
[----:B------:R-:W-:Y:S02]  /*0550*/  IADD3 R55, R53, R55, RZ ;  /* 0x0000003735377210 */ /* 0x000fe40007ffe0ff */
[-C--:B------:R-:W-:Y:S01]  /*0560*/  @P3 MOV R12, R52.reuse ;  /* 0x00000034000c3202 */ /* 0x080fe20000000f00 */
[C---:B------:R-:W-:Y:S01]  /*0570*/  @P3 IMAD R19, R50.reuse, c[0x0][0x1c4], R11 ;  /* 0x0000710032133a24 */ /* 0x040fe200078e020b */
[-C--:B------:R-:W-:Y:S02]  /*0580*/  @P3 MOV R13, R55.reuse ;  /* 0x00000037000d3202 */ /* 0x080fe40000000f00 */
[-C--:B------:R-:W-:Y:S02]  /*0590*/  @P4 MOV R54, R52.reuse ;  /* 0x0000003400364202 */ /* 0x080fe40000000f00 */
[----:B------:R-:W-:Y:S01]  /*05a0*/  @P2 MOV R10, R52 ;  /* 0x00000034000a2202 */ /* 0x000fe20000000f00 */
[----:B------:R-:W-:Y:S01]  /*05b0*/  @P3 IMAD.WIDE.U32 R12, R50, c[0x0][0x1c0], R12 ;  /* 0x00007000320c3a25 */ /* 0x000fe200078e000c */
[----:B------:R-:W-:-:S03]  /*05c0*/  @P2 MOV R11, R55 ;  /* 0x00000037000b2202 */ /* 0x000fc60000000f00 */
[----:B------:R-:W-:Y:S01]  /*05d0*/  @P4 IMAD.WIDE.U32 R14, R51, c[0x0][0x1c0], R54 ;  /* 0x00007000330e4a25 */ /* 0x000fe200078e0036 */
[----:B------:R-:W-:Y:S02]  /*05e0*/  @P3 IADD3 R13, R13, R19, RZ ;  /* 0x000000130d0d3210 */ /* 0x000fe40007ffe0ff */
[----:B------:R-:W-:Y:S01]  /*05f0*/  @P3 LEA R24, P6, R12, c[0x0][0x170], 0x2 ;  /* 0x00005c000c183a11 */ /* 0x000fe200078c10ff */
[----:B------:R-:W-:Y:S01]  /*0600*/  @P2 IMAD.WIDE.U32 R10, R49, c[0x0][0x1c0], R10 ;  /* 0x00007000310a2a25 */ /* 0x000fe200078e000a */
[----:B------:R-:W-:Y:S02]  /*0610*/  @P4 IADD3 R15, R15, R17, RZ ;  /* 0x000000110f0f4210 */ /* 0x000fe40007ffe0ff */
[----:B------:R-:W-:Y:S02]  /*0620*/  @P4 LEA R16, P0, R14, c[0x0][0x170], 0x2 ;  /* 0x00005c000e104a11 */ /* 0x000fe400078010ff */
[----:B------:R-:W-:Y:S01]  /*0630*/  @P3 LEA.HI.X R25, R12, c[0x0][0x174], R13, 0x2, P6 ;  /* 0x00005d000c193a11 */ /* 0x000fe200030f140d */
[----:B------:R-:W-:Y:S01]  /*0640*/  @P1 IMAD R13, R6, c[0x0][0x1c0], RZ ;  /* 0x00007000060d1a24 */ /* 0x000fe200078e02ff */
[----:B------:R-:W-:-:S02]  /*0650*/  @P2 IADD3 R11, R11, R21, RZ ;  /* 0x000000150b0b2210 */ /* 0x000fc40007ffe0ff */
[----:B------:R-:W-:Y:S02]  /*0660*/  @P2 LEA R20, P6, R10, c[0x0][0x170], 0x2 ;  /* 0x00005c000a142a11 */ /* 0x000fe400078c10ff */
[----:B------:R-:W-:Y:S01]  /*0670*/  @P4 LEA.HI.X R17, R14, c[0x0][0x174], R15, 0x2, P0 ;  /* 0x00005d000e114a11 */ /* 0x000fe200000f140f */
[----:B------:R-:W-:Y:S01]  /*0680*/  @P1 IMAD R15, R48, c[0x0][0x1c4], R13 ;  /* 0x00007100300f1a24 */ /* 0x000fe200078e020d */
[----:B------:R-:W-:Y:S01]  /*0690*/  @P2 LEA.HI.X R21, R10, c[0x0][0x174], R11, 0x2, P6 ;  /* 0x00005d000a152a11 */ /* 0x000fe200030f140b */
[----:B------:R-:W-:Y:S01]  /*06a0*/  @P5 IMAD R10, R4, c[0x0][0x1c0], RZ ;  /* 0x00007000040a5a24 */ /* 0x000fe200078e02ff */
[----:B------:R-:W-:Y:S02]  /*06b0*/  @P1 MOV R12, R52 ;  /* 0x00000034000c1202 */ /* 0x000fe40000000f00 */
[----:B------:R-:W-:Y:S01]  /*06c0*/  @P1 MOV R13, R55 ;  /* 0x00000037000d1202 */ /* 0x000fe20000000f00 */
[----:B------:R-:W-:Y:S01]  /*06d0*/  @P5 IMAD R23, R47, c[0x0][0x1c4], R10 ;  /* 0x000071002f175a24 */ /* 0x000fe200078e020a */
[----:B------:R-:W-:-:S02]  /*06e0*/  ISETP.GE.U32.AND P0, PT, R46, c[0x0][0x1c8], PT ;  /* 0x000072002e007a0c */ /* 0x000fc40003f06070 */
[----:B------:R-:W-:Y:S01]  /*06f0*/  @P5 MOV R10, R52 ;  /* 0x00000034000a5202 */ /* 0x000fe20000000f00 */
[----:B------:R-:W-:Y:S01]  /*0700*/  @P1 IMAD.WIDE.U32 R12, R48, c[0x0][0x1c0], R12 ;  /* 0x00007000300c1a25 */ /* 0x000fe200078e000c */
[----:B------:R-:W-:Y:S02]  /*0710*/  ISETP.GE.AND.EX P0, PT, R3, c[0x0][0x1cc], PT, P0 ;  /* 0x0000730003007a0c */ /* 0x000fe40003f06300 */
[----:B------:R-:W-:Y:S02]  /*0720*/  @P5 MOV R11, R55 ;  /* 0x00000037000b5202 */ /* 0x000fe40000000f00 */
[----:B------:R-:W-:Y:S02]  /*0730*/  ISETP.LT.U32.AND P0, PT, R43, 0x200, !P0 ;  /* 0x000002002b00780c */ /* 0x000fe40004701070 */
[----:B------:R-:W-:Y:S01]  /*0740*/  @P1 IADD3 R13, R13, R15, RZ ;  /* 0x0000000f0d0d1210 */ /* 0x000fe20007ffe0ff */
[----:B------:R-:W-:Y:S01]  /*0750*/  @P5 IMAD.WIDE.U32 R10, R47, c[0x0][0x1c0], R10 ;  /* 0x000070002f0a5a25 */ /* 0x000fe200078e000a */
[----:B------:R-:W-:-:S04]  /*0760*/  @P1 LEA R18, P6, R12, c[0x0][0x170], 0x2 ;  /* 0x00005c000c121a11 */ /* 0x000fc800078c10ff */
[----:B------:R-:W-:Y:S02]  /*0770*/  @P1 LEA.HI.X R19, R12, c[0x0][0x174], R13, 0x2, P6 ;  /* 0x00005d000c131a11 */ /* 0x000fe400030f140d */
[----:B------:R-:W-:Y:S02]  /*0780*/  @P5 IADD3 R11, R11, R23, RZ ;  /* 0x000000170b0b5210 */ /* 0x000fe40007ffe0ff */
[C---:B------:R-:W-:Y:S01]  /*0790*/  @P5 LEA R26, P6, R10.reuse, c[0x0][0x170], 0x2 ;  /* 0x00005c000a1a5a11 */ /* 0x040fe200078c10ff */
[----:B------:R-:W-:Y:S01]  /*07a0*/  @P0 IMAD R13, R3, c[0x0][0x1c0], RZ ;  /* 0x00007000030d0a24 */ /* 0x000fe200078e02ff */
[----:B------:R-:W-:Y:S02]  /*07b0*/  @P0 MOV R14, R52 ;  /* 0x00000034000e0202 */ /* 0x000fe40000000f00 */
[----:B------:R-:W-:Y:S01]  /*07c0*/  @P5 LEA.HI.X R27, R10, c[0x0][0x174], R11, 0x2, P6 ;  /* 0x00005d000a1b5a11 */ /* 0x000fe200030f140b */
[----:B------:R-:W-:Y:S01]  /*07d0*/  @P0 IMAD R13, R46, c[0x0][0x1c4], R13 ;  /* 0x000071002e0d0a24 */ /* 0x000fe200078e020d */
[----:B------:R-:W-:-:S02]  /*07e0*/  MOV R11, RZ ;  /* 0x000000ff000b7202 */ /* 0x000fc40000000f00 */
[----:B------:R-:W-:Y:S02]  /*07f0*/  MOV R10, RZ ;  /* 0x000000ff000a7202 */ /* 0x000fe40000000f00 */
[----:B------:R-:W-:-:S04]  /*0800*/  @P0 MOV R15, R55 ;  /* 0x00000037000f0202 */ /* 0x000fc80000000f00 */
[----:B------:R0:W2:Y:S01]  /*0810*/  @P5 LDG.E.64 R10, [R26.64] ;  /* 0x000000061a0a5981 */ /* 0x0000a2000c1e1b00 */
[----:B------:R-:W-:Y:S01]  /*0820*/  @P0 IMAD.WIDE.U32 R14, R46, c[0x0][0x1c0], R14 ;  /* 0x000070002e0e0a25 */ /* 0x000fe200078e000e */
[----:B------:R-:W-:-:S04]  /*0830*/  ISETP.GE.U32.AND P5, PT, R44, c[0x0][0x1c8], PT ;  /* 0x000072002c007a0c */ /* 0x000fc80003fa6070 */
[----:B------:R-:W-:Y:S02]  /*0840*/  ISETP.GE.AND.EX P5, PT, R2, c[0x0][0x1cc], PT, P5 ;  /* 0x0000730002007a0c */ /* 0x000fe40003fa6350 */
[----:B------:R-:W-:Y:S02]  /*0850*/  @P0 IADD3 R15, R15, R13, RZ ;  /* 0x0000000d0f0f0210 */ /* 0x000fe40007ffe0ff */
[C---:B------:R-:W-:Y:S02]  /*0860*/  @P0 LEA R22, P6, R14.reuse, c[0x0][0x170], 0x2 ;  /* 0x00005c000e160a11 */ /* 0x040fe400078c10ff */
[----:B------:R-:W-:Y:S02]  /*0870*/  ISETP.LT.U32.AND P5, PT, R43, 0x200, !P5 ;  /* 0x000002002b00780c */ /* 0x000fe40006fa1070 */
[----:B------:R-:W-:Y:S01]  /*0880*/  @P0 LEA.HI.X R23, R14, c[0x0][0x174], R15, 0x2, P6 ;  /* 0x00005d000e170a11 */ /* 0x000fe200030f140f */
[----:B------:R-:W-:Y:S01]  /*0890*/  CS2R R12, SRZ ;  /* 0x00000000000c7805 */ /* 0x000fe2000001ff00 */
[----:B------:R-:W-:Y:S01]  /*08a0*/  ISETP.GE.U32.AND P6, PT, R5, c[0x0][0x1c8], PT ;  /* 0x0000720005007a0c */ /* 0x000fe20003fc6070 */
[----:B------:R-:W-:-:S03]  /*08b0*/  CS2R R14, SRZ ;  /* 0x00000000000e7805 */ /* 0x000fc6000001ff00 */
[----:B------:R-:W-:Y:S01]  /*08c0*/  ISETP.GE.AND.EX P6, PT, R0, c[0x0][0x1cc], PT, P6 ;  /* 0x0000730000007a0c */ /* 0x000fe20003fc6360 */
[----:B------:R1:W3:Y:S01]  /*08d0*/  @P4 LDG.E.64 R12, [R16.64] ;  /* 0x00000006100c4981 */ /* 0x0002e2000c1e1b00 */
[----:B------:R-:W-:Y:S02]  /*08e0*/  CS2R R28, SRZ ;  /* 0x00000000001c7805 */ /* 0x000fe4000001ff00 */
[----:B------:R-:W-:Y:S01]  /*08f0*/  ISETP.LT.U32.AND P6, PT, R43, 0x200, !P6 ;  /* 0x000002002b00780c */ /* 0x000fe200077c1070 */
[----:B------:R4:W5:Y:S01]  /*0900*/  @P3 LDG.E.64 R14, [R24.64] ;  /* 0x00000006180e3981 */ /* 0x000962000c1e1b00 */
[----:B------:R-:W-:-:S03]  /*0910*/  CS2R R30, SRZ ;  /* 0x00000000001e7805 */ /* 0x000fc6000001ff00 */
[----:B------:R4:W2:Y:S01]  /*0920*/  @P2 LDG.E.64 R28, [R20.64] ;  /* 0x00000006141c2981 */ /* 0x0008a2000c1e1b00 */
[----:B-1----:R-:W-:Y:S01]  /*0930*/  @P5 IMAD R17, R2, c[0x0][0x1c0], RZ ;  /* 0x0000700002115a24 */ /* 0x002fe200078e02ff */
[-C--:B------:R-:W-:Y:S01]  /*0940*/  @P5 MOV R16, R52.reuse ;  /* 0x0000003400105202 */ /* 0x080fe20000000f00 */
[----:B------:R-:W-:Y:S01]  /*0950*/  CS2R R32, SRZ ;  /* 0x0000000000207805 */ /* 0x000fe2000001ff00 */
[----:B------:R1:W2:Y:S01]  /*0960*/  @P1 LDG.E.64 R30, [R18.64] ;  /* 0x00000006121e1981 */ /* 0x0002a2000c1e1b00 */
[----:B0-----:R-:W-:Y:S01]  /*0970*/  @P5 IMAD R27, R44, c[0x0][0x1c4], R17 ;  /* 0x000071002c1b5a24 */ /* 0x001fe200078e0211 */
[----:B------:R-:W-:Y:S02]  /*0980*/  @P5 MOV R17, R55 ;  /* 0x0000003700115202 */ /* 0x000fe40000000f00 */
[----:B------:R-:W-:Y:S01]  /*0990*/  @P6 IMAD R26, R0, c[0x0][0x1c0], RZ ;  /* 0x00007000001a6a24 */ /* 0x000fe200078e02ff */
[----:B------:R5:W2:Y:S02]  /*09a0*/  @P0 LDG.E.64 R32, [R22.64] ;  /* 0x0000000616200981 */ /* 0x000aa4000c1e1b00 */
[----:B------:R-:W-:Y:S01]  /*09b0*/  @P5 IMAD.WIDE.U32 R16, R44, c[0x0][0x1c0], R16 ;  /* 0x000070002c105a25 */ /* 0x000fe200078e0010 */
[----:B-1----:R-:W-:-:S02]  /*09c0*/  @P6 MOV R18, R52 ;  /* 0x0000003400126202 */ /* 0x002fc40000000f00 */
[----:B------:R-:W-:Y:S01]  /*09d0*/  @P6 MOV R19, R55 ;  /* 0x0000003700136202 */ /* 0x000fe20000000f00 */
[----:B----4-:R-:W-:Y:S01]  /*09e0*/  @P6 IMAD R25, R5, c[0x0][0x1c4], R26 ;  /* 0x0000710005196a24 */ /* 0x010fe200078e021a */
[----:B------:R-:W-:Y:S02]  /*09f0*/  @P5 IADD3 R17, R17, R27, RZ ;  /* 0x0000001b11115210 */ /* 0x000fe40007ffe0ff */
[C---:B------:R-:W-:Y:S01]  /*0a00*/  @P5 LEA R20, P0, R16.reuse, c[0x0][0x170], 0x2 ;  /* 0x00005c0010145a11 */ /* 0x040fe200078010ff */
[----:B------:R-:W-:Y:S01]  /*0a10*/  @P6 IMAD.WIDE.U32 R18, R5, c[0x0][0x1c0], R18 ;  /* 0x0000700005126a25 */ /* 0x000fe200078e0012 */
[----:B------:R-:W-:Y:S02]  /*0a20*/  CS2R R34, SRZ ;  /* 0x0000000000227805 */ /* 0x000fe4000001ff00 */
[----:B------:R-:W-:Y:S02]  /*0a30*/  @P5 LEA.HI.X R21, R16, c[0x0][0x174], R17, 0x2, P0 ;  /* 0x00005d0010155a11 */ /* 0x000fe400000f1411 */
[----:B------:R-:W-:-:S02]  /*0a40*/  @P6 IADD3 R17, R19, R25, RZ ;  /* 0x0000001913116210 */ /* 0x000fc40007ffe0ff */
[C---:B------:R-:W-:Y:S01]  /*0a50*/  @P6 LEA R16, P0, R18.reuse, c[0x0][0x170], 0x2 ;  /* 0x00005c0012106a11 */ /* 0x040fe200078010ff */
[----:B------:R-:W-:Y:S01]  /*0a60*/  CS2R R36, SRZ ;  /* 0x0000000000247805 */ /* 0x000fe2000001ff00 */
[----:B------:R0:W4:Y:S02]  /*0a70*/  @P5 LDG.E.64 R34, [R20.64] ;  /* 0x0000000614225981 */ /* 0x000124000c1e1b00 */
[----:B------:R-:W-:-:S05]  /*0a80*/  @P6 LEA.HI.X R17, R18, c[0x0][0x174], R17, 0x2, P0 ;  /* 0x00005d0012116a11 */ /* 0x000fca00000f1411 */
[----:B------:R2:W4:Y:S01]  /*0a90*/  @P6 LDG.E.64 R36, [R16.64] ;  /* 0x0000000610246981 */ /* 0x000522000c1e1b00 */
[C---:B------:R-:W-:Y:S02]  /*0aa0*/  ISETP.GT.AND P0, PT, R41.reuse, 0x1e, PT ;  /* 0x0000001e2900780c */ /* 0x040fe40003f04270 */
[----:B------:R-:W-:Y:S02]  /*0ab0*/  ISETP.NE.AND P6, PT, R41, RZ, PT ;  /* 0x000000ff2900720c */ /* 0x000fe40003fc5270 */
[----:B------:R-:W-:Y:S01]  /*0ac0*/  ISETP.NE.AND P5, PT, R43, RZ, PT ;  /* 0x000000ff2b00720c */ /* 0x000fe20003fa5270 */
[----:B------:R-:W-:Y:S01]  /*0ad0*/  BSSY B0, `(.L_x_4573) ;  /* 0x000006b000007945 */ /* 0x000fe20003800000 */
[----:B---3--:R-:W-:Y:S02]  /*0ae0*/  FADD.FTZ R18, R12, R13 ;  /* 0x0000000d0c127221 */ /* 0x008fe40000010000 */
[----:B------:R-:W-:Y:S02]  /*0af0*/  FMUL.FTZ R19, R13, R13 ;  /* 0x0000000d0d137220 */ /* 0x000fe40000410000 */
[----:B-----5:R-:W-:-:S02]  /*0b00*/  FADD.FTZ R23, R14, R15 ;  /* 0x0000000f0e177221 */ /* 0x020fc40000010000 */
[----:B------:R-:W-:Y:S02]  /*0b10*/  FADD.FTZ R18, RZ, R18 ;  /* 0x00000012ff127221 */ /* 0x000fe40000010000 */
[----:B------:R-:W-:Y:S02]  /*0b20*/  FMUL.FTZ R25, R15, R15 ;  /* 0x0000000f0f197220 */ /* 0x000fe40000410000 */
[----:B------:R-:W-:Y:S02]  /*0b30*/  FFMA.FTZ R19, R12, R12, R19 ;  /* 0x0000000c0c137223 */ /* 0x000fe40000010013 */
[----:B------:R-:W-:Y:S02]  /*0b40*/  FADD.FTZ R18, R18, R23 ;  /* 0x0000001712127221 */ /* 0x000fe40000010000 */
[----:B--2---:R-:W-:Y:S02]  /*0b50*/  FADD.FTZ R17, R28, R29 ;  /* 0x0000001d1c117221 */ /* 0x004fe40000010000 */
[----:B0-----:R-:W-:-:S02]  /*0b60*/  FMUL.FTZ R21, R29, R29 ;  /* 0x0000001d1d157220 */ /* 0x001fc40000410000 */
[----:B------:R-:W-:Y:S02]  /*0b70*/  FFMA.FTZ R22, R14, R14, R25 ;  /* 0x0000000e0e167223 */ /* 0x000fe40000010019 */
[----:B------:R-:W-:Y:S02]  /*0b80*/  FADD.FTZ R19, RZ, R19 ;  /* 0x00000013ff137221 */ /* 0x000fe40000010000 */
[----:B------:R-:W-:Y:S02]  /*0b90*/  FADD.FTZ R17, R18, R17 ;  /* 0x0000001112117221 */ /* 0x000fe40000010000 */
[----:B------:R-:W-:Y:S02]  /*0ba0*/  FADD.FTZ R18, R30, R31 ;  /* 0x0000001f1e127221 */ /* 0x000fe40000010000 */
[----:B------:R-:W-:Y:S02]  /*0bb0*/  FFMA.FTZ R16, R28, R28, R21 ;  /* 0x0000001c1c107223 */ /* 0x000fe40000010015 */
[----:B------:R-:W-:-:S02]  /*0bc0*/  FADD.FTZ R19, R19, R22 ;  /* 0x0000001613137221 */ /* 0x000fc40000010000 */
[----:B------:R-:W-:Y:S02]  /*0bd0*/  FMUL.FTZ R21, R31, R31 ;  /* 0x0000001f1f157220 */ /* 0x000fe40000410000 */
[----:B------:R-:W-:Y:S02]  /*0be0*/  FADD.FTZ R17, R17, R18 ;  /* 0x0000001211117221 */ /* 0x000fe40000010000 */
[----:B------:R-:W-:Y:S02]  /*0bf0*/  FADD.FTZ R18, R10, R11 ;  /* 0x0000000b0a127221 */ /* 0x000fe40000010000 */
[----:B------:R-:W-:Y:S02]  /*0c00*/  FADD.FTZ R16, R19, R16 ;  /* 0x0000001013107221 */ /* 0x000fe40000010000 */
[----:B------:R-:W-:Y:S02]  /*0c10*/  FFMA.FTZ R21, R30, R30, R21 ;  /* 0x0000001e1e157223 */ /* 0x000fe40000010015 */
[----:B------:R-:W-:-:S02]  /*0c20*/  FMUL.FTZ R19, R11, R11 ;  /* 0x0000000b0b137220 */ /* 0x000fc40000410000 */
[----:B------:R-:W-:Y:S02]  /*0c30*/  FADD.FTZ R17, R17, R18 ;  /* 0x0000001211117221 */ /* 0x000fe40000010000 */
[----:B------:R-:W-:Y:S02]  /*0c40*/  FADD.FTZ R16, R16, R21 ;  /* 0x0000001510107221 */ /* 0x000fe40000010000 */
[----:B------:R-:W-:Y:S02]  /*0c50*/  FADD.FTZ R18, R32, R33 ;  /* 0x0000002120127221 */ /* 0x000fe40000010000 */
[----:B------:R-:W-:Y:S02]  /*0c60*/  FFMA.FTZ R19, R10, R10, R19 ;  /* 0x0000000a0a137223 */ /* 0x000fe40000010013 */
[----:B------:R-:W-:Y:S02]  /*0c70*/  FMUL.FTZ R21, R33, R33 ;  /* 0x0000002121157220 */ /* 0x000fe40000410000 */
[----:B------:R-:W-:-:S02]  /*0c80*/  FADD.FTZ R17, R17, R18 ;  /* 0x0000001211117221 */ /* 0x000fc40000010000 */
[----:B------:R-:W-:Y:S02]  /*0c90*/  FADD.FTZ R16, R16, R19 ;  /* 0x0000001310107221 */ /* 0x000fe40000010000 */
[----:B------:R-:W-:Y:S02]  /*0ca0*/  FFMA.FTZ R21, R32, R32, R21 ;  /* 0x0000002020157223 */ /* 0x000fe40000010015 */
[----:B----4-:R-:W-:Y:S02]  /*0cb0*/  FADD.FTZ R18, R34, R35 ;  /* 0x0000002322127221 */ /* 0x010fe40000010000 */
[----:B------:R-:W-:Y:S02]  /*0cc0*/  FMUL.FTZ R19, R35, R35 ;  /* 0x0000002323137220 */ /* 0x000fe40000410000 */
[----:B------:R-:W-:Y:S02]  /*0cd0*/  FADD.FTZ R16, R16, R21 ;  /* 0x0000001510107221 */ /* 0x000fe40000010000 */
[----:B------:R-:W-:-:S02]  /*0ce0*/  FADD.FTZ R17, R17, R18 ;  /* 0x0000001211117221 */ /* 0x000fc40000010000 */
[----:B------:R-:W-:Y:S02]  /*0cf0*/  FFMA.FTZ R19, R34, R34, R19 ;  /* 0x0000002222137223 */ /* 0x000fe40000010013 */
[----:B------:R-:W-:Y:S02]  /*0d00*/  FMUL.FTZ R21, R37, R37 ;  /* 0x0000002525157220 */ /* 0x000fe40000410000 */
[----:B------:R-:W-:Y:S02]  /*0d10*/  FADD.FTZ R18, R36, R37 ;  /* 0x0000002524127221 */ /* 0x000fe40000010000 */
[----:B------:R-:W-:Y:S02]  /*0d20*/  FADD.FTZ R16, R16, R19 ;  /* 0x0000001310107221 */ /* 0x000fe40000010000 */
[----:B------:R-:W-:Y:S02]  /*0d30*/  FFMA.FTZ R21, R36, R36, R21 ;  /* 0x0000002424157223 */ /* 0x000fe40000010015 */
        /* <DEDUP_REMOVED lines=26> */
[----:B------:R-:W-:-:S05]  /*0ee0*/  MOV R16, R18 ;  /* 0x0000001200107202 */ /* 0x000fca0000000f00 */
        /* <DEDUP_REMOVED lines=12> */
[----:B------:R-:W-:Y:S02]  /*0fb0*/  FADD.FTZ R58, R58, R23 ;  /* 0x000000173a3a7221 */ /* 0x000fe40000010000 */
[----:B------:R-:W1:Y:S01]  /*0fc0*/  LDS.128 R20, [0x50] ;  /* 0x00005000ff147984 */ /* 0x000e620000000c00 */
[----:B---3--:R-:W-:-:S02]  /*0fd0*/  FADD.FTZ R59, R59, R24 ;  /* 0x000000183b3b7221 */ /* 0x008fc40000010000 */
[----:B------:R-:W-:Y:S02]  /*0fe0*/  FADD.FTZ R58, R58, R25 ;  /* 0x000000193a3a7221 */ /* 0x000fe40000010000 */
[----:B------:R-:W-:Y:S02]  /*0ff0*/  FADD.FTZ R59, R59, R26 ;  /* 0x0000001a3b3b7221 */ /* 0x000fe40000010000 */
[----:B------:R-:W-:Y:S02]  /*1000*/  FADD.FTZ R58, R58, R27 ;  /* 0x0000001b3a3a7221 */ /* 0x000fe40000010000 */
[----:B------:R-:W2:Y:S01]  /*1010*/  LDS.128 R24, [0x60] ;  /* 0x00006000ff187984 */ /* 0x000ea20000000c00 */
[----:B0-----:R-:W-:Y:S02]  /*1020*/  FADD.FTZ R59, R59, R16 ;  /* 0x000000103b3b7221 */ /* 0x001fe40000010000 */
[----:B------:R-:W-:Y:S02]  /*1030*/  FADD.FTZ R58, R58, R17 ;  /* 0x000000113a3a7221 */ /* 0x000fe40000010000 */
[----:B------:R-:W-:-:S02]  /*1040*/  FADD.FTZ R59, R59, R18 ;  /* 0x000000123b3b7221 */ /* 0x000fc40000010000 */
[----:B------:R-:W-:Y:S02]  /*1050*/  FADD.FTZ R58, R58, R19 ;  /* 0x000000133a3a7221 */ /* 0x000fe40000010000 */
[----:B------:R-:W0:Y:S01]  /*1060*/  LDS.128 R16, [0x70] ;  /* 0x00007000ff107984 */ /* 0x000e220000000c00 */
[----:B-1----:R-:W-:Y:S02]  /*1070*/  FADD.FTZ R59, R59, R20 ;  /* 0x000000143b3b7221 */ /* 0x002fe40000010000 */
[----:B------:R-:W-:Y:S02]  /*1080*/  FADD.FTZ R58, R58, R21 ;  /* 0x000000153a3a7221 */ /* 0x000fe40000010000 */
[----:B------:R-:W-:Y:S02]  /*1090*/  FADD.FTZ R59, R59, R22 ;  /* 0x000000163b3b7221 */ /* 0x000fe40000010000 */
[----:B------:R-:W-:Y:S02]  /*10a0*/  FADD.FTZ R58, R58, R23 ;  /* 0x000000173a3a7221 */ /* 0x000fe40000010000 */
[----:B------:R-:W1:Y:S01]  /*10b0*/  LDS.128 R20, [0x80] ;  /* 0x00008000ff147984 */ /* 0x000e620000000c00 */
[----:B--2---:R-:W-:-:S02]  /*10c0*/  FADD.FTZ R59, R59, R24 ;  /* 0x000000183b3b7221 */ /* 0x004fc40000010000 */
[----:B------:R-:W-:Y:S02]  /*10d0*/  FADD.FTZ R58, R58, R25 ;  /* 0x000000193a3a7221 */ /* 0x000fe40000010000 */
[----:B------:R-:W-:Y:S02]  /*10e0*/  FADD.FTZ R59, R59, R26 ;  /* 0x0000001a3b3b7221 */ /* 0x000fe40000010000 */
[----:B------:R-:W-:Y:S02]  /*10f0*/  FADD.FTZ R58, R58, R27 ;  /* 0x0000001b3a3a7221 */ /* 0x000fe40000010000 */
[----:B0-----:R-:W-:Y:S02]  /*1100*/  FADD.FTZ R59, R59, R16 ;  /* 0x000000103b3b7221 */ /* 0x001fe40000010000 */
[----:B------:R-:W-:Y:S02]  /*1110*/  FADD.FTZ R58, R58, R17 ;  /* 0x000000113a3a7221 */ /* 0x000fe40000010000 */
[----:B------:R-:W-:-:S02]  /*1120*/  FADD.FTZ R59, R59, R18 ;  /* 0x000000123b3b7221 */ /* 0x000fc40000010000 */
[----:B------:R-:W-:Y:S02]  /*1130*/  FADD.FTZ R58, R58, R19 ;  /* 0x000000133a3a7221 */ /* 0x000fe40000010000 */
[----:B-1----:R-:W-:Y:S02]  /*1140*/  FADD.FTZ R59, R59, R20 ;  /* 0x000000143b3b7221 */ /* 0x002fe40000010000 */
[----:B------:R-:W-:Y:S02]  /*1150*/  FADD.FTZ R58, R58, R21 ;  /* 0x000000153a3a7221 */ /* 0x000fe40000010000 */
[----:B------:R-:W-:Y:S02]  /*1160*/  FADD.FTZ R16, R59, R22 ;  /* 0x000000163b107221 */ /* 0x000fe40000010000 */
[----:B------:R-:W-:Y:S02]  /*1170*/  FADD.FTZ R17, R58, R23 ;  /* 0x000000173a117221 */ /* 0x000fe40000010000 */
.L_x_4574:
[----:B------:R-:W-:Y:S05]  /*1180*/  BSYNC B0 ;  /* 0x0000000000007941 */ /* 0x000fea0003800000 */
.L_x_4573:
        /* <DEDUP_REMOVED lines=14> */
[----:B------:R-:W-:-:S04]  /*1270*/  MOV R23, 0x1 ;  /* 0x0000000100177802 */ /* 0x000fc80000000f00 */
[----:B------:R-:W-:Y:S02]  /*1280*/  SEL R23, R23, 0xffffffff, !P0 ;  /* 0xffffffff17177807 */ /* 0x000fe40004000000 */
[----:B-1----:R-:W-:-:S05]  /*1290*/  MOV R45, UR8 ;  /* 0x00000008002d7c02 */ /* 0x002fca0008000f00 */
[----:B------:R-:W-:-:S04]  /*12a0*/  IMAD R21, R42, c[0x0][0x10], R45 ;  /* 0x000004002a157a24 */ /* 0x000fc800078e022d */
[----:B------:R-:W-:-:S05]  /*12b0*/  IMAD.WIDE.U32 R20, R21, 0x8, R24 ;  /* 0x0000000815147825 */ /* 0x000fca00078e0018 */
[----:B------:R1:W-:Y:S01]  /*12c0*/  STG.E.64 [R20.64], R16 ;  /* 0x0000001014007986 */ /* 0x0003e2000c101b06 */
[----:B------:R-:W-:Y:S06]  /*12d0*/  MEMBAR.ALL.GPU ;  /* 0x0000000000007992 */ /* 0x000fec000000a000 */
[----:B-1----:R-:W-:Y:S01]  /*12e0*/  SEL R21, RZ, c[0x0][0xc], P0 ;  /* 0x00000300ff157a07 */ /* 0x002fe20000000000 */
[----:B------:R-:W-:-:S00]  /*12f0*/  ERRBAR ;  /* 0x00000000000079ab */ /* 0x000fc00000000000 */
[----:B------:R1:W-:Y:S02]  /*1300*/  RED.E.ADD.S32.STRONG.GPU [R18.64], R23 ;  /* 0x000000171200798e */ /* 0x0003e4000c10e386 */
[----:B------:R-:W-:-:S13]  /*1310*/  ISETP.NE.AND P0, PT, R21, -0x1, PT ;  /* 0xffffffff1500780c */ /* 0x000fda0003f05270 */
[----:B-1----:R-:W-:Y:S05]  /*1320*/  @!P0 BRA `(.L_x_4576) ;  /* 0x0000005000008947 */ /* 0x002fea0003800000 */
.L_x_4577:
[----:B------:R-:W2:Y:S01]  /*1330*/  LDG.E.STRONG.GPU R20, [R18.64] ;  /* 0x0000000612147981 */ /* 0x000ea2000c1ef900 */
[----:B------:R-:W-:Y:S01]  /*1340*/  YIELD ;  /* 0x0000000000007946 */ /* 0x000fe20003800000 */
[----:B--2---:R-:W-:Y:S01]  /*1350*/  ISETP.NE.AND P0, PT, R20, R21, PT ;  /* 0x000000151400720c */ /* 0x004fe20003f05270 */
[----:B------:R-:W-:-:S12]  /*1360*/  CCTL.IVALL ;  /* 0x00000000ff00798f */ /* 0x000fd80002000000 */
[----:B------:R-:W-:Y:S05]  /*1370*/  @P0 BRA `(.L_x_4577) ;  /* 0xffffffb000000947 */ /* 0x000fea000383ffff */
.L_x_4576:
        /* <DEDUP_REMOVED lines=17> */
.L_x_4581:
[----:B------:R-:W-:-:S13]  /*1490*/  ISETP.EQ.OR P6, PT, R23, R42, P5 ;  /* 0x0000002a1700720c */ /* 0x000fda0002fc2670 */
[----:B------:R-:W-:-:S04]  /*14a0*/  @!P6 IMAD R21, R23, c[0x0][0x10], R45 ;  /* 0x000004001715ea24 */ /* 0x000fc800078e022d */
[----:B------:R-:W-:-:S05]  /*14b0*/  @!P6 IMAD.WIDE.U32 R20, R21, 0x8, R24 ;  /* 0x000000081514e825 */ /* 0x000fca00078e0018 */
[----:B------:R-:W2:Y:S01]  /*14c0*/  @!P6 LDG.E.64 R18, [R20.64] ;  /* 0x000000061412e981 */ /* 0x000ea2000c1e1b00 */
[----:B------:R-:W-:Y:S01]  /*14d0*/  IADD3 R27, R23, 0x1, RZ ;  /* 0x00000001171b7810 */ /* 0x000fe20007ffe0ff */
[----:B0-2---:R-:W-:Y:S02]  /*14e0*/  @!P6 FADD.FTZ R16, R16, R18 ;  /* 0x000000121010e221 */ /* 0x005fe40000010000 */
        /* <DEDUP_REMOVED lines=109> */
.L_x_4580:
        /* <DEDUP_REMOVED lines=54> */
[----:B------:R-:W-:Y:S02]  /*1f20*/  IADD3 R23, R23, 0x4, RZ ;  /* 0x0000000417177810 */ /* 0x000fe40007ffe0ff */
[----:B------:R-:W-:Y:S01]  /*1f30*/  IADD3 R22, R22, -0x4, RZ ;  /* 0xfffffffc16167810 */ /* 0x000fe20007ffe0ff */
[----:B--2---:R-:W-:Y:S02]  /*1f40*/  @!P0 FADD.FTZ R16, R16, R18 ;  /* 0x0000001210108221 */ /* 0x004fe40000010000 */
[----:B------:R-:W-:Y:S01]  /*1f50*/  @!P0 FADD.FTZ R17, R17, R19 ;  /* 0x0000001311118221 */ /* 0x000fe20000010000 */
[----:B------:R-:W-:Y:S01]  /*1f60*/  PLOP3.LUT P0, PT, PT, PT, PT, 0x8, 0x0 ;  /* 0x000000000000781c */ /* 0x000fe20003f0e170 */
[----:B---3--:R-:W-:-:S02]  /*1f70*/  @!P6 FADD.FTZ R16, R16, R20 ;  /* 0x000000141010e221 */ /* 0x008fc40000010000 */
[----:B------:R-:W-:Y:S02]  /*1f80*/  @!P6 FADD.FTZ R17, R17, R21 ;  /* 0x000000151111e221 */ /* 0x000fe40000010000 */
.L_x_4582:
[----:B------:R-:W-:-:S13]  /*1f90*/  ISETP.NE.OR P0, PT, R22, RZ, P0 ;  /* 0x000000ff1600720c */ /* 0x000fda0000705670 */
[----:B------:R-:W-:Y:S05]  /*1fa0*/  @!P0 BRA `(.L_x_4578) ;  /* 0x000001f000008947 */ /* 0x000fea0003800000 */
.L_x_4579:
        /* <DEDUP_REMOVED lines=31> */
.L_x_4578:
        /* <DEDUP_REMOVED lines=12> */
.L_x_4584:
[----:B------:R-:W-:Y:S05]  /*2260*/  BSYNC B0 ;  /* 0x0000000000007941 */ /* 0x000fea0003800000 */
.L_x_4583:
        /* <DEDUP_REMOVED lines=16> */
.L_x_4575:
        /* <DEDUP_REMOVED lines=14> */
[----:B------:R-:W-:Y:S04]  /*2450*/  @!P0 STG.E.64 [R26.64], R24 ;  /* 0x000000181a008986 */ /* 0x000fe8000c101b06 */
[----:B------:R-:W-:Y:S06]  /*2460*/  BAR.SYNC.DEFER_BLOCKING 0x0 ;  /* 0x0000000000007b1d */ /* 0x000fec0000010000 */
[----:B------:R-:W2:Y:S04]  /*2470*/  LDG.E.64 R18, [R18.64] ;  /* 0x0000000612127981 */ /* 0x000ea8000c1e1b00 */
[----:B------:R-:W2:Y:S01]  /*2480*/  LDG.E.64 R20, [R20.64] ;  /* 0x0000000614147981 */ /* 0x000ea2000c1e1b00 */
[----:B------:R-:W-:-:S03]  /*2490*/  ISETP.NE.AND P6, PT, RZ, UR5, PT ;  /* 0x00000005ff007c0c */ /* 0x000fc6000bfc5270 */
[----:B------:R-:W1:Y:S02]  /*24a0*/  LDS.64 R22, [0x98] ;  /* 0x00009800ff167984 */ /* 0x000e640000000a00 */
[----:B-1----:R-:W-:-:S04]  /*24b0*/  FMUL.FTZ R22, R22, c[0x0][0x1f4] ;  /* 0x00007d0016167a20 */ /* 0x002fc80000410000 */
[C---:B------:R-:W-:Y:S02]  /*24c0*/  FMUL.FTZ R56, R22.reuse, R22 ;  /* 0x0000001616387220 */ /* 0x040fe40000410000 */
[C---:B------:R-:W-:Y:S02]  /*24d0*/  FADD.FTZ R12, -R22.reuse, R12 ;  /* 0x0000000c160c7221 */ /* 0x040fe40000010100 */
[----:B------:R-:W-:Y:S01]  /*24e0*/  FFMA.FTZ R56, R23, c[0x0][0x1f4], -R56 ;  /* 0x00007d0017387a23 */ /* 0x000fe20000010838 */
[----:B------:R-:W-:Y:S01]  /*24f0*/  HFMA2.MMA R23, -RZ, RZ, 1.875, 0 ;  /* 0x3f800000ff177435 */ /* 0x000fe200000001ff */
[C---:B0-----:R-:W-:Y:S02]  /*2500*/  FADD.FTZ R16, -R22.reuse, R13 ;  /* 0x0000000d16107221 */ /* 0x041fe40000010100 */
[----:B------:R-:W-:Y:S01]  /*2510*/  FADD.FTZ R14, -R22, R14 ;  /* 0x0000000e160e7221 */ /* 0x000fe20000010100 */
[----:B------:R-:W-:Y:S01]  /*2520*/  FSETP.GTU.FTZ.AND P0, PT, R56, RZ, PT ;  /* 0x000000ff3800720b */ /* 0x000fe20003f1c000 */
[----:B------:R-:W-:-:S12]  /*2530*/  FADD.FTZ R24, -R22, R15 ;  /* 0x0000000f16187221 */ /* 0x000fd80000010100 */
[----:B------:R-:W-:-:S04]  /*2540*/  @P0 FADD.FTZ R56, R56, c[0x0][0x188] ;  /* 0x0000620038380621 */ /* 0x000fc80000010000 */
[----:B------:R-:W0:Y:S02]  /*2550*/  @P0 MUFU.RSQ R23, R56 ;  /* 0x0000003800170308 */ /* 0x000e240000001400 */
        /* <DEDUP_REMOVED lines=17> */
.L_x_4585:
[----:B------:R-:W-:Y:S01]  /*2670*/  BSSY B0, `(.L_x_4586) ;  /* 0x000000b000007945 */ /* 0x000fe20003800000 */
        /* <DEDUP_REMOVED lines=10> */
.L_x_4587:
[----:B------:R-:W-:Y:S05]  /*2720*/  BSYNC B0 ;  /* 0x0000000000007941 */ /* 0x000fea0003800000 */
.L_x_4586:
[C---:B------:R-:W-:Y:S02]  /*2730*/  FADD.FTZ R28, -R22.reuse, R28 ;  /* 0x0000001c161c7221 */ /* 0x040fe40000010100 */
[----:B------:R-:W-:Y:S02]  /*2740*/  FADD.FTZ R26, -R22, R29 ;  /* 0x0000001d161a7221 */ /* 0x000fe40000010100 */
        /* <DEDUP_REMOVED lines=13> */
.L_x_4588:
        /* <DEDUP_REMOVED lines=11> */
.L_x_4590:
[----:B------:R-:W-:Y:S05]  /*28d0*/  BSYNC B0 ;  /* 0x0000000000007941 */ /* 0x000fea0003800000 */
.L_x_4589:
[-C--:B0-----:R-:W-:Y:S01]  /*28e0*/  FMUL.FTZ R13, R28, R23.reuse ;  /* 0x000000171c0d7220 */ /* 0x081fe20000410000 */
[----:B------:R-:W-:Y:S01]  /*28f0*/  ISETP.GE.U32.AND P0, PT, R47, c[0x0][0x1c8], PT ;  /* 0x000072002f007a0c */ /* 0x000fe20003f06070 */
[C---:B------:R-:W-:Y:S02]  /*2900*/  FADD.FTZ R30, -R22.reuse, R30 ;  /* 0x0000001e161e7221 */ /* 0x040fe40000010100 */
[----:B------:R-:W-:Y:S02]  /*2910*/  FADD.FTZ R24, -R22, R31 ;  /* 0x0000001f16187221 */ /* 0x000fe40000010100 */
[----:B------:R-:W-:Y:S02]  /*2920*/  FMUL.FTZ R26, R26, R23 ;  /* 0x000000171a1a7220 */ /* 0x000fe40000410000 */
[----:B------:R-:W-:Y:S02]  /*2930*/  FFMA.FTZ R12, R18, R13, R20 ;  /* 0x0000000d120c7223 */ /* 0x000fe40000010014 */
[----:B------:R-:W-:-:S02]  /*2940*/  FMUL.FTZ R25, R30, R23 ;  /* 0x000000171e197220 */ /* 0x000fc40000410000 */
[----:B------:R-:W-:Y:S02]  /*2950*/  FMUL.FTZ R24, R24, R23 ;  /* 0x0000001718187220 */ /* 0x000fe40000410000 */
        /* <DEDUP_REMOVED lines=12> */
.L_x_4591:
        /* <DEDUP_REMOVED lines=11> */
.L_x_4593:
[----:B------:R-:W-:Y:S05]  /*2ad0*/  BSYNC B0 ;  /* 0x0000000000007941 */ /* 0x000fea0003800000 */
.L_x_4592:
        /* <DEDUP_REMOVED lines=13> */
.L_x_4594:
        /* <DEDUP_REMOVED lines=11> */
.L_x_4596:
[----:B------:R-:W-:Y:S05]  /*2c60*/  BSYNC B0 ;  /* 0x0000000000007941 */ /* 0x000fea0003800000 */
.L_x_4595:
[----:B------:R-:W-:Y:S01]  /*2c70*/  FADD.FTZ R10, -R22, R10 ;  /* 0x0000000a160a7221 */ /* 0x000fe20000010100 */
[----:B------:R-:W-:Y:S01]  /*2c80*/  ISETP.GE.U32.AND P5, PT, R46, c[0x0][0x1c8], PT ;  /* 0x000072002e007a0c */ /* 0x000fe20003fa6070 */
[----:B0-----:R-:W-:Y:S01]  /*2c90*/  FADD.FTZ R12, -R22, R11 ;  /* 0x0000000b160c7221 */ /* 0x001fe20000010100 */
[----:B------:R-:W-:Y:S01]  /*2ca0*/  ISETP.GE.AND.EX P0, PT, R4, c[0x0][0x1cc], PT, P0 ;  /* 0x0000730004007a0c */ /* 0x000fe20003f06300 */
[-C--:B------:R-:W-:Y:S01]  /*2cb0*/  FMUL.FTZ R11, R10, R23.reuse ;  /* 0x000000170a0b7220 */ /* 0x080fe20000410000 */
[----:B------:R-:W-:Y:S01]  /*2cc0*/  ISETP.GE.AND.EX P5, PT, R3, c[0x0][0x1cc], PT, P5 ;  /* 0x0000730003007a0c */ /* 0x000fe20003fa6350 */
[----:B------:R-:W-:Y:S01]  /*2cd0*/  FMUL.FTZ R12, R12, R23 ;  /* 0x000000170c0c7220 */ /* 0x000fe20000410000 */
[----:B------:R-:W-:Y:S01]  /*2ce0*/  ISETP.LT.U32.AND P0, PT, R43, 0x200, !P0 ;  /* 0x000002002b00780c */ /* 0x000fe20004701070 */
[----:B------:R-:W-:Y:S02]  /*2cf0*/  FFMA.FTZ R10, R18, R11, R20 ;  /* 0x0000000b120a7223 */ /* 0x000fe40000010014 */
[----:B------:R-:W-:-:S02]  /*2d00*/  FADD.FTZ R32, -R22, R32 ;  /* 0x0000002016207221 */ /* 0x000fc40000010100 */
        /* <DEDUP_REMOVED lines=12> */
.L_x_4597:
        /* <DEDUP_REMOVED lines=11> */
.L_x_4599:
[----:B------:R-:W-:Y:S05]  /*2e80*/  BSYNC B0 ;  /* 0x0000000000007941 */ /* 0x000fea0003800000 */
.L_x_4598:
[----:B0-----:R-:W-:Y:S01]  /*2e90*/  FADD.FTZ R10, -R22, R33 ;  /* 0x00000021160a7221 */ /* 0x001fe20000010100 */
[----:B------:R-:W-:Y:S01]  /*2ea0*/  ISETP.GE.U32.AND P0, PT, R44, c[0x0][0x1c8], PT ;  /* 0x000072002c007a0c */ /* 0x000fe20003f06070 */
[-C--:B------:R-:W-:Y:S01]  /*2eb0*/  FMUL.FTZ R11, R32, R23.reuse ;  /* 0x00000017200b7220 */ /* 0x080fe20000410000 */
[----:B------:R-:W-:Y:S01]  /*2ec0*/  ISETP.LT.U32.AND P5, PT, R43, 0x200, !P5 ;  /* 0x000002002b00780c */ /* 0x000fe20006fa1070 */
[----:B------:R-:W-:Y:S02]  /*2ed0*/  FMUL.FTZ R12, R10, R23 ;  /* 0x000000170a0c7220 */ /* 0x000fe40000410000 */
[----:B------:R-:W-:Y:S02]  /*2ee0*/  FFMA.FTZ R10, R18, R11, R20 ;  /* 0x0000000b120a7223 */ /* 0x000fe40000010014 */
        /* <DEDUP_REMOVED lines=12> */
.L_x_4600:
        /* <DEDUP_REMOVED lines=11> */
.L_x_4602:
[----:B------:R-:W-:Y:S05]  /*3060*/  BSYNC B0 ;  /* 0x0000000000007941 */ /* 0x000fea0003800000 */
.L_x_4601:
[C---:B------:R-:W-:Y:S01]  /*3070*/  FADD.FTZ R34, -R22.reuse, R34 ;  /* 0x0000002216227221 */ /* 0x040fe20000010100 */
[----:B------:R-:W-:Y:S01]  /*3080*/  ISETP.GE.U32.AND P5, PT, R5, c[0x0][0x1c8], PT ;  /* 0x0000720005007a0c */ /* 0x000fe20003fa6070 */
[----:B0-----:R-:W-:Y:S01]  /*3090*/  FADD.FTZ R10, -R22, R35 ;  /* 0x00000023160a7221 */ /* 0x001fe20000010100 */
[----:B------:R-:W-:Y:S01]  /*30a0*/  ISETP.GE.AND.EX P0, PT, R2, c[0x0][0x1cc], PT, P0 ;  /* 0x0000730002007a0c */ /* 0x000fe20003f06300 */
[----:B------:R-:W-:Y:S01]  /*30b0*/  FADD.FTZ R36, -R22, R36 ;  /* 0x0000002416247221 */ /* 0x000fe20000010100 */
[----:B------:R-:W-:Y:S01]  /*30c0*/  ISETP.GE.AND.EX P5, PT, R0, c[0x0][0x1cc], PT, P5 ;  /* 0x0000730000007a0c */ /* 0x000fe20003fa6350 */
[----:B------:R-:W-:Y:S01]  /*30d0*/  FADD.FTZ R22, -R22, R37 ;  /* 0x0000002516167221 */ /* 0x000fe20000010100 */
[C---:B------:R-:W-:Y:S01]  /*30e0*/  ISETP.LT.U32.AND P0, PT, R43.reuse, 0x200, !P0 ;  /* 0x000002002b00780c */ /* 0x040fe20004701070 */
[-C--:B------:R-:W-:Y:S01]  /*30f0*/  FMUL.FTZ R11, R34, R23.reuse ;  /* 0x00000017220b7220 */ /* 0x080fe20000410000 */
[----:B------:R-:W-:Y:S01]  /*3100*/  ISETP.LT.U32.AND P5, PT, R43, 0x200, !P5 ;  /* 0x000002002b00780c */ /* 0x000fe20006fa1070 */
[----:B------:R-:W-:-:S02]  /*3110*/  FMUL.FTZ R13, R36, R23 ;  /* 0x00000017240d7220 */ /* 0x000fc40000410000 */
[-C--:B------:R-:W-:Y:S02]  /*3120*/  FMUL.FTZ R22, R22, R23.reuse ;  /* 0x0000001716167220 */ /* 0x080fe40000410000 */
[----:B------:R-:W-:Y:S02]  /*3130*/  FMUL.FTZ R14, R10, R23 ;  /* 0x000000170a0e7220 */ /* 0x000fe40000410000 */
[C-C-:B------:R-:W-:Y:S02]  /*3140*/  FFMA.FTZ R12, R18.reuse, R11, R20.reuse ;  /* 0x0000000b120c7223 */ /* 0x140fe40000010014 */
[----:B------:R-:W-:Y:S02]  /*3150*/  FFMA.FTZ R10, R18, R13, R20 ;  /* 0x0000000d120a7223 */ /* 0x000fe40000010014 */
        /* <DEDUP_REMOVED lines=13> */
.L_x_4603:
        /* <DEDUP_REMOVED lines=11> */
.L_x_4605:
[----:B------:R-:W-:Y:S05]  /*32e0*/  BSYNC B0 ;  /* 0x0000000000007941 */ /* 0x000fea0003800000 */
.L_x_4604:
        /* <DEDUP_REMOVED lines=11> */
.L_x_4606:
[----:B------:R-:W-:Y:S01]  /*33a0*/  BSSY B0, `(.L_x_4607) ;  /* 0x000000a000007945 */ /* 0x000fe20003800000 */
[----:B------:R-:W-:Y:S05]  /*33b0*/  @!P5 BRA `(.L_x_4608) ;  /* 0x000000800000d947 */ /* 0x000fea0003800000 */
[----:B------:R-:W-:Y:S01]  /*33c0*/  MOV R53, R55 ;  /* 0x0000003700357202 */ /* 0x000fe20000000f00 */
[----:B0-----:R-:W-:-:S04]  /*33d0*/  IMAD R12, R0, c[0x0][0x1c0], RZ ;  /* 0x00007000000c7a24 */ /* 0x001fc800078e02ff */
[----:B------:R-:W-:-:S04]  /*33e0*/  IMAD.WIDE.U32 R52, R5, c[0x0][0x1c0], R52 ;  /* 0x0000700005347a25 */ /* 0x000fc800078e0034 */
[----:B------:R-:W-:Y:S01]  /*33f0*/  IMAD R13, R5, c[0x0][0x1c4], R12 ;  /* 0x00007100050d7a24 */ /* 0x000fe200078e020c */
[----:B------:R-:W-:-:S04]  /*3400*/  LEA R12, P0, R52, c[0x0][0x160], 0x2 ;  /* 0x00005800340c7a11 */ /* 0x000fc800078010ff */
[----:B------:R-:W-:-:S04]  /*3410*/  IADD3 R13, R53, R13, RZ ;  /* 0x0000000d350d7210 */ /* 0x000fc80007ffe0ff */
[----:B------:R-:W-:-:S05]  /*3420*/  LEA.HI.X R13, R52, c[0x0][0x164], R13, 0x2, P0 ;  /* 0x00005900340d7a11 */ /* 0x000fca00000f140d */
[----:B------:R0:W-:Y:S02]  /*3430*/  STG.E.64 [R12.64], R10 ;  /* 0x0000000a0c007986 */ /* 0x0001e4000c101b06 */
.L_x_4608:
[----:B------:R-:W-:Y:S05]  /*3440*/  BSYNC B0 ;  /* 0x0000000000007941 */ /* 0x000fea0003800000 */
.L_x_4607:
[----:B------:R-:W-:Y:S02]  /*3450*/  IADD3 R39, R39, c[0x0][0x10], RZ ;  /* 0x0000040027277a10 */ /* 0x000fe40007ffe0ff */
[----:B------:R-:W-:Y:S02]  /*3460*/  IADD3 R40, R40, 0x1, RZ ;  /* 0x0000000128287810 */ /* 0x000fe40007ffe0ff */
[----:B------:R-:W-:-:S13]  /*3470*/  ISETP.GE.AND P0, PT, R39, UR4, PT ;  /* 0x0000000427007c0c */ /* 0x000fda000bf06270 */
[----:B------:R-:W-:Y:S01]  /*3480*/  @P0 CALL.REL.NOINC `(.L_x_4609) ;  /* 0x0000001000000944 */ /* 0x000fe20003c00000 */
[----:B------:R-:W-:Y:S05]  /*3490*/  BRA `(.L_x_4610) ;  /* 0xffffce2000007947 */ /* 0x000fea000383ffff */
.L_x_4609:
[----:B------:R-:W-:Y:S05]  /*34a0*/  EXIT ;  /* 0x000000000000794d */ /* 0x000fea0003800000 */
.L_x_4611:
        /* <DEDUP_REMOVED lines=13> */
.L_x_5313:


//--------------------- .text._Z35group_norm_nhwc_fwd_one_pass_kernelI11Fp32IOFp32WLi256ELi64ELi512EEv26Group_norm_nhwc_fwd_params --------------------------
	.section	.text._Z35group_norm_nhwc_fwd_one_pass_kernelI11Fp32IOFp32WLi256ELi64ELi512EEv26Group_norm_nhwc_fwd_params,"ax",@progbits
	.sectioninfo	@"SHI_REGISTERS=101"
	.align	128
        .global         _Z35group_norm_nhwc_fwd_one_pass_kernelI11Fp32IOFp32WLi256ELi64ELi512EEv26Group_norm_nhwc_fwd_params
        .type           _Z35group_norm_nhwc_fwd_one_pass_kernelI11Fp32IOFp32WLi256ELi64ELi512EEv26Group_norm_nhwc_fwd_params,@function
        .size           _Z35group_norm_nhwc_fwd_one_pass_kernelI11Fp32IOFp32WLi256ELi64ELi512EEv26Group_norm_nhwc_fwd_params,(.L_x_5314 - _Z35group_norm_nhwc_fwd_one_pass_kernelI11Fp32IOFp32WLi256ELi64ELi512EEv26Group_norm_nhwc_fwd_params)
        .other          _Z35group_norm_nhwc_fwd_one_pass_kernelI11Fp32IOFp32WLi256ELi64ELi512EEv26Group_norm_nhwc_fwd_params,@"STO_CUDA_ENTRY STV_DEFAULT"
_Z35group_norm_nhwc_fwd_one_pass_kernelI11Fp32IOFp32WLi256ELi64ELi512EEv26Group_norm_nhwc_fwd_params:
.text._Z35group_norm_nhwc_fwd_one_pass_kernelI11Fp32IOFp32WLi256ELi64ELi512EEv26Group_norm_nhwc_fwd_params:
        /* <DEDUP_REMOVED lines=15> */
.L_x_4670:
[----:B0-----:R-:W-:Y:S01]  /*00f0*/  IABS R5, c[0x0][0x1d8] ;  /* 0x0000760000057a13 */ /* 0x001fe20000000000 */
[----:B------:R-:W0:Y:S01]  /*0100*/  S2R R88, SR_CTAID.X ;  /* 0x0000000000587919 */ /* 0x000e220000002500 */
[----:B------:R-:W-:Y:S02]  /*0110*/  SHF.R.U32.HI R89, RZ, 0x5, R85 ;  /* 0x00000005ff597819 */ /* 0x000fe40000011655 */
[----:B------:R-:W1:Y:S01]  /*0120*/  I2F.RP R0, R5 ;  /* 0x0000000500007306 */ /* 0x000e620000209400 */
[----:B------:R-:W-:-:S07]  /*0130*/  LOP3.LUT R93, R93, 0xfffffffe, RZ, 0xc0, !PT ;  /* 0xfffffffe5d5d7812 */ /* 0x000fce00078ec0ff */
[----:B-1----:R-:W1:Y:S01]  /*0140*/  MUFU.RCP R0, R0 ;  /* 0x0000000000007308 */ /* 0x002e620000001000 */
[----:B0-----:R-:W-:-:S05]  /*0150*/  IMAD R89, R88, c[0x0][0x1e4], R89 ;  /* 0x0000790058597a24 */ /* 0x001fca00078e0259 */
[C---:B------:R-:W-:Y:S02]  /*0160*/  IADD3 R9, R89.reuse, 0xe0, RZ ;  /* 0x000000e059097810 */ /* 0x040fe40007ffe0ff */
[----:B------:R-:W-:Y:S02]  /*0170*/  IADD3 R11, R89, 0xf0, RZ ;  /* 0x000000f0590b7810 */ /* 0x000fe40007ffe0ff */
[----:B------:R-:W-:Y:S02]  /*0180*/  ISETP.GE.U32.AND P5, PT, R9, c[0x0][0x1c8], PT ;  /* 0x0000720009007a0c */ /* 0x000fe40003fa6070 */
[----:B-1----:R-:W-:Y:S02]  /*0190*/  IADD3 R2, R0, 0xffffffe, RZ ;  /* 0x0ffffffe00027810 */ /* 0x002fe40007ffe0ff */
[----:B------:R-:W-:Y:S02]  /*01a0*/  SHF.R.S32.HI R6, RZ, 0x1f, R9 ;  /* 0x0000001fff067819 */ /* 0x000fe40000011409 */
[----:B------:R0:W1:Y:S01]  /*01b0*/  F2I.FTZ.U32.TRUNC.NTZ R3, R2 ;  /* 0x0000000200037305 */ /* 0x000062000021f000 */
[----:B------:R-:W-:-:S02]  /*01c0*/  ISETP.GE.U32.AND P6, PT, R11, c[0x0][0x1c8], PT ;  /* 0x000072000b007a0c */ /* 0x000fc40003fc6070 */
[----:B------:R-:W-:Y:S02]  /*01d0*/  ISETP.GE.AND.EX P5, PT, R6, c[0x0][0x1cc], PT, P5 ;  /* 0x0000730006007a0c */ /* 0x000fe40003fa6350 */
[----:B------:R-:W-:Y:S02]  /*01e0*/  SHF.R.S32.HI R90, RZ, 0x1f, R89 ;  /* 0x0000001fff5a7819 */ /* 0x000fe40000011459 */
[----:B------:R-:W-:Y:S02]  /*01f0*/  ISETP.GT.U32.OR P5, PT, R85, 0x1ff, P5 ;  /* 0x000001ff5500780c */ /* 0x000fe40002fa4470 */
[----:B0-----:R-:W-:Y:S02]  /*0200*/  MOV R2, RZ ;  /* 0x000000ff00027202 */ /* 0x001fe40000000f00 */
[C---:B------:R-:W-:Y:S02]  /*0210*/  IADD3 R91, R89.reuse, 0x10, RZ ;  /* 0x00000010595b7810 */ /* 0x040fe40007ffe0ff */
[----:B------:R-:W-:-:S02]  /*0220*/  IADD3 R84, R89, 0x20, RZ ;  /* 0x0000002059547810 */ /* 0x000fc40007ffe0ff */
[----:B------:R-:W-:Y:S02]  /*0230*/  SHF.R.S32.HI R92, RZ, 0x1f, R91 ;  /* 0x0000001fff5c7819 */ /* 0x000fe4000001145b */
[----:B-1----:R-:W-:Y:S02]  /*0240*/  IADD3 R4, RZ, -R3, RZ ;  /* 0x80000003ff047210 */ /* 0x002fe40007ffe0ff */
[----:B------:R-:W-:Y:S01]  /*0250*/  SHF.R.S32.HI R83, RZ, 0x1f, R84 ;  /* 0x0000001fff537819 */ /* 0x000fe20000011454 */
[----:B------:R-:W-:Y:S01]  /*0260*/  @!P5 IMAD R6, R6, c[0x0][0x1c0], RZ ;  /* 0x000070000606da24 */ /* 0x000fe200078e02ff */
[----:B------:R-:W-:Y:S01]  /*0270*/  IADD3 R82, R89, 0x30, RZ ;  /* 0x0000003059527810 */ /* 0x000fe20007ffe0ff */
[----:B------:R-:W-:Y:S01]  /*0280*/  IMAD R7, R4, R5, RZ ;  /* 0x0000000504077224 */ /* 0x000fe200078e02ff */
[----:B------:R-:W-:Y:S01]  /*0290*/  IABS R4, R86 ;  /* 0x0000005600047213 */ /* 0x000fe20000000000 */
[----:B------:R-:W-:Y:S01]  /*02a0*/  @!P5 IMAD R15, R9, c[0x0][0x1c4], R6 ;  /* 0x00007100090fda24 */ /* 0x000fe200078e0206 */
[----:B------:R-:W-:Y:S01]  /*02b0*/  SHF.R.S32.HI R81, RZ, 0x1f, R82 ;  /* 0x0000001fff517819 */ /* 0x000fe20000011452 */
[----:B------:R-:W-:Y:S01]  /*02c0*/  IMAD.HI.U32 R3, R3, R7, R2 ;  /* 0x0000000703037227 */ /* 0x000fe200078e0002 */
[----:B------:R-:W-:-:S02]  /*02d0*/  IADD3 R80, R89, 0x40, RZ ;  /* 0x0000004059507810 */ /* 0x000fc40007ffe0ff */
[----:B------:R-:W-:Y:S02]  /*02e0*/  IADD3 R78, R89, 0x50, RZ ;  /* 0x00000050594e7810 */ /* 0x000fe40007ffe0ff */
[----:B------:R-:W-:Y:S01]  /*02f0*/  SHF.R.S32.HI R79, RZ, 0x1f, R80 ;  /* 0x0000001fff4f7819 */ /* 0x000fe20000011450 */
[----:B------:R-:W-:Y:S01]  /*0300*/  IMAD.HI.U32 R3, R3, R4, RZ ;  /* 0x0000000403037227 */ /* 0x000fe200078e00ff */
[----:B------:R-:W-:Y:S02]  /*0310*/  SHF.R.S32.HI R77, RZ, 0x1f, R78 ;  /* 0x0000001fff4d7819 */ /* 0x000fe4000001144e */
[----:B------:R-:W-:Y:S02]  /*0320*/  IADD3 R76, R89, 0x60, RZ ;  /* 0x00000060594c7810 */ /* 0x000fe40007ffe0ff */
[----:B------:R-:W-:Y:S02]  /*0330*/  IADD3 R0, -R3, RZ, RZ ;  /* 0x000000ff03007210 */ /* 0x000fe40007ffe1ff */
[----:B------:R-:W-:-:S02]  /*0340*/  SHF.R.S32.HI R75, RZ, 0x1f, R76 ;  /* 0x0000001fff4b7819 */ /* 0x000fc4000001144c */
[----:B------:R-:W-:Y:S01]  /*0350*/  IADD3 R74, R89, 0x70, RZ ;  /* 0x00000070594a7810 */ /* 0x000fe20007ffe0ff */
[----:B------:R-:W-:Y:S01]  /*0360*/  IMAD R0, R5, R0, R4 ;  /* 0x0000000005007224 */ /* 0x000fe200078e0204 */
[----:B------:R-:W-:Y:S02]  /*0370*/  IADD3 R72, R89, 0x80, RZ ;  /* 0x0000008059487810 */ /* 0x000fe40007ffe0ff */
[----:B------:R-:W-:Y:S02]  /*0380*/  SHF.R.S32.HI R73, RZ, 0x1f, R74 ;  /* 0x0000001fff497819 */ /* 0x000fe4000001144a */
[----:B------:R-:W-:Y:S02]  /*0390*/  ISETP.GT.U32.AND P1, PT, R5, R0, PT ;  /* 0x000000000500720c */ /* 0x000fe40003f24070 */
[----:B------:R-:W-:Y:S02]  /*03a0*/  SHF.R.S32.HI R71, RZ, 0x1f, R72 ;  /* 0x0000001fff477819 */ /* 0x000fe40000011448 */
[----:B------:R-:W-:-:S02]  /*03b0*/  IADD3 R70, R89, 0x90, RZ ;  /* 0x0000009059467810 */ /* 0x000fc40007ffe0ff */
[C---:B------:R-:W-:Y:S02]  /*03c0*/  IADD3 R68, R89.reuse, 0xa0, RZ ;  /* 0x000000a059447810 */ /* 0x040fe40007ffe0ff */
[----:B------:R-:W-:Y:S02]  /*03d0*/  SHF.R.S32.HI R69, RZ, 0x1f, R70 ;  /* 0x0000001fff457819 */ /* 0x000fe40000011446 */
[----:B------:R-:W-:Y:S02]  /*03e0*/  SHF.R.S32.HI R67, RZ, 0x1f, R68 ;  /* 0x0000001fff437819 */ /* 0x000fe40000011444 */
[----:B------:R-:W-:Y:S02]  /*03f0*/  IADD3 R66, R89, 0xb0, RZ ;  /* 0x000000b059427810 */ /* 0x000fe40007ffe0ff */
[----:B------:R-:W-:Y:S02]  /*0400*/  @!P1 IADD3 R0, R0, -R5, RZ ;  /* 0x8000000500009210 */ /* 0x000fe40007ffe0ff */
[----:B------:R-:W-:-:S02]  /*0410*/  @!P1 IADD3 R3, R3, 0x1, RZ ;  /* 0x0000000103039810 */ /* 0x000fc40007ffe0ff */
[----:B------:R-:W-:Y:S02]  /*0420*/  ISETP.GE.U32.AND P0, PT, R0, R5, PT ;  /* 0x000000050000720c */ /* 0x000fe40003f06070 */
[----:B------:R-:W-:Y:S02]  /*0430*/  LOP3.LUT R0, R86, c[0x0][0x1d8], RZ, 0x3c, !PT ;  /* 0x0000760056007a12 */ /* 0x000fe400078e3cff */
[----:B------:R-:W-:Y:S02]  /*0440*/  ISETP.NE.AND P1, PT, RZ, c[0x0][0x1d8], PT ;  /* 0x00007600ff007a0c */ /* 0x000fe40003f25270 */
[----:B------:R-:W-:Y:S02]  /*0450*/  ISETP.GE.AND P2, PT, R0, RZ, PT ;  /* 0x000000ff0000720c */ /* 0x000fe40003f46270 */
[----:B------:R-:W-:Y:S02]  /*0460*/  IADD3 R5, R89, 0xd0, RZ ;  /* 0x000000d059057810 */ /* 0x000fe40007ffe0ff */
[----:B------:R-:W-:-:S02]  /*0470*/  SHF.L.U32 R0, R85, 0x1, RZ ;  /* 0x0000000155007819 */ /* 0x000fc400000006ff */
        /* <DEDUP_REMOVED lines=8> */
[----:B------:R-:W-:Y:S02]  /*0500*/  ISETP.GT.U32.OR P4, PT, R85, 0x1ff, P0 ;  /* 0x000001ff5500780c */ /* 0x000fe40000784470 */
[----:B------:R-:W-:Y:S01]  /*0510*/  SHF.R.S32.HI R0, RZ, 0x1f, R3 ;  /* 0x0000001fff007819 */ /* 0x000fe20000011403 */
[----:B------:R-:W-:Y:S01]  /*0520*/  IMAD R30, R7, c[0x0][0x1d8], R86 ;  /* 0x00007600071e7a24 */ /* 0x000fe200078e0256 */
[----:B------:R-:W-:Y:S02]  /*0530*/  ISETP.GT.U32.AND P2, PT, R85, 0x1ff, PT ;  /* 0x000001ff5500780c */ /* 0x000fe40003f44070 */
[----:B------:R-:W-:Y:S01]  /*0540*/  ISETP.GE.U32.AND P0, PT, R89, c[0x0][0x1c8], PT ;  /* 0x0000720059007a0c */ /* 0x000fe20003f06070 */
[----:B------:R-:W-:Y:S01]  /*0550*/  IMAD R4, R0, c[0x0][0x1d0], RZ ;  /* 0x0000740000047a24 */ /* 0x000fe200078e02ff */
[----:B------:R-:W-:-:S02]  /*0560*/  LEA R30, R30, R31, 0x6 ;  /* 0x0000001f1e1e7211 */ /* 0x000fc400078e30ff */
[----:B------:R-:W-:Y:S01]  /*0570*/  SHF.R.S32.HI R0, RZ, 0x1f, R11 ;  /* 0x0000001fff007819 */ /* 0x000fe2000001140b */
[C---:B------:R-:W-:Y:S01]  /*0580*/  IMAD R7, R3.reuse, c[0x0][0x1d4], R4 ;  /* 0x0000750003077a24 */ /* 0x040fe200078e0204 */
[--C-:B------:R-:W-:Y:S01]  /*0590*/  SHF.R.S32.HI R31, RZ, 0x1f, R30.reuse ;  /* 0x0000001fff1f7819 */ /* 0x100fe2000001141e */
[----:B------:R-:W-:Y:S01]  /*05a0*/  @!P4 IMAD R2, R2, c[0x0][0x1c0], RZ ;  /* 0x000070000202ca24 */ /* 0x000fe200078e02ff */
[----:B------:R-:W-:Y:S02]  /*05b0*/  ISETP.GE.AND.EX P6, PT, R0, c[0x0][0x1cc], PT, P6 ;  /* 0x0000730000007a0c */ /* 0x000fe40003fc6360 */
[----:B------:R-:W-:Y:S01]  /*05c0*/  ISETP.GE.OR.EX P3, PT, R90, c[0x0][0x1cc], P2, P0 ;  /* 0x000073005a007a0c */ /* 0x000fe20001766700 */
[----:B------:R-:W-:Y:S01]  /*05d0*/  IMAD.WIDE.U32 R28, R3, c[0x0][0x1d0], R30 ;  /* 0x00007400031c7a25 */ /* 0x000fe200078e001e */
[----:B------:R-:W-:Y:S02]  /*05e0*/  ISETP.GT.U32.OR P6, PT, R85, 0x1ff, P6 ;  /* 0x000001ff5500780c */ /* 0x000fe400037c4470 */
[----:B------:R-:W-:Y:S01]  /*05f0*/  ISETP.GE.U32.AND P0, PT, R91, c[0x0][0x1c8], PT ;  /* 0x000072005b007a0c */ /* 0x000fe20003f06070 */
[----:B------:R-:W-:Y:S01]  /*0600*/  @!P4 IMAD R13, R5, c[0x0][0x1c4], R2 ;  /* 0x00007100050dca24 */ /* 0x000fe200078e0202 */
[----:B------:R-:W-:-:S02]  /*0610*/  IADD3 R3, R29, R7, RZ ;  /* 0x000000071d037210 */ /* 0x000fc40007ffe0ff */
[-C--:B------:R-:W-:Y:S02]  /*0620*/  @!P4 MOV R2, R28.reuse ;  /* 0x0000001c0002c202 */ /* 0x080fe40000000f00 */
[-C--:B------:R-:W-:Y:S02]  /*0630*/  @!P5 MOV R6, R28.reuse ;  /* 0x0000001c0006d202 */ /* 0x080fe40000000f00 */
[----:B------:R-:W-:Y:S01]  /*0640*/  @!P5 MOV R7, R3 ;  /* 0x000000030007d202 */ /* 0x000fe20000000f00 */
[----:B------:R-:W-:Y:S01]  /*0650*/  @!P4 IMAD.WIDE.U32 R4, R5, c[0x0][0x1c0], R2 ;  /* 0x000070000504ca25 */ /* 0x000fe200078e0002 */
[----:B------:R-:W-:Y:S02]  /*0660*/  ISETP.GE.OR.EX P1, PT, R92, c[0x0][0x1cc], P2, P0 ;  /* 0x000073005c007a0c */ /* 0x000fe40001726700 */
[----:B------:R-:W-:Y:S01]  /*0670*/  @!P6 MOV R8, R28 ;  /* 0x0000001c0008e202 */ /* 0x000fe20000000f00 */
[----:B------:R-:W-:Y:S01]  /*0680*/  @!P5 IMAD.WIDE.U32 R6, R9, c[0x0][0x1c0], R6 ;  /* 0x000070000906da25 */ /* 0x000fe200078e0006 */
[----:B------:R-:W-:-:S02]  /*0690*/  @!P4 IADD3 R5, R5, R13, RZ ;  /* 0x0000000d0505c210 */ /* 0x000fc40007ffe0ff */
[----:B------:R-:W-:Y:S01]  /*06a0*/  @!P4 LEA R42, P0, R4, c[0x0][0x170], 0x2 ;  /* 0x00005c00042aca11 */ /* 0x000fe200078010ff */
[----:B------:R-:W-:Y:S01]  /*06b0*/  @!P6 IMAD R0, R0, c[0x0][0x1c0], RZ ;  /* 0x000070000000ea24 */ /* 0x000fe200078e02ff */
[----:B------:R-:W-:Y:S02]  /*06c0*/  @!P6 MOV R9, R3 ;  /* 0x000000030009e202 */ /* 0x000fe40000000f00 */
[----:B------:R-:W-:Y:S01]  /*06d0*/  @!P4 LEA.HI.X R43, R4, c[0x0][0x174], R5, 0x2, P0 ;  /* 0x00005d00042bca11 */ /* 0x000fe200000f1405 */
[----:B------:R-:W-:Y:S01]  /*06e0*/  @!P6 IMAD R13, R11, c[0x0][0x1c4], R0 ;  /* 0x000071000b0dea24 */ /* 0x000fe200078e0200 */
[----:B------:R-:W-:Y:S01]  /*06f0*/  @!P5 IADD3 R5, R7, R15, RZ ;  /* 0x0000000f0705d210 */ /* 0x000fe20007ffe0ff */
[----:B------:R-:W-:Y:S01]  /*0700*/  @!P6 IMAD.WIDE.U32 R8, R11, c[0x0][0x1c0], R8 ;  /* 0x000070000b08ea25 */ /* 0x000fe200078e0008 */
[----:B------:R-:W-:Y:S02]  /*0710*/  @!P5 LEA R44, P0, R6, c[0x0][0x170], 0x2 ;  /* 0x00005c00062cda11 */ /* 0x000fe400078010ff */
[----:B------:R-:W-:Y:S01]  /*0720*/  @!P3 MOV R4, R28 ;  /* 0x0000001c0004b202 */ /* 0x000fe20000000f00 */
[----:B------:R-:W-:Y:S01]  /*0730*/  @!P3 IMAD R0, R90, c[0x0][0x1c0], RZ ;  /* 0x000070005a00ba24 */ /* 0x000fe200078e02ff */
[----:B------:R-:W-:-:S02]  /*0740*/  @!P5 LEA.HI.X R45, R6, c[0x0][0x174], R5, 0x2, P0 ;  /* 0x00005d00062dda11 */ /* 0x000fc400000f1405 */
[----:B------:R-:W-:Y:S01]  /*0750*/  @!P6 IADD3 R7, R9, R13, RZ ;  /* 0x0000000d0907e210 */ /* 0x000fe20007ffe0ff */
[----:B------:R-:W-:Y:S01]  /*0760*/  @!P3 IMAD R11, R89, c[0x0][0x1c4], R0 ;  /* 0x00007100590bba24 */ /* 0x000fe200078e0200 */
[----:B------:R-:W-:Y:S01]  /*0770*/  @!P6 LEA R22, P0, R8, c[0x0][0x170], 0x2 ;  /* 0x00005c000816ea11 */ /* 0x000fe200078010ff */
[----:B------:R-:W-:Y:S01]  /*0780*/  @!P1 IMAD R0, R92, c[0x0][0x1c0], RZ ;  /* 0x000070005c009a24 */ /* 0x000fe200078e02ff */
[-C--:B------:R-:W-:Y:S02]  /*0790*/  @!P3 MOV R5, R3.reuse ;  /* 0x000000030005b202 */ /* 0x080fe40000000f00 */
[----:B------:R-:W-:Y:S01]  /*07a0*/  @!P6 LEA.HI.X R23, R8, c[0x0][0x174], R7, 0x2, P0 ;  /* 0x00005d000817ea11 */ /* 0x000fe200000f1407 */
[----:B------:R-:W-:Y:S01]  /*07b0*/  @!P1 IMAD R9, R91, c[0x0][0x1c4], R0 ;  /* 0x000071005b099a24 */ /* 0x000fe200078e0200 */
[----:B------:R-:W-:Y:S01]  /*07c0*/  @!P1 MOV R6, R28 ;  /* 0x0000001c00069202 */ /* 0x000fe20000000f00 */
[----:B------:R-:W-:Y:S01]  /*07d0*/  @!P3 IMAD.WIDE.U32 R4, R89, c[0x0][0x1c0], R4 ;  /* 0x000070005904ba25 */ /* 0x000fe200078e0004 */
[----:B------:R-:W-:-:S02]  /*07e0*/  @!P1 MOV R7, R3 ;  /* 0x0000000300079202 */ /* 0x000fc40000000f00 */
[----:B------:R-:W-:Y:S02]  /*07f0*/  @P4 LOP3.LUT R93, R93, 0x1, RZ, 0xfc, !PT ;  /* 0x000000015d5d4812 */ /* 0x000fe400078efcff */
[----:B------:R-:W-:Y:S01]  /*0800*/  @!P3 IADD3 R5, R5, R11, RZ ;  /* 0x0000000b0505b210 */ /* 0x000fe20007ffe0ff */
[----:B------:R-:W-:Y:S01]  /*0810*/  @!P1 IMAD.WIDE.U32 R6, R91, c[0x0][0x1c0], R6 ;  /* 0x000070005b069a25 */ /* 0x000fe200078e0006 */
[C---:B------:R-:W-:Y:S02]  /*0820*/  @!P3 LEA R20, P0, R4.reuse, c[0x0][0x170], 0x2 ;  /* 0x00005c000414ba11 */ /* 0x040fe400078010ff */
[----:B------:R-:W-:Y:S02]  /*0830*/  LOP3.LUT R93, R93, 0xfffffffb, RZ, 0xc0, !PT ;  /* 0xfffffffb5d5d7812 */ /* 0x000fe400078ec0ff */
[----:B------:R-:W-:Y:S02]  /*0840*/  @!P3 LEA.HI.X R21, R4, c[0x0][0x174], R5, 0x2, P0 ;  /* 0x00005d000415ba11 */ /* 0x000fe400000f1405 */
[----:B------:R-:W-:-:S02]  /*0850*/  @P3 LOP3.LUT R93, R93, 0x4, RZ, 0xfc, !PT ;  /* 0x000000045d5d3812 */ /* 0x000fc400078efcff */
[----:B------:R-:W-:Y:S02]  /*0860*/  @!P1 IADD3 R5, R7, R9, RZ ;  /* 0x0000000907059210 */ /* 0x000fe40007ffe0ff */
[C---:B------:R-:W-:Y:S02]  /*0870*/  @!P1 LEA R50, P0, R6.reuse, c[0x0][0x170], 0x2 ;  /* 0x00005c0006329a11 */ /* 0x040fe400078010ff */
[----:B------:R-:W-:Y:S02]  /*0880*/  LOP3.LUT R93, R93, 0xfffffff7, RZ, 0xc0, !PT ;  /* 0xfffffff75d5d7812 */ /* 0x000fe400078ec0ff */
[----:B------:R-:W-:Y:S02]  /*0890*/  P2R R35, PR, RZ, 0x40 ;  /* 0x00000040ff237803 */ /* 0x000fe40000000000 */
[----:B------:R-:W-:Y:S02]  /*08a0*/  @!P1 LEA.HI.X R51, R6, c[0x0][0x174], R5, 0x2, P0 ;  /* 0x00005d0006339a11 */ /* 0x000fe400000f1405 */
[----:B------:R-:W-:-:S02]  /*08b0*/  ISETP.GT.U32.AND P6, PT, R85, 0x1ff, PT ;  /* 0x000001ff5500780c */ /* 0x000fc40003fc4070 */
[----:B------:R-:W-:Y:S02]  /*08c0*/  ISETP.GE.U32.AND P0, PT, R84, c[0x0][0x1c8], PT ;  /* 0x0000720054007a0c */ /* 0x000fe40003f06070 */
[----:B------:R-:W-:Y:S02]  /*08d0*/  @P1 LOP3.LUT R93, R93, 0x8, RZ, 0xfc, !PT ;  /* 0x000000085d5d1812 */ /* 0x000fe400078efcff */
[----:B------:R-:W-:Y:S02]  /*08e0*/  ISETP.GE.OR.EX P1, PT, R83, c[0x0][0x1cc], P6, P0 ;  /* 0x0000730053007a0c */ /* 0x000fe40003726700 */
[----:B------:R-:W-:Y:S02]  /*08f0*/  LOP3.LUT R93, R93, 0xffffffef, RZ, 0xc0, !PT ;  /* 0xffffffef5d5d7812 */ /* 0x000fe400078ec0ff */
[----:B------:R-:W-:Y:S02]  /*0900*/  ISETP.GE.U32.AND P4, PT, R72, c[0x0][0x1c8], PT ;  /* 0x0000720048007a0c */ /* 0x000fe40003f86070 */
[----:B------:R-:W-:-:S02]  /*0910*/  ISETP.GE.U32.AND P3, PT, R70, c[0x0][0x1c8], PT ;  /* 0x0000720046007a0c */ /* 0x000fc40003f66070 */
[----:B------:R-:W-:Y:S02]  /*0920*/  ISETP.GE.OR.EX P4, PT, R71, c[0x0][0x1cc], P6, P4 ;  /* 0x0000730047007a0c */ /* 0x000fe40003786740 */
[----:B------:R-:W-:Y:S02]  /*0930*/  ISETP.GE.OR.EX P3, PT, R69, c[0x0][0x1cc], P6, P3 ;  /* 0x0000730045007a0c */ /* 0x000fe40003766730 */
[----:B------:R-:W-:Y:S01]  /*0940*/  ISETP.GE.U32.AND P2, PT, R68, c[0x0][0x1c8], PT ;  /* 0x0000720044007a0c */ /* 0x000fe20003f46070 */
[----:B------:R-:W-:Y:S01]  /*0950*/  @!P1 IMAD R5, R83, c[0x0][0x1c0], RZ ;  /* 0x0000700053059a24 */ /* 0x000fe200078e02ff */
[----:B------:R-:W-:Y:S02]  /*0960*/  @!P1 MOV R4, R28 ;  /* 0x0000001c00049202 */ /* 0x000fe40000000f00 */
[----:B------:R-:W-:Y:S01]  /*0970*/  @P1 LOP3.LUT R93, R93, 0x10, RZ, 0xfc, !PT ;  /* 0x000000105d5d1812 */ /* 0x000fe200078efcff */
[----:B------:R-:W-:Y:S01]  /*0980*/  @!P1 IMAD R7, R84, c[0x0][0x1c4], R5 ;  /* 0x0000710054079a24 */ /* 0x000fe200078e0205 */
[----:B------:R-:W-:-:S02]  /*0990*/  @!P1 MOV R5, R3 ;  /* 0x0000000300059202 */ /* 0x000fc40000000f00 */
[----:B------:R-:W-:Y:S02]  /*09a0*/  LOP3.LUT R93, R93, 0xffffffdf, RZ, 0xc0, !PT ;  /* 0xffffffdf5d5d7812 */ /* 0x000fe400078ec0ff */
[----:B------:R-:W-:Y:S01]  /*09b0*/  ISETP.GE.OR.EX P2, PT, R67, c[0x0][0x1cc], P6, P2 ;  /* 0x0000730043007a0c */ /* 0x000fe20003746720 */
[----:B------:R-:W-:Y:S01]  /*09c0*/  @!P1 IMAD.WIDE.U32 R4, R84, c[0x0][0x1c0], R4 ;  /* 0x0000700054049a25 */ /* 0x000fe200078e0004 */
[----:B------:R-:W-:Y:S02]  /*09d0*/  SHF.R.S32.HI R65, RZ, 0x1f, R66 ;  /* 0x0000001fff417819 */ /* 0x000fe40000011442 */
[----:B------:R-:W-:Y:S02]  /*09e0*/  IADD3 R64, R89, 0xc0, RZ ;  /* 0x000000c059407810 */ /* 0x000fe40007ffe0ff */
[----:B------:R-:W-:Y:S02]  /*09f0*/  @!P1 IADD3 R5, R5, R7, RZ ;  /* 0x0000000705059210 */ /* 0x000fe40007ffe0ff */
[----:B------:R-:W-:-:S02]  /*0a00*/  @!P1 LEA R24, P0, R4, c[0x0][0x170], 0x2 ;  /* 0x00005c0004189a11 */ /* 0x000fc400078010ff */
[----:B------:R-:W-:Y:S02]  /*0a10*/  P2R R49, PR, RZ, 0x4 ;  /* 0x00000004ff317803 */ /* 0x000fe40000000000 */
[----:B------:R-:W-:Y:S02]  /*0a20*/  @!P1 LEA.HI.X R25, R4, c[0x0][0x174], R5, 0x2, P0 ;  /* 0x00005d0004199a11 */ /* 0x000fe400000f1405 */
[----:B------:R-:W-:Y:S02]  /*0a30*/  ISETP.GE.U32.AND P0, PT, R82, c[0x0][0x1c8], PT ;  /* 0x0000720052007a0c */ /* 0x000fe40003f06070 */
[----:B------:R-:W-:Y:S02]  /*0a40*/  SHF.R.S32.HI R0, RZ, 0x1f, R64 ;  /* 0x0000001fff007819 */ /* 0x000fe40000011440 */
[----:B------:R-:W-:Y:S01]  /*0a50*/  ISETP.GE.OR.EX P1, PT, R81, c[0x0][0x1cc], P6, P0 ;  /* 0x0000730051007a0c */ /* 0x000fe20003726700 */
[----:B------:R-:W-:Y:S01]  /*0a60*/  CS2R R38, SRZ ;  /* 0x0000000000267805 */ /* 0x000fe2000001ff00 */
[----:B------:R-:W-:Y:S01]  /*0a70*/  P2R R34, PR, RZ, 0x20 ;  /* 0x00000020ff227803 */ /* 0x000fe20000000000 */
[----:B------:R-:W-:Y:S01]  /*0a80*/  CS2R R40, SRZ ;  /* 0x0000000000287805 */ /* 0x000fe2000001ff00 */
[----:B------:R-:W-:Y:S01]  /*0a90*/  P2R R52, PR, RZ, 0x8 ;  /* 0x00000008ff347803 */ /* 0x000fe20000000000 */
[----:B------:R-:W-:Y:S01]  /*0aa0*/  CS2R R36, SRZ ;  /* 0x0000000000247805 */ /* 0x000fe2000001ff00 */
[----:B------:R-:W-:-:S07]  /*0ab0*/  P2R R53, PR, RZ, 0x10 ;  /* 0x00000010ff357803 */ /* 0x000fce0000000000 */
        /* <DEDUP_REMOVED lines=53> */
[----:B------:R-:W-:-:S03]  /*0e10*/  LOP3.LUT P5, RZ, R93, 0x1, RZ, 0xc0, !PT ;  /* 0x000000015dff7812 */ /* 0x000fc600078ac0ff */
[----:B------:R-:W-:-:S05]  /*0e20*/  @!P1 IMAD.WIDE.U32 R4, R74, c[0x0][0x1c0], R4 ;  /* 0x000070004a049a25 */ /* 0x000fca00078e0004 */
[----:B------:R-:W-:Y:S02]  /*0e30*/  @!P1 IADD3 R5, R5, R7, RZ ;  /* 0x0000000705059210 */ /* 0x000fe40007ffe0ff */
[----:B------:R-:W-:-:S04]  /*0e40*/  @!P1 LEA R16, P0, R4, c[0x0][0x170], 0x2 ;  /* 0x00005c0004109a11 */ /* 0x000fc800078010ff */
[----:B------:R-:W-:Y:S01]  /*0e50*/  @!P1 LEA.HI.X R17, R4, c[0x0][0x174], R5, 0x2, P0 ;  /* 0x00005d0004119a11 */ /* 0x000fe200000f1405 */
[----:B------:R-:W-:Y:S01]  /*0e60*/  @!P4 IMAD R5, R71, c[0x0][0x1c0], RZ ;  /* 0x000070004705ca24 */ /* 0x000fe200078e02ff */
[----:B------:R-:W-:Y:S02]  /*0e70*/  @!P4 MOV R4, R28 ;  /* 0x0000001c0004c202 */ /* 0x000fe40000000f00 */
[----:B------:R-:W-:Y:S01]  /*0e80*/  ISETP.GE.U32.AND P1, PT, R66, c[0x0][0x1c8], PT ;  /* 0x0000720042007a0c */ /* 0x000fe20003f26070 */
[----:B------:R-:W-:Y:S01]  /*0e90*/  @!P4 IMAD R7, R72, c[0x0][0x1c4], R5 ;  /* 0x000071004807ca24 */ /* 0x000fe200078e0205 */
[----:B------:R-:W-:Y:S02]  /*0ea0*/  @!P4 MOV R5, R3 ;  /* 0x000000030005c202 */ /* 0x000fe40000000f00 */
[----:B------:R-:W-:-:S03]  /*0eb0*/  ISETP.GE.OR.EX P1, PT, R65, c[0x0][0x1cc], P6, P1 ;  /* 0x0000730041007a0c */ /* 0x000fc60003726710 */
[----:B------:R-:W-:Y:S01]  /*0ec0*/  @!P4 IMAD.WIDE.U32 R4, R72, c[0x0][0x1c0], R4 ;  /* 0x000070004804ca25 */ /* 0x000fe200078e0004 */
[----:B------:R-:W-:-:S04]  /*0ed0*/  P2R R48, PR, RZ, 0x2 ;  /* 0x00000002ff307803 */ /* 0x000fc80000000000 */
[----:B------:R-:W-:Y:S02]  /*0ee0*/  @!P4 IADD3 R5, R5, R7, RZ ;  /* 0x000000070505c210 */ /* 0x000fe40007ffe0ff */
[----:B------:R-:W-:-:S04]  /*0ef0*/  @!P4 LEA R12, P0, R4, c[0x0][0x170], 0x2 ;  /* 0x00005c00040cca11 */ /* 0x000fc800078010ff */
[----:B------:R-:W-:Y:S01]  /*0f00*/  @!P4 LEA.HI.X R13, R4, c[0x0][0x174], R5, 0x2, P0 ;  /* 0x00005d00040dca11 */ /* 0x000fe200000f1405 */
[----:B------:R-:W-:Y:S01]  /*0f10*/  @!P3 IMAD R5, R69, c[0x0][0x1c0], RZ ;  /* 0x000070004505ba24 */ /* 0x000fe200078e02ff */
[----:B------:R-:W-:Y:S02]  /*0f20*/  @!P3 MOV R4, R28 ;  /* 0x0000001c0004b202 */ /* 0x000fe40000000f00 */
[----:B------:R-:W-:Y:S01]  /*0f30*/  LOP3.LUT P4, RZ, R93, 0x80, RZ, 0xc0, !PT ;  /* 0x000000805dff7812 */ /* 0x000fe2000788c0ff */
[----:B------:R-:W-:Y:S01]  /*0f40*/  @!P3 IMAD R7, R70, c[0x0][0x1c4], R5 ;  /* 0x000071004607ba24 */ /* 0x000fe200078e0205 */
[----:B------:R-:W-:-:S05]  /*0f50*/  @!P3 MOV R5, R3 ;  /* 0x000000030005b202 */ /* 0x000fca0000000f00 */
[----:B------:R-:W-:-:S05]  /*0f60*/  @!P3 IMAD.WIDE.U32 R4, R70, c[0x0][0x1c0], R4 ;  /* 0x000070004604ba25 */ /* 0x000fca00078e0004 */
        /* <DEDUP_REMOVED lines=18> */
[----:B------:R-:W-:-:S05]  /*1090*/  @!P1 IMAD.WIDE.U32 R4, R66, c[0x0][0x1c0], R4 ;  /* 0x0000700042049a25 */ /* 0x000fca00078e0004 */
[----:B------:R-:W-:Y:S02]  /*10a0*/  @!P1 IADD3 R5, R5, R7, RZ ;  /* 0x0000000705059210 */ /* 0x000fe40007ffe0ff */
[----:B------:R-:W-:-:S03]  /*10b0*/  @!P1 LEA R6, P2, R4, c[0x0][0x170], 0x2 ;  /* 0x00005c0004069a11 */ /* 0x000fc600078410ff */
[----:B------:R-:W-:Y:S02]  /*10c0*/  @!P0 MOV R32, R28 ;  /* 0x0000001c00208202 */ /* 0x000fe40000000f00 */
[----:B------:R-:W-:Y:S01]  /*10d0*/  @!P1 LEA.HI.X R7, R4, c[0x0][0x174], R5, 0x2, P2 ;  /* 0x00005d0004079a11 */ /* 0x000fe200010f1405 */
[----:B------:R-:W-:Y:S01]  /*10e0*/  @!P0 IMAD R5, R0, c[0x0][0x1c0], RZ ;  /* 0x0000700000058a24 */ /* 0x000fe200078e02ff */
[C---:B------:R-:W-:Y:S02]  /*10f0*/  LOP3.LUT P1, RZ, R93.reuse, 0x10, RZ, 0xc0, !PT ;  /* 0x000000105dff7812 */ /* 0x040fe4000782c0ff */
[----:B------:R-:W-:Y:S01]  /*1100*/  @!P0 MOV R33, R3 ;  /* 0x0000000300218202 */ /* 0x000fe20000000f00 */
[C---:B------:R-:W-:Y:S01]  /*1110*/  @!P0 IMAD R5, R64.reuse, c[0x0][0x1c4], R5 ;  /* 0x0000710040058a24 */ /* 0x040fe200078e0205 */
[----:B------:R-:W-:Y:S02]  /*1120*/  P2R R47, PR, RZ, 0x2 ;  /* 0x00000002ff2f7803 */ /* 0x000fe40000000000 */
[C---:B------:R-:W-:Y:S01]  /*1130*/  LOP3.LUT P1, RZ, R93.reuse, 0x8, RZ, 0xc0, !PT ;  /* 0x000000085dff7812 */ /* 0x040fe2000782c0ff */
[----:B------:R-:W-:Y:S01]  /*1140*/  @!P0 IMAD.WIDE.U32 R32, R64, c[0x0][0x1c0], R32 ;  /* 0x0000700040208a25 */ /* 0x000fe200078e0020 */
[----:B------:R-:W-:-:S02]  /*1150*/  LOP3.LUT P2, RZ, R93, 0x20, RZ, 0xc0, !PT ;  /* 0x000000205dff7812 */ /* 0x000fc4000784c0ff */
[----:B------:R-:W-:Y:S02]  /*1160*/  P2R R46, PR, RZ, 0x2 ;  /* 0x00000002ff2e7803 */ /* 0x000fe40000000000 */
[----:B------:R-:W-:Y:S02]  /*1170*/  LOP3.LUT P1, RZ, R93, 0x4, RZ, 0xc0, !PT ;  /* 0x000000045dff7812 */ /* 0x000fe4000782c0ff */
[----:B------:R-:W-:Y:S02]  /*1180*/  @!P0 IADD3 R5, R33, R5, RZ ;  /* 0x0000000521058210 */ /* 0x000fe40007ffe0ff */
[----:B------:R-:W-:-:S04]  /*1190*/  @!P0 LEA R4, P6, R32, c[0x0][0x170], 0x2 ;  /* 0x00005c0020048a11 */ /* 0x000fc800078c10ff */
[----:B------:R-:W-:Y:S02]  /*11a0*/  @!P0 LEA.HI.X R5, R32, c[0x0][0x174], R5, 0x2, P6 ;  /* 0x00005d0020058a11 */ /* 0x000fe400030f1405 */
[----:B------:R-:W-:Y:S01]  /*11b0*/  CS2R R32, SRZ ;  /* 0x0000000000207805 */ /* 0x000fe2000001ff00 */
[----:B------:R-:W-:Y:S02]  /*11c0*/  ISETP.NE.AND P6, PT, R35, RZ, PT ;  /* 0x000000ff2300720c */ /* 0x000fe40003fc5270 */
[----:B------:R-:W2:Y:S01]  /*11d0*/  @!P1 LDG.E.64 R38, [R20.64] ;  /* 0x0000000614269981 */ /* 0x000ea2000c1e1b00 */
[----:B------:R-:W-:-:S03]  /*11e0*/  ISETP.NE.AND P1, PT, R46, RZ, PT ;  /* 0x000000ff2e00720c */ /* 0x000fc60003f25270 */
[----:B------:R0:W3:Y:S01]  /*11f0*/  @!P5 LDG.E.64 R32, [R42.64] ;  /* 0x000000062a20d981 */ /* 0x0000e2000c1e1b00 */
[----:B------:R-:W-:Y:S02]  /*1200*/  ISETP.NE.AND P5, PT, R34, RZ, PT ;  /* 0x000000ff2200720c */ /* 0x000fe40003fa5270 */
[----:B------:R-:W-:-:S04]  /*1210*/  CS2R R34, SRZ ;  /* 0x0000000000227805 */ /* 0x000fc8000001ff00 */
[----:B------:R-:W4:Y:S04]  /*1220*/  @!P6 LDG.E.64 R36, [R22.64] ;  /* 0x000000061624e981 */ /* 0x000f28000c1e1b00 */
[----:B------:R1:W5:Y:S01]  /*1230*/  @!P1 LDG.E.64 R40, [R50.64] ;  /* 0x0000000632289981 */ /* 0x000362000c1e1b00 */
[----:B------:R-:W-:Y:S01]  /*1240*/  ISETP.NE.AND P1, PT, R47, RZ, PT ;  /* 0x000000ff2f00720c */ /* 0x000fe20003f25270 */
[----:B0-----:R-:W-:Y:S02]  /*1250*/  CS2R R42, SRZ ;  /* 0x00000000002a7805 */ /* 0x001fe4000001ff00 */
[----:B------:R0:W3:Y:S01]  /*1260*/  @!P5 LDG.E.64 R34, [R44.64] ;  /* 0x000000062c22d981 */ /* 0x0000e2000c1e1b00 */
[----:B------:R-:W-:Y:S01]  /*1270*/  CS2R R46, SRZ ;  /* 0x00000000002e7805 */ /* 0x000fe2000001ff00 */
[----:B------:R-:W-:-:S02]  /*1280*/  LOP3.LUT P6, RZ, R93, 0x100, RZ, 0xc0, !PT ;  /* 0x000001005dff7812 */ /* 0x000fc400078cc0ff */
[----:B------:R-:W-:-:S03]  /*1290*/  LOP3.LUT P5, RZ, R93, 0x2, RZ, 0xc0, !PT ;  /* 0x000000025dff7812 */ /* 0x000fc600078ac0ff */
[----:B------:R-:W3:Y:S01]  /*12a0*/  @!P3 LDG.E.64 R46, [R26.64] ;  /* 0x000000061a2eb981 */ /* 0x000ee2000c1e1b00 */
[----:B0-----:R-:W-:-:S03]  /*12b0*/  CS2R R44, SRZ ;  /* 0x00000000002c7805 */ /* 0x001fc6000001ff00 */
[----:B------:R-:W3:Y:S01]  /*12c0*/  @!P1 LDG.E.64 R42, [R24.64] ;  /* 0x00000006182a9981 */ /* 0x000ee2000c1e1b00 */
[----:B------:R-:W-:-:S03]  /*12d0*/  ISETP.NE.AND P1, PT, R48, RZ, PT ;  /* 0x000000ff3000720c */ /* 0x000fc60003f25270 */
[----:B------:R-:W4:Y:S01]  /*12e0*/  @!P2 LDG.E.64 R44, [R18.64] ;  /* 0x00000006122ca981 */ /* 0x000f22000c1e1b00 */
[----:B------:R-:W-:Y:S02]  /*12f0*/  ISETP.NE.AND P2, PT, R49, RZ, PT ;  /* 0x000000ff3100720c */ /* 0x000fe40003f45270 */
[----:B------:R-:W-:Y:S01]  /*1300*/  CS2R R48, SRZ ;  /* 0x0000000000307805 */ /* 0x000fe2000001ff00 */
[----:B-1----:R-:W-:Y:S01]  /*1310*/  CS2R R50, SRZ ;  /* 0x0000000000327805 */ /* 0x002fe2000001ff00 */
[----:B------:R-:W-:-:S04]  /*1320*/  ISETP.NE.AND P3, PT, R52, RZ, PT ;  /* 0x000000ff3400720c */ /* 0x000fc80003f65270 */
[----:B------:R0:W4:Y:S01]  /*1330*/  @!P4 LDG.E.64 R48, [R58.64] ;  /* 0x000000063a30c981 */ /* 0x000122000c1e1b00 */
[----:B------:R-:W-:Y:S02]  /*1340*/  ISETP.NE.AND P4, PT, R53, RZ, PT ;  /* 0x000000ff3500720c */ /* 0x000fe40003f85270 */
[----:B------:R-:W-:Y:S01]  /*1350*/  CS2R R52, SRZ ;  /* 0x0000000000347805 */ /* 0x000fe2000001ff00 */
[----:B------:R1:W4:Y:S01]  /*1360*/  @!P6 LDG.E.64 R50, [R14.64] ;  /* 0x000000060e32e981 */ /* 0x000322000c1e1b00 */
[----:B------:R-:W-:Y:S01]  /*1370*/  CS2R R54, SRZ ;  /* 0x0000000000367805 */ /* 0x000fe2000001ff00 */
[----:B------:R-:W-:-:S03]  /*1380*/  CS2R R56, SRZ ;  /* 0x0000000000387805 */ /* 0x000fc6000001ff00 */
[----:B------:R-:W4:Y:S01]  /*1390*/  @!P5 LDG.E.64 R52, [R16.64] ;  /* 0x000000061034d981 */ /* 0x000f22000c1e1b00 */
[----:B0-----:R-:W-:-:S03]  /*13a0*/  CS2R R58, SRZ ;  /* 0x00000000003a7805 */ /* 0x001fc6000001ff00 */
[----:B------:R5:W4:Y:S04]  /*13b0*/  @!P3 LDG.E.64 R56, [R8.64] ;  /* 0x000000060838b981 */ /* 0x000b28000c1e1b00 */
[----:B------:R2:W4:Y:S01]  /*13c0*/  @!P4 LDG.E.64 R54, [R12.64] ;  /* 0x000000060c36c981 */ /* 0x000522000c1e1b00 */
[----:B------:R-:W-:-:S03]  /*13d0*/  CS2R R60, SRZ ;  /* 0x00000000003c7805 */ /* 0x000fc6000001ff00 */
[----:B------:R0:W4:Y:S01]  /*13e0*/  @!P2 LDG.E.64 R58, [R10.64] ;  /* 0x000000060a3aa981 */ /* 0x000122000c1e1b00 */
[----:B------:R-:W-:-:S03]  /*13f0*/  CS2R R62, SRZ ;  /* 0x00000000003e7805 */ /* 0x000fc6000001ff00 */
[----:B------:R0:W4:Y:S04]  /*1400*/  @!P1 LDG.E.64 R60, [R6.64] ;  /* 0x00000006063c9981 */ /* 0x000128000c1e1b00 */
[----:B------:R3:W4:Y:S01]  /*1410*/  @!P0 LDG.E.64 R62, [R4.64] ;  /* 0x00000006043e8981 */ /* 0x000722000c1e1b00 */
[----:B------:R-:W-:Y:S01]  /*1420*/  ISETP.GT.AND P5, PT, R94, 0x1e, PT ;  /* 0x0000001e5e00780c */ /* 0x000fe20003fa4270 */
[----:B--2---:R-:W-:Y:S02]  /*1430*/  FADD.FTZ R12, R38, R39 ;  /* 0x00000027260c7221 */ /* 0x004fe40000010000 */
[----:B------:R-:W-:Y:S02]  /*1440*/  FMUL.FTZ R13, R39, R39 ;  /* 0x00000027270d7220 */ /* 0x000fe40000410000 */
[----:B------:R-:W-:-:S02]  /*1450*/  FADD.FTZ R12, RZ, R12 ;  /* 0x0000000cff0c7221 */ /* 0x000fc40000010000 */
[----:B------:R-:W-:Y:S02]  /*1460*/  FFMA.FTZ R13, R38, R38, R13 ;  /* 0x00000026260d7223 */ /* 0x000fe4000001000d */
[----:B-----5:R-:W-:Y:S02]  /*1470*/  FADD.FTZ R9, R40, R41 ;  /* 0x0000002928097221 */ /* 0x020fe40000010000 */
[----:B-1----:R-:W-:Y:S02]  /*1480*/  FMUL.FTZ R15, R41, R41 ;  /* 0x00000029290f7220 */ /* 0x002fe40000410000 */
[----:B------:R-:W-:Y:S02]  /*1490*/  FADD.FTZ R9, R12, R9 ;  /* 0x000000090c097221 */ /* 0x000fe40000010000 */
[----:B------:R-:W-:Y:S02]  /*14a0*/  FFMA.FTZ R8, R40, R40, R15 ;  /* 0x0000002828087223 */ /* 0x000fe4000001000f */
[----:B------:R-:W-:-:S02]  /*14b0*/  FADD.FTZ R13, RZ, R13 ;  /* 0x0000000dff0d7221 */ /* 0x000fc40000010000 */
[----:B---3--:R-:W-:Y:S02]  /*14c0*/  FADD.FTZ R4, R42, R43 ;  /* 0x0000002b2a047221 */ /* 0x008fe40000010000 */
[----:B0-----:R-:W-:Y:S02]  /*14d0*/  FMUL.FTZ R7, R43, R43 ;  /* 0x0000002b2b077220 */ /* 0x001fe40000410000 */
[----:B------:R-:W-:Y:S02]  /*14e0*/  FADD.FTZ R4, R9, R4 ;  /* 0x0000000409047221 */ /* 0x000fe40000010000 */
[----:B----4-:R-:W-:Y:S02]  /*14f0*/  FADD.FTZ R5, R44, R45 ;  /* 0x0000002d2c057221 */ /* 0x010fe40000010000 */
[----:B------:R-:W-:Y:S02]  /*1500*/  FADD.FTZ R8, R13, R8 ;  /* 0x000000080d087221 */ /* 0x000fe40000010000 */
[----:B------:R-:W-:-:S02]  /*1510*/  FFMA.FTZ R7, R42, R42, R7 ;  /* 0x0000002a2a077223 */ /* 0x000fc40000010007 */
        /* <DEDUP_REMOVED lines=14> */
[----:B------:R-:W-:Y:S02]  /*1600*/  FADD.FTZ R5, R50, R51 ;  /* 0x0000003332057221 */ /* 0x000fe40000010000 */
        /* <DEDUP_REMOVED lines=9> */
[----:B------:R-:W-:Y:S02]  /*16a0*/  FMUL.FTZ R9, R55, R55 ;  /* 0x0000003737097220 */ /* 0x000fe40000410000 */
[----:B------:R-:W-:Y:S02]  /*16b0*/  FADD.FTZ R5, R54, R55 ;  /* 0x0000003736057221 */ /* 0x000fe40000010000 */
[----:B------:R-:W-:Y:S02]  /*16c0*/  FADD.FTZ R6, R6, R7 ;  /* 0x0000000706067221 */ /* 0x000fe40000010000 */
[----:B------:R-:W-:Y:S02]  /*16d0*/  FFMA.FTZ R9, R54, R54, R9 ;  /* 0x0000003636097223 */ /* 0x000fe40000010009 */
[----:B------:R-:W-:Y:S02]  /*16e0*/  FMUL.FTZ R7, R57, R57 ;  /* 0x0000003939077220 */ /* 0x000fe40000410000 */
[----:B------:R-:W-:-:S02]  /*16f0*/  FADD.FTZ R4, R4, R5 ;  /* 0x0000000504047221 */ /* 0x000fc40000010000 */
[----:B------:R-:W-:Y:S02]  /*1700*/  FADD.FTZ R5, R56, R57 ;  /* 0x0000003938057221 */ /* 0x000fe40000010000 */
[----:B------:R-:W-:Y:S02]  /*1710*/  FADD.FTZ R6, R6, R9 ;  /* 0x0000000906067221 */ /* 0x000fe40000010000 */
[----:B------:R-:W-:Y:S02]  /*1720*/  FFMA.FTZ R7, R56, R56, R7 ;  /* 0x0000003838077223 */ /* 0x000fe40000010007 */
[----:B------:R-:W-:Y:S02]  /*1730*/  FMUL.FTZ R9, R59, R59 ;  /* 0x0000003b3b097220 */ /* 0x000fe40000410000 */
[----:B------:R-:W-:Y:S02]  /*1740*/  FADD.FTZ R4, R4, R5 ;  /* 0x0000000504047221 */ /* 0x000fe40000010000 */
[----:B------:R-:W-:-:S02]  /*1750*/  FADD.FTZ R5, R58, R59 ;  /* 0x0000003b3a057221 */ /* 0x000fc40000010000 */
[----:B------:R-:W-:Y:S02]  /*1760*/  FADD.FTZ R6, R6, R7 ;  /* 0x0000000706067221 */ /* 0x000fe40000010000 */
[----:B------:R-:W-:Y:S02]  /*1770*/  FFMA.FTZ R9, R58, R58, R9 ;  /* 0x0000003a3a097223 */ /* 0x000fe40000010009 */
[----:B------:R-:W-:Y:S02]  /*1780*/  FMUL.FTZ R7, R61, R61 ;  /* 0x0000003d3d077220 */ /* 0x000fe40000410000 */
[----:B------:R-:W-:Y:S02]  /*1790*/  FADD.FTZ R4, R4, R5 ;  /* 0x0000000504047221 */ /* 0x000fe40000010000 */
[----:B------:R-:W-:Y:S02]  /*17a0*/  FADD.FTZ R5, R60, R61 ;  /* 0x0000003d3c057221 */ /* 0x000fe40000010000 */
[----:B------:R-:W-:-:S02]  /*17b0*/  FADD.FTZ R6, R6, R9 ;  /* 0x0000000906067221 */ /* 0x000fc40000010000 */
[----:B------:R-:W-:Y:S02]  /*17c0*/  FFMA.FTZ R7, R60, R60, R7 ;  /* 0x0000003c3c077223 */ /* 0x000fe40000010007 */
[----:B------:R-:W-:Y:S02]  /*17d0*/  FMUL.FTZ R9, R63, R63 ;  /* 0x0000003f3f097220 */ /* 0x000fe40000410000 */
[----:B------:R-:W-:Y:S02]  /*17e0*/  FADD.FTZ R4, R4, R5 ;  /* 0x0000000504047221 */ /* 0x000fe40000010000 */
[----:B------:R-:W-:Y:S02]  /*17f0*/  FADD.FTZ R5, R62, R63 ;  /* 0x0000003f3e057221 */ /* 0x000fe40000010000 */
        /* <DEDUP_REMOVED lines=10> */
[C---:B------:R-:W-:Y:S02]  /*18a0*/  FADD.FTZ R5, R34.reuse, R35 ;  /* 0x0000002322057221 */ /* 0x040fe40000010000 */
[----:B------:R-:W-:Y:S02]  /*18b0*/  FFMA.FTZ R9, R34, R34, R9 ;  /* 0x0000002222097223 */ /* 0x000fe40000010009 */
        /* <DEDUP_REMOVED lines=37> */
[----:B------:R-:W-:-:S03]  /*1b10*/  MOV R96, c[0x0][0xc] ;  /* 0x0000030000607a02 */ /* 0x000fc60000000f00 */
[----:B------:R-:W-:Y:S08]  /*1b20*/  BSSY B0, `(.L_x_4612) ;  /* 0x0000028000007945 */ /* 0x000ff00003800000 */
[----:B------:R-:W-:Y:S05]  /*1b30*/  @P5 BRA `(.L_x_4613) ;  /* 0x0000026000005947 */ /* 0x000fea0003800000 */
[----:B0-----:R-:W0:Y:S04]  /*1b40*/  LDS.64 R26, [0x18] ;  /* 0x00001800ff1a7984 */ /* 0x001e280000000a00 */
[----:B------:R-:W1:Y:S04]  /*1b50*/  LDS.128 R20, [0x20] ;  /* 0x00002000ff147984 */ /* 0x000e680000000c00 */
[----:B------:R-:W2:Y:S04]  /*1b60*/  LDS.128 R4, [0x30] ;  /* 0x00003000ff047984 */ /* 0x000ea80000000c00 */
[----:B------:R-:W3:Y:S04]  /*1b70*/  LDS.128 R8, [0x40] ;  /* 0x00004000ff087984 */ /* 0x000ee80000000c00 */
[----:B------:R-:W4:Y:S04]  /*1b80*/  LDS.128 R12, [0x50] ;  /* 0x00005000ff0c7984 */ /* 0x000f280000000c00 */
[----:B------:R-:W5:Y:S01]  /*1b90*/  LDS.128 R16, [0x60] ;  /* 0x00006000ff107984 */ /* 0x000f620000000c00 */
[----:B0-----:R-:W-:-:S02]  /*1ba0*/  FADD.FTZ R97, R24, R26 ;  /* 0x0000001a18617221 */ /* 0x001fc40000010000 */
[----:B------:R-:W-:Y:S02]  /*1bb0*/  FADD.FTZ R98, R25, R27 ;  /* 0x0000001b19627221 */ /* 0x000fe40000010000 */
[----:B-1----:R-:W-:Y:S01]  /*1bc0*/  FADD.FTZ R97, R97, R20 ;  /* 0x0000001461617221 */ /* 0x002fe20000010000 */
[----:B------:R-:W0:Y:S01]  /*1bd0*/  LDS.128 R24, [0x70] ;  /* 0x00007000ff187984 */ /* 0x000e220000000c00 */
[----:B------:R-:W-:Y:S02]  /*1be0*/  FADD.FTZ R98, R98, R21 ;  /* 0x0000001562627221 */ /* 0x000fe40000010000 */
[----:B------:R-:W-:Y:S02]  /*1bf0*/  FADD.FTZ R97, R97, R22 ;  /* 0x0000001661617221 */ /* 0x000fe40000010000 */
[----:B------:R-:W-:Y:S02]  /*1c00*/  FADD.FTZ R98, R98, R23 ;  /* 0x0000001762627221 */ /* 0x000fe40000010000 */
[----:B--2---:R-:W-:Y:S01]  /*1c10*/  FADD.FTZ R97, R97, R4 ;  /* 0x0000000461617221 */ /* 0x004fe20000010000 */
[----:B------:R-:W1:Y:S01]  /*1c20*/  LDS.128 R20, [0x80] ;  /* 0x00008000ff147984 */ /* 0x000e620000000c00 */
[----:B------:R-:W-:-:S02]  /*1c30*/  FADD.FTZ R98, R98, R5 ;  /* 0x0000000562627221 */ /* 0x000fc40000010000 */
[----:B------:R-:W-:Y:S02]  /*1c40*/  FADD.FTZ R97, R97, R6 ;  /* 0x0000000661617221 */ /* 0x000fe40000010000 */
[----:B------:R-:W-:Y:S02]  /*1c50*/  FADD.FTZ R98, R98, R7 ;  /* 0x0000000762627221 */ /* 0x000fe40000010000 */
[----:B---3--:R-:W-:Y:S02]  /*1c60*/  FADD.FTZ R97, R97, R8 ;  /* 0x0000000861617221 */ /* 0x008fe40000010000 */
[----:B------:R-:W-:Y:S02]  /*1c70*/  FADD.FTZ R98, R98, R9 ;  /* 0x0000000962627221 */ /* 0x000fe40000010000 */
[----:B------:R-:W-:Y:S02]  /*1c80*/  FADD.FTZ R97, R97, R10 ;  /* 0x0000000a61617221 */ /* 0x000fe40000010000 */
[----:B------:R-:W-:-:S02]  /*1c90*/  FADD.FTZ R98, R98, R11 ;  /* 0x0000000b62627221 */ /* 0x000fc40000010000 */
[----:B----4-:R-:W-:Y:S02]  /*1ca0*/  FADD.FTZ R97, R97, R12 ;  /* 0x0000000c61617221 */ /* 0x010fe40000010000 */
[----:B------:R-:W-:Y:S02]  /*1cb0*/  FADD.FTZ R98, R98, R13 ;  /* 0x0000000d62627221 */ /* 0x000fe40000010000 */
[----:B------:R-:W-:Y:S02]  /*1cc0*/  FADD.FTZ R97, R97, R14 ;  /* 0x0000000e61617221 */ /* 0x000fe40000010000 */
[----:B------:R-:W-:Y:S02]  /*1cd0*/  FADD.FTZ R98, R98, R15 ;  /* 0x0000000f62627221 */ /* 0x000fe40000010000 */
[----:B-----5:R-:W-:Y:S02]  /*1ce0*/  FADD.FTZ R97, R97, R16 ;  /* 0x0000001061617221 */ /* 0x020fe40000010000 */
[----:B------:R-:W-:-:S02]  /*1cf0*/  FADD.FTZ R98, R98, R17 ;  /* 0x0000001162627221 */ /* 0x000fc40000010000 */
[----:B------:R-:W-:Y:S02]  /*1d00*/  FADD.FTZ R97, R97, R18 ;  /* 0x0000001261617221 */ /* 0x000fe40000010000 */
        /* <DEDUP_REMOVED lines=9> */
.L_x_4613:
[----:B0-----:R-:W-:Y:S05]  /*1da0*/  BSYNC B0 ;  /* 0x0000000000007941 */ /* 0x001fea0003800000 */
.L_x_4612:
[----:B------:R-:W-:-:S13]  /*1db0*/  ISETP.GE.U32.AND P6, PT, R96, 0x2, PT ;  /* 0x000000026000780c */ /* 0x000fda0003fc6070 */
[----:B------:R-:W-:Y:S05]  /*1dc0*/  @!P6 BRA `(.L_x_4614) ;  /* 0x000009500000e947 */ /* 0x000fea0003800000 */
[----:B------:R-:W-:Y:S05]  /*1dd0*/  @P5 BRA `(.L_x_4615) ;  /* 0x000001a000005947 */ /* 0x000fea0003800000 */
[----:B------:R-:W-:Y:S01]  /*1de0*/  HFMA2.MMA R4, -RZ, RZ, 0, 5.9604644775390625e-08 ;  /* 0x00000001ff047435 */ /* 0x000fe200000001ff */
[----:B------:R-:W-:Y:S01]  /*1df0*/  LOP3.LUT P6, RZ, R95, 0x2, RZ, 0xc0, !PT ;  /* 0x000000025fff7812 */ /* 0x000fe200078cc0ff */
[----:B------:R-:W0:Y:S01]  /*1e00*/  S2R R15, SR_CTAID.Y ;  /* 0x00000000000f7919 */ /* 0x000e220000002600 */
[----:B------:R-:W-:Y:S02]  /*1e10*/  MOV R9, 0x4 ;  /* 0x0000000400097802 */ /* 0x000fe40000000f00 */
[----:B------:R-:W-:-:S05]  /*1e20*/  SEL R13, RZ, c[0x0][0xc], P6 ;  /* 0x00000300ff0d7a07 */ /* 0x000fca0003000000 */
[----:B------:R-:W-:Y:S02]  /*1e30*/  SEL R11, R4, 0xffffffff, !P6 ;  /* 0xffffffff040b7807 */ /* 0x000fe40007000000 */
[----:B------:R-:W-:-:S05]  /*1e40*/  LOP3.LUT R4, R95, 0x1, RZ, 0xc0, !PT ;  /* 0x000000015f047812 */ /* 0x000fca00078ec0ff */
[----:B------:R-:W-:-:S04]  /*1e50*/  IMAD R6, R4, c[0x0][0x10], RZ ;  /* 0x0000040004067a24 */ /* 0x000fc800078e02ff */
[----:B------:R-:W-:-:S05]  /*1e60*/  IMAD R4, R6, c[0x0][0xc], RZ ;  /* 0x0000030006047a24 */ /* 0x000fca00078e02ff */
[----:B------:R-:W-:Y:S01]  /*1e70*/  SHF.L.U32 R4, R4, 0x1, RZ ;  /* 0x0000000104047819 */ /* 0x000fe200000006ff */
[----:B0-----:R-:W-:Y:S01]  /*1e80*/  IMAD R7, R88, c[0x0][0x10], R15 ;  /* 0x0000040058077a24 */ /* 0x001fe200078e020f */
[----:B------:R-:W-:-:S03]  /*1e90*/  IADD3 R6, R6, R15, RZ ;  /* 0x0000000f06067210 */ /* 0x000fc60007ffe0ff */
[----:B------:R-:W-:-:S06]  /*1ea0*/  IMAD.WIDE R4, R4, R9, c[0x0][0x198] ;  /* 0x0000660004047625 */ /* 0x000fcc00078e0209 */
[----:B------:R-:W-:-:S04]  /*1eb0*/  IMAD.WIDE.U32 R4, R7, 0x8, R4 ;  /* 0x0000000807047825 */ /* 0x000fc800078e0004 */
[----:B------:R-:W-:Y:S01]  /*1ec0*/  IMAD.WIDE.U32 R6, R6, R9, c[0x0][0x190] ;  /* 0x0000640006067625 */ /* 0x000fe200078e0009 */
[----:B------:R0:W-:Y:S01]  /*1ed0*/  STG.E.64 [R4.64], R24 ;  /* 0x0000001804007986 */ /* 0x0001e2000c101b06 */
[----:B------:R-:W-:Y:S06]  /*1ee0*/  MEMBAR.ALL.GPU ;  /* 0x0000000000007992 */ /* 0x000fec000000a000 */
[----:B------:R-:W-:Y:S01]  /*1ef0*/  ISETP.NE.AND P6, PT, R13, -0x1, PT ;  /* 0xffffffff0d00780c */ /* 0x000fe20003fc5270 */
[----:B------:R-:W-:-:S00]  /*1f00*/  ERRBAR ;  /* 0x00000000000079ab */ /* 0x000fc00000000000 */
[----:B------:R1:W-:Y:S11]  /*1f10*/  RED.E.ADD.S32.STRONG.GPU [R6.64], R11 ;  /* 0x0000000b0600798e */ /* 0x0003f6000c10e386 */
[----:B------:R-:W-:Y:S05]  /*1f20*/  @!P6 BRA `(.L_x_4615) ;  /* 0x000000500000e947 */ /* 0x000fea0003800000 */
.L_x_4616:
[----:B0-----:R-:W2:Y:S01]  /*1f30*/  LDG.E.STRONG.GPU R4, [R6.64] ;  /* 0x0000000606047981 */ /* 0x001ea2000c1ef900 */
[----:B------:R-:W-:Y:S01]  /*1f40*/  YIELD ;  /* 0x0000000000007946 */ /* 0x000fe20003800000 */
[----:B--2---:R-:W-:Y:S01]  /*1f50*/  ISETP.NE.AND P6, PT, R4, R13, PT ;  /* 0x0000000d0400720c */ /* 0x004fe20003fc5270 */
[----:B------:R-:W-:-:S12]  /*1f60*/  CCTL.IVALL ;  /* 0x00000000ff00798f */ /* 0x000fd80002000000 */
[----:B------:R-:W-:Y:S05]  /*1f70*/  @P6 BRA `(.L_x_4616) ;  /* 0xffffffb000006947 */ /* 0x000fea000383ffff */
.L_x_4615:
[----:B------:R-:W-:Y:S01]  /*1f80*/  ISETP.NE.AND P6, PT, RZ, c[0x0][0xc], PT ;  /* 0x00000300ff007a0c */ /* 0x000fe20003fc5270 */
[----:B------:R-:W-:Y:S01]  /*1f90*/  WARPSYNC 0xffffffff ;  /* 0xffffffff00007948 */ /* 0x000fe20003800000 */
[----:B------:R-:W-:Y:S11]  /*1fa0*/  BAR.SYNC.DEFER_BLOCKING 0x0 ;  /* 0x0000000000007b1d */ /* 0x000ff60000010000 */
[----:B------:R-:W-:Y:S05]  /*1fb0*/  @!P6 BRA `(.L_x_4614) ;  /* 0x000007600000e947 */ /* 0x000fea0003800000 */
[----:B-1----:R-:W-:Y:S01]  /*1fc0*/  IADD3 R6, R96, -0x1, RZ ;  /* 0xffffffff60067810 */ /* 0x002fe20007ffe0ff */
[----:B0-----:R-:W-:Y:S01]  /*1fd0*/  HFMA2.MMA R5, -RZ, RZ, 0, 0 ;  /* 0x00000000ff057435 */ /* 0x001fe200000001ff */
[----:B------:R-:W-:-:S02]  /*1fe0*/  MOV R4, c[0x0][0xc] ;  /* 0x0000030000047a02 */ /* 0x000fc40000000f00 */
[----:B------:R-:W-:-:S13]  /*1ff0*/  ISETP.GE.U32.AND P6, PT, R6, 0x3, PT ;  /* 0x000000030600780c */ /* 0x000fda0003fc6070 */
[----:B------:R-:W-:Y:S05]  /*2000*/  @!P6 BRA `(.L_x_4617) ;  /* 0x000004000000e947 */ /* 0x000fea0003800000 */
[----:B------:R-:W0:Y:S01]  /*2010*/  S2R R6, SR_CTAID.X ;  /* 0x0000000000067919 */ /* 0x000e220000002500 */
[----:B------:R-:W-:Y:S02]  /*2020*/  LOP3.LUT R7, R96, 0x3, RZ, 0xc0, !PT ;  /* 0x0000000360077812 */ /* 0x000fe400078ec0ff */
[----:B------:R-:W-:Y:S02]  /*2030*/  MOV R5, RZ ;  /* 0x000000ff00057202 */ /* 0x000fe40000000f00 */
[----:B------:R-:W-:Y:S02]  /*2040*/  IADD3 R7, -R7, c[0x0][0xc], RZ ;  /* 0x0000030007077a10 */ /* 0x000fe40007ffe1ff */
.L_x_4618:
[----:B------:R-:W-:-:S13]  /*2050*/  ISETP.EQ.OR P6, PT, R5, R88, P5 ;  /* 0x000000580500720c */ /* 0x000fda0002fc2670 */
[----:B------:R-:W1:Y:S01]  /*2060*/  @!P6 S2R R10, SR_CTAID.Y ;  /* 0x00000000000ae919 */ /* 0x000e620000002600 */
[----:B------:R-:W-:Y:S02]  /*2070*/  @!P6 LOP3.LUT R8, R95, 0x1, RZ, 0xc0, !PT ;  /* 0x000000015f08e812 */ /* 0x000fe400078ec0ff */
[----:B------:R-:W-:-:S03]  /*2080*/  @!P6 MOV R9, 0x4 ;  /* 0x000000040009e802 */ /* 0x000fc60000000f00 */
[----:B------:R-:W-:-:S04]  /*2090*/  @!P6 IMAD R8, R8, c[0x0][0x10], RZ ;  /* 0x000004000808ea24 */ /* 0x000fc800078e02ff */
[----:B------:R-:W-:-:S05]  /*20a0*/  @!P6 IMAD R8, R8, c[0x0][0xc], RZ ;  /* 0x000003000808ea24 */ /* 0x000fca00078e02ff */
[----:B------:R-:W-:-:S05]  /*20b0*/  @!P6 SHF.L.U32 R8, R8, 0x1, RZ ;  /* 0x000000010808e819 */ /* 0x000fca00000006ff */
[----:B------:R-:W-:-:S04]  /*20c0*/  @!P6 IMAD.WIDE R8, R8, R9, c[0x0][0x198] ;  /* 0x000066000808e625 */ /* 0x000fc800078e0209 */
[----:B-1----:R-:W-:-:S04]  /*20d0*/  @!P6 IMAD R11, R5, c[0x0][0x10], R10 ;  /* 0x00000400050bea24 */ /* 0x002fc800078e020a */
[----:B------:R-:W-:-:S06]  /*20e0*/  @!P6 IMAD.WIDE.U32 R8, R11, 0x8, R8 ;  /* 0x000000080b08e825 */ /* 0x000fcc00078e0008 */
[----:B------:R-:W2:Y:S01]  /*20f0*/  @!P6 LDG.E.64 R8, [R8.64] ;  /* 0x000000060808e981 */ /* 0x000ea2000c1e1b00 */
[----:B------:R-:W-:Y:S02]  /*2100*/  IADD3 R11, R5, 0x1, RZ ;  /* 0x00000001050b7810 */ /* 0x000fe40007ffe0ff */
[----:B0-----:R-:W-:Y:S01]  /*2110*/  MOV R88, R6 ;  /* 0x0000000600587202 */ /* 0x001fe20000000f00 */
[----:B--2---:R-:W-:Y:S02]  /*2120*/  @!P6 FADD.FTZ R24, R24, R8 ;  /* 0x000000081818e221 */ /* 0x004fe40000010000 */
[----:B------:R-:W-:Y:S01]  /*2130*/  @!P6 FADD.FTZ R25, R25, R9 ;  /* 0x000000091919e221 */ /* 0x000fe20000010000 */
[----:B------:R-:W-:-:S13]  /*2140*/  ISETP.EQ.OR P6, PT, R11, R88, P5 ;  /* 0x000000580b00720c */ /* 0x000fda0002fc2670 */
[----:B------:R-:W0:Y:S01]  /*2150*/  @!P6 S2R R12, SR_CTAID.Y ;  /* 0x00000000000ce919 */ /* 0x000e220000002600 */
[----:B------:R-:W-:Y:S02]  /*2160*/  @!P6 LOP3.LUT R10, R95, 0x1, RZ, 0xc0, !PT ;  /* 0x000000015f0ae812 */ /* 0x000fe400078ec0ff */
[----:B------:R-:W-:-:S03]  /*2170*/  @!P6 MOV R13, 0x4 ;  /* 0x00000004000de802 */ /* 0x000fc60000000f00 */
[----:B------:R-:W-:-:S04]  /*2180*/  @!P6 IMAD R10, R10, c[0x0][0x10], RZ ;  /* 0x000004000a0aea24 */ /* 0x000fc800078e02ff */
[----:B------:R-:W-:-:S05]  /*2190*/  @!P6 IMAD R10, R10, c[0x0][0xc], RZ ;  /* 0x000003000a0aea24 */ /* 0x000fca00078e02ff */
[----:B------:R-:W-:-:S05]  /*21a0*/  @!P6 SHF.L.U32 R8, R10, 0x1, RZ ;  /* 0x000000010a08e819 */ /* 0x000fca00000006ff */
[----:B------:R-:W-:-:S04]  /*21b0*/  @!P6 IMAD.WIDE R8, R8, R13, c[0x0][0x198] ;  /* 0x000066000808e625 */ /* 0x000fc800078e020d */
[----:B0-----:R-:W-:-:S04]  /*21c0*/  @!P6 IMAD R11, R11, c[0x0][0x10], R12 ;  /* 0x000004000b0bea24 */ /* 0x001fc800078e020c */
[----:B------:R-:W-:-:S06]  /*21d0*/  @!P6 IMAD.WIDE.U32 R8, R11, 0x8, R8 ;  /* 0x000000080b08e825 */ /* 0x000fcc00078e0008 */
[----:B------:R-:W2:Y:S01]  /*21e0*/  @!P6 LDG.E.64 R8, [R8.64] ;  /* 0x000000060808e981 */ /* 0x000ea2000c1e1b00 */
[----:B------:R-:W-:Y:S01]  /*21f0*/  IADD3 R11, R5, 0x2, RZ ;  /* 0x00000002050b7810 */ /* 0x000fe20007ffe0ff */
        /* <DEDUP_REMOVED lines=33> */
.L_x_4617:
[----:B------:R-:W-:-:S13]  /*2410*/  LOP3.LUT P6, R4, R4, 0x3, RZ, 0xc0, !PT ;  /* 0x0000000304047812 */ /* 0x000fda00078cc0ff */
[----:B------:R-:W-:Y:S05]  /*2420*/  @!P6 BRA `(.L_x_4614) ;  /* 0x000002f00000e947 */ /* 0x000fea0003800000 */
[----:B------:R-:W-:Y:S01]  /*2430*/  ISETP.EQ.OR P6, PT, R5, R88, P5 ;  /* 0x000000580500720c */ /* 0x000fe20002fc2670 */
[----:B------:R-:W-:-:S12]  /*2440*/  BSSY B0, `(.L_x_4619) ;  /* 0x000000e000007945 */ /* 0x000fd80003800000 */
[----:B------:R-:W-:Y:S05]  /*2450*/  @P6 BRA `(.L_x_4620) ;  /* 0x000000c000006947 */ /* 0x000fea0003800000 */
[----:B------:R-:W0:Y:S01]  /*2460*/  S2R R8, SR_CTAID.Y ;  /* 0x0000000000087919 */ /* 0x000e220000002600 */
[----:B------:R-:W-:Y:S01]  /*2470*/  LOP3.LUT R6, R95, 0x1, RZ, 0xc0, !PT ;  /* 0x000000015f067812 */ /* 0x000fe200078ec0ff */
[----:B------:R-:W-:-:S04]  /*2480*/  HFMA2.MMA R7, -RZ, RZ, 0, 2.384185791015625e-07 ;  /* 0x00000004ff077435 */ /* 0x000fc800000001ff */
[----:B------:R-:W-:-:S04]  /*2490*/  IMAD R6, R6, c[0x0][0x10], RZ ;  /* 0x0000040006067a24 */ /* 0x000fc800078e02ff */
[----:B------:R-:W-:-:S05]  /*24a0*/  IMAD R6, R6, c[0x0][0xc], RZ ;  /* 0x0000030006067a24 */ /* 0x000fca00078e02ff */
[----:B------:R-:W-:-:S05]  /*24b0*/  SHF.L.U32 R6, R6, 0x1, RZ ;  /* 0x0000000106067819 */ /* 0x000fca00000006ff */
[----:B------:R-:W-:-:S04]  /*24c0*/  IMAD.WIDE R6, R6, R7, c[0x0][0x198] ;  /* 0x0000660006067625 */ /* 0x000fc800078e0207 */
[----:B0-----:R-:W-:-:S04]  /*24d0*/  IMAD R9, R5, c[0x0][0x10], R8 ;  /* 0x0000040005097a24 */ /* 0x001fc800078e0208 */
[----:B------:R-:W-:-:S06]  /*24e0*/  IMAD.WIDE.U32 R6, R9, 0x8, R6 ;  /* 0x0000000809067825 */ /* 0x000fcc00078e0006 */
[----:B------:R-:W2:Y:S02]  /*24f0*/  LDG.E.64 R6, [R6.64] ;  /* 0x0000000606067981 */ /* 0x000ea4000c1e1b00 */
[----:B--2---:R-:W-:Y:S02]  /*2500*/  FADD.FTZ R24, R24, R6 ;  /* 0x0000000618187221 */ /* 0x004fe40000010000 */
[----:B------:R-:W-:Y:S02]  /*2510*/  FADD.FTZ R25, R25, R7 ;  /* 0x0000000719197221 */ /* 0x000fe40000010000 */
.L_x_4620:
[----:B------:R-:W-:Y:S05]  /*2520*/  BSYNC B0 ;  /* 0x0000000000007941 */ /* 0x000fea0003800000 */
.L_x_4619:
[----:B------:R-:W-:-:S13]  /*2530*/  ISETP.NE.AND P6, PT, R4, 0x1, PT ;  /* 0x000000010400780c */ /* 0x000fda0003fc5270 */
[----:B------:R-:W-:Y:S05]  /*2540*/  @!P6 BRA `(.L_x_4614) ;  /* 0x000001d00000e947 */ /* 0x000fea0003800000 */
[----:B------:R-:W-:-:S04]  /*2550*/  IADD3 R9, R5, 0x1, RZ ;  /* 0x0000000105097810 */ /* 0x000fc80007ffe0ff */
        /* <DEDUP_REMOVED lines=14> */
[----:B------:R-:W-:-:S04]  /*2640*/  ISETP.EQ.OR P6, PT, R9, R88, P5 ;  /* 0x000000580900720c */ /* 0x000fc80002fc2670 */
[----:B------:R-:W-:-:S13]  /*2650*/  ISETP.EQ.OR P6, PT, R4, 0x2, P6 ;  /* 0x000000020400780c */ /* 0x000fda00037c2670 */
        /* <DEDUP_REMOVED lines=9> */
[----:B------:R-:W2:Y:S02]  /*26f0*/  @!P6 LDG.E.64 R4, [R4.64] ;  /* 0x000000060404e981 */ /* 0x000ea4000c1e1b00 */
[----:B--2---:R-:W-:Y:S02]  /*2700*/  @!P6 FADD.FTZ R24, R24, R4 ;  /* 0x000000041818e221 */ /* 0x004fe40000010000 */
[----:B------:R-:W-:-:S04]  /*2710*/  @!P6 FADD.FTZ R25, R25, R5 ;  /* 0x000000051919e221 */ /* 0x000fc80000010000 */
.L_x_4614:
[----:B0-----:R-:W-:Y:S01]  /*2720*/  P2R R4, PR, RZ, 0x1 ;  /* 0x00000001ff047803 */ /* 0x001fe20000000000 */
[----:B------:R-:W-:Y:S01]  /*2730*/  @!P5 STS.64 [0x98], R24 ;  /* 0x00009818ff00d388 */ /* 0x000fe20000000a00 */
[----:B------:R-:W-:Y:S02]  /*2740*/  LOP3.LUT P6, RZ, R88, R85, RZ, 0xfc, !PT ;  /* 0x0000005558ff7212 */ /* 0x000fe400078cfcff */
[----:B------:R-:W-:Y:S02]  /*2750*/  ISETP.EQ.U32.AND P0, PT, RZ, c[0x0][0x168], PT ;  /* 0x00005a00ff007a0c */ /* 0x000fe40003f02070 */
[----:B------:R-:W-:-:S02]  /*2760*/  SHF.L.U32 R10, R30, 0x2, RZ ;  /* 0x000000021e0a7819 */ /* 0x000fc400000006ff */
        /* <DEDUP_REMOVED lines=13> */
[----:B------:R-:W2:Y:S04]  /*2840*/  LDG.E.64 R6, [R6.64] ;  /* 0x0000000606067981 */ /* 0x000ea8000c1e1b00 */
[----:B0-----:R-:W2:Y:S04]  /*2850*/  LDG.E.64 R4, [R10.64] ;  /* 0x000000060a047981 */ /* 0x001ea8000c1e1b00 */
[----:B------:R-:W0:Y:S01]  /*2860*/  LDS.64 R8, [0x98] ;  /* 0x00009800ff087984 */ /* 0x000e220000000a00 */
[----:B------:R-:W-:Y:S01]  /*2870*/  ISETP.NE.AND P6, PT, RZ, UR5, PT ;  /* 0x00000005ff007c0c */ /* 0x000fe2000bfc5270 */
[----:B0-----:R-:W-:-:S04]  /*2880*/  FMUL.FTZ R8, R8, c[0x0][0x1f4] ;  /* 0x00007d0008087a20 */ /* 0x001fc80000410000 */
[----:B------:R-:W-:-:S04]  /*2890*/  FMUL.FTZ R14, R8, R8 ;  /* 0x00000008080e7220 */ /* 0x000fc80000410000 */
[----:B------:R-:W-:Y:S01]  /*28a0*/  FFMA.FTZ R14, R9, c[0x0][0x1f4], -R14 ;  /* 0x00007d00090e7a23 */ /* 0x000fe2000001080e */
[----:B------:R-:W-:-:S04]  /*28b0*/  HFMA2.MMA R9, -RZ, RZ, 1.875, 0 ;  /* 0x3f800000ff097435 */ /* 0x000fc800000001ff */
[----:B------:R-:W-:-:S13]  /*28c0*/  FSETP.GTU.FTZ.AND P5, PT, R14, RZ, PT ;  /* 0x000000ff0e00720b */ /* 0x000fda0003fbc000 */
[----:B------:R-:W-:-:S04]  /*28d0*/  @P5 FADD.FTZ R14, R14, c[0x0][0x188] ;  /* 0x000062000e0e5621 */ /* 0x000fc80000010000 */
[----:B------:R-:W0:Y:S01]  /*28e0*/  @P5 MUFU.RSQ R9, R14 ;  /* 0x0000000e00095308 */ /* 0x000e220000001400 */
[----:B------:R-:W-:Y:S01]  /*28f0*/  SHF.R.U32.HI R13, RZ, 0x5, R85 ;  /* 0x00000005ff0d7819 */ /* 0x000fe20000011655 */
[C---:B------:R-:W-:Y:S02]  /*2900*/  FADD.FTZ R38, -R8.reuse, R38 ;  /* 0x0000002608267221 */ /* 0x040fe40000010100 */
[----:B------:R-:W-:Y:S02]  /*2910*/  FADD.FTZ R12, -R8, R39 ;  /* 0x00000027080c7221 */ /* 0x000fe40000010100 */
[----:B------:R-:W-:Y:S02]  /*2920*/  IMAD R88, R88, c[0x0][0x1e4], R13 ;  /* 0x0000790058587a24 */ /* 0x000fe400078e020d */
[C---:B------:R-:W-:Y:S02]  /*2930*/  FADD.FTZ R40, -R8.reuse, R40 ;  /* 0x0000002808287221 */ /* 0x040fe40000010100 */
[----:B------:R-:W-:-:S02]  /*2940*/  FADD.FTZ R16, -R8, R41 ;  /* 0x0000002908107221 */ /* 0x000fc40000010100 */
[-C--:B0-----:R-:W-:Y:S02]  /*2950*/  FMUL.FTZ R13, R38, R9.reuse ;  /* 0x00000009260d7220 */ /* 0x081fe40000410000 */
[-C--:B------:R-:W-:Y:S02]  /*2960*/  FMUL.FTZ R12, R12, R9.reuse ;  /* 0x000000090c0c7220 */ /* 0x080fe40000410000 */
[-C--:B------:R-:W-:Y:S02]  /*2970*/  FMUL.FTZ R17, R40, R9.reuse ;  /* 0x0000000928117220 */ /* 0x080fe40000410000 */
        /* <DEDUP_REMOVED lines=14> */
.L_x_4621:
[----:B------:R-:W-:Y:S01]  /*2a60*/  LOP3.LUT P5, RZ, R93, 0x4, RZ, 0xc0, !PT ;  /* 0x000000045dff7812 */ /* 0x000fe200078ac0ff */
[----:B------:R-:W-:-:S12]  /*2a70*/  BSSY B0, `(.L_x_4622) ;  /* 0x000000b000007945 */ /* 0x000fd80003800000 */
[----:B------:R-:W-:Y:S05]  /*2a80*/  @P5 BRA `(.L_x_4623) ;  /* 0x0000009000005947 */ /* 0x000fea0003800000 */
        /* <DEDUP_REMOVED lines=9> */
.L_x_4623:
[----:B------:R-:W-:Y:S05]  /*2b20*/  BSYNC B0 ;  /* 0x0000000000007941 */ /* 0x000fea0003800000 */
.L_x_4622:
        /* <DEDUP_REMOVED lines=14> */
.L_x_4624:
        /* <DEDUP_REMOVED lines=12> */
.L_x_4626:
[----:B------:R-:W-:Y:S05]  /*2cd0*/  BSYNC B0 ;  /* 0x0000000000007941 */ /* 0x000fea0003800000 */
.L_x_4625:
[----:B0-----:R-:W-:Y:S02]  /*2ce0*/  FADD.FTZ R10, -R8, R43 ;  /* 0x0000002b080a7221 */ /* 0x001fe40000010100 */
[-C--:B------:R-:W-:Y:S02]  /*2cf0*/  FMUL.FTZ R11, R42, R9.reuse ;  /* 0x000000092a0b7220 */ /* 0x080fe40000410000 */
[C---:B------:R-:W-:Y:S02]  /*2d00*/  FADD.FTZ R44, -R8.reuse, R44 ;  /* 0x0000002c082c7221 */ /* 0x040fe40000010100 */
[----:B------:R-:W-:Y:S02]  /*2d10*/  FADD.FTZ R14, -R8, R45 ;  /* 0x0000002d080e7221 */ /* 0x000fe40000010100 */
[----:B------:R-:W-:Y:S02]  /*2d20*/  FMUL.FTZ R12, R10, R9 ;  /* 0x000000090a0c7220 */ /* 0x000fe40000410000 */
[----:B------:R-:W-:-:S02]  /*2d30*/  FFMA.FTZ R10, R6, R11, R4 ;  /* 0x0000000b060a7223 */ /* 0x000fc40000010004 */
[-C--:B------:R-:W-:Y:S02]  /*2d40*/  FMUL.FTZ R17, R44, R9.reuse ;  /* 0x000000092c117220 */ /* 0x080fe40000410000 */
        /* <DEDUP_REMOVED lines=13> */
.L_x_4627:
        /* <DEDUP_REMOVED lines=12> */
.L_x_4629:
[----:B------:R-:W-:Y:S05]  /*2ee0*/  BSYNC B0 ;  /* 0x0000000000007941 */ /* 0x000fea0003800000 */
.L_x_4628:
        /* <DEDUP_REMOVED lines=14> */
.L_x_4630:
[----:B------:R-:W-:Y:S01]  /*2fd0*/  LOP3.LUT P5, RZ, R93, 0x20, RZ, 0xc0, !PT ;  /* 0x000000205dff7812 */ /* 0x000fe200078ac0ff */
[----:B------:R-:W-:-:S12]  /*2fe0*/  BSSY B0, `(.L_x_4631) ;  /* 0x000000b000007945 */ /* 0x000fd80003800000 */
        /* <DEDUP_REMOVED lines=10> */
.L_x_4632:
[----:B------:R-:W-:Y:S05]  /*3090*/  BSYNC B0 ;  /* 0x0000000000007941 */ /* 0x000fea0003800000 */
.L_x_4631:
[C---:B0-----:R-:W-:Y:S02]  /*30a0*/  FADD.FTZ R10, -R8.reuse, R47 ;  /* 0x0000002f080a7221 */ /* 0x041fe40000010100 */
[C---:B------:R-:W-:Y:S02]  /*30b0*/  FADD.FTZ R12, -R8.reuse, R49 ;  /* 0x00000031080c7221 */ /* 0x040fe40000010100 */
[----:B------:R-:W-:Y:S02]  /*30c0*/  FADD.FTZ R48, -R8, R48 ;  /* 0x0000003008307221 */ /* 0x000fe40000010100 */
[-C--:B------:R-:W-:Y:S02]  /*30d0*/  FMUL.FTZ R11, R46, R9.reuse ;  /* 0x000000092e0b7220 */ /* 0x080fe40000410000 */
[-C--:B------:R-:W-:Y:S02]  /*30e0*/  FMUL.FTZ R10, R10, R9.reuse ;  /* 0x000000090a0a7220 */ /* 0x080fe40000410000 */
[----:B------:R-:W-:-:S02]  /*30f0*/  FMUL.FTZ R18, R12, R9 ;  /* 0x000000090c127220 */ /* 0x000fc40000410000 */
        /* <DEDUP_REMOVED lines=14> */
.L_x_4633:
        /* <DEDUP_REMOVED lines=12> */
.L_x_4635:
[----:B------:R-:W-:Y:S05]  /*32a0*/  BSYNC B0 ;  /* 0x0000000000007941 */ /* 0x000fea0003800000 */
.L_x_4634:
        /* <DEDUP_REMOVED lines=14> */
.L_x_4636:
        /* <DEDUP_REMOVED lines=12> */
.L_x_4638:
[----:B------:R-:W-:Y:S05]  /*3450*/  BSYNC B0 ;  /* 0x0000000000007941 */ /* 0x000fea0003800000 */
.L_x_4637:
        /* <DEDUP_REMOVED lines=20> */
.L_x_4639:
        /* <DEDUP_REMOVED lines=12> */
.L_x_4641:
[----:B------:R-:W-:Y:S05]  /*3660*/  BSYNC B0 ;  /* 0x0000000000007941 */ /* 0x000fea0003800000 */
.L_x_4640:
        /* <DEDUP_REMOVED lines=14> */
.L_x_4642:
        /* <DEDUP_REMOVED lines=12> */
.L_x_4644:
[----:B------:R-:W-:Y:S05]  /*3810*/  BSYNC B0 ;  /* 0x0000000000007941 */ /* 0x000fea0003800000 */
.L_x_4643:
        /* <DEDUP_REMOVED lines=20> */
.L_x_4645:
        /* <DEDUP_REMOVED lines=11> */
.L_x_4647:
[----:B------:R-:W-:Y:S05]  /*3a10*/  BSYNC B0 ;  /* 0x0000000000007941 */ /* 0x000fea0003800000 */
.L_x_4646:
        /* <DEDUP_REMOVED lines=14> */
.L_x_4648:
        /* <DEDUP_REMOVED lines=11> */
.L_x_4650:
[----:B------:R-:W-:Y:S05]  /*3bb0*/  BSYNC B0 ;  /* 0x0000000000007941 */ /* 0x000fea0003800000 */
.L_x_4649:
[----:B------:R-:W-:Y:S01]  /*3bc0*/  IADD3 R19, R88, 0xd0, RZ ;  /* 0x000000d058137810 */ /* 0x000fe20007ffe0ff */
[----:B0-----:R-:W-:Y:S01]  /*3bd0*/  FADD.FTZ R10, -R8, R59 ;  /* 0x0000003b080a7221 */ /* 0x001fe20000010100 */
[----:B------:R-:W-:Y:S01]  /*3be0*/  IADD3 R17, R88, 0xe0, RZ ;  /* 0x000000e058117810 */ /* 0x000fe20007ffe0ff */
[----:B------:R-:W-:Y:S01]  /*3bf0*/  FADD.FTZ R60, -R8, R60 ;  /* 0x0000003c083c7221 */ /* 0x000fe20000010100 */
[----:B------:R-:W-:Y:S01]  /*3c00*/  IADD3 R88, R88, 0xf0, RZ ;  /* 0x000000f058587810 */ /* 0x000fe20007ffe0ff */
[C---:B------:R-:W-:Y:S01]  /*3c10*/  FADD.FTZ R12, -R8.reuse, R61 ;  /* 0x0000003d080c7221 */ /* 0x040fe20000010100 */
[----:B------:R-:W-:Y:S01]  /*3c20*/  ISETP.GE.U32.AND P5, PT, R19, c[0x0][0x1c8], PT ;  /* 0x0000720013007a0c */ /* 0x000fe20003fa6070 */
[C---:B------:R-:W-:Y:S01]  /*3c30*/  FADD.FTZ R62, -R8.reuse, R62 ;  /* 0x0000003e083e7221 */ /* 0x040fe20000010100 */
[----:B------:R-:W-:Y:S01]  /*3c40*/  ISETP.GE.U32.AND P3, PT, R17, c[0x0][0x1c8], PT ;  /* 0x0000720011007a0c */ /* 0x000fe20003f66070 */
[----:B------:R-:W-:Y:S01]  /*3c50*/  FADD.FTZ R14, -R8, R63 ;  /* 0x0000003f080e7221 */ /* 0x000fe20000010100 */
[----:B------:R-:W-:Y:S01]  /*3c60*/  ISETP.GE.U32.AND P4, PT, R88, c[0x0][0x1c8], PT ;  /* 0x0000720058007a0c */ /* 0x000fe20003f86070 */
[C---:B------:R-:W-:Y:S01]  /*3c70*/  FADD.FTZ R32, -R8.reuse, R32 ;  /* 0x0000002008207221 */ /* 0x040fe20000010100 */
[----:B------:R-:W-:Y:S01]  /*3c80*/  SHF.R.S32.HI R27, RZ, 0x1f, R19 ;  /* 0x0000001fff1b7819 */ /* 0x000fe20000011413 */
[C---:B------:R-:W-:Y:S01]  /*3c90*/  FADD.FTZ R20, -R8.reuse, R33 ;  /* 0x0000002108147221 */ /* 0x040fe20000010100 */
[----:B------:R-:W-:Y:S01]  /*3ca0*/  SHF.R.S32.HI R18, RZ, 0x1f, R17 ;  /* 0x0000001fff127819 */ /* 0x000fe20000011411 */
[C---:B------:R-:W-:Y:S01]  /*3cb0*/  FADD.FTZ R34, -R8.reuse, R34 ;  /* 0x0000002208227221 */ /* 0x040fe20000010100 */
[----:B------:R-:W-:Y:S01]  /*3cc0*/  SHF.R.S32.HI R16, RZ, 0x1f, R88 ;  /* 0x0000001fff107819 */ /* 0x000fe20000011458 */
[C---:B------:R-:W-:Y:S01]  /*3cd0*/  FADD.FTZ R24, -R8.reuse, R35 ;  /* 0x0000002308187221 */ /* 0x040fe20000010100 */
[----:B------:R-:W-:Y:S01]  /*3ce0*/  ISETP.GE.AND.EX P5, PT, R27, c[0x0][0x1cc], PT, P5 ;  /* 0x000073001b007a0c */ /* 0x000fe20003fa6350 */
[----:B------:R-:W-:Y:S01]  /*3cf0*/  FADD.FTZ R36, -R8, R36 ;  /* 0x0000002408247221 */ /* 0x000fe20000010100 */
[----:B------:R-:W-:Y:S01]  /*3d00*/  ISETP.GE.AND.EX P3, PT, R18, c[0x0][0x1cc], PT, P3 ;  /* 0x0000730012007a0c */ /* 0x000fe20003f66330 */
[----:B------:R-:W-:Y:S01]  /*3d10*/  FADD.FTZ R8, -R8, R37 ;  /* 0x0000002508087221 */ /* 0x000fe20000010100 */
        /* <DEDUP_REMOVED lines=11> */
[-C--:B------:R-:W-:Y:S02]  /*3dd0*/  FMUL.FTZ R26, R12, R9.reuse ;  /* 0x000000090c1a7220 */ /* 0x080fe40000410000 */
[-C--:B------:R-:W-:Y:S02]  /*3de0*/  FMUL.FTZ R30, R14, R9.reuse ;  /* 0x000000090e1e7220 */ /* 0x080fe40000410000 */
[----:B------:R-:W-:-:S02]  /*3df0*/  FMUL.FTZ R32, R20, R9 ;  /* 0x0000000914207220 */ /* 0x000fc40000410000 */
[-C--:B------:R-:W-:Y:S02]  /*3e00*/  FMUL.FTZ R34, R24, R9.reuse ;  /* 0x0000000918227220 */ /* 0x080fe40000410000 */
[----:B------:R-:W-:Y:S02]  /*3e10*/  FMUL.FTZ R36, R8, R9 ;  /* 0x0000000908247220 */ /* 0x000fe40000410000 */
[C-C-:B------:R-:W-:Y:S02]  /*3e20*/  FFMA.FTZ R24, R6.reuse, R11, R4.reuse ;  /* 0x0000000b06187223 */ /* 0x140fe40000010004 */
[C-C-:B------:R-:W-:Y:S02]  /*3e30*/  FFMA.FTZ R20, R6.reuse, R13, R4.reuse ;  /* 0x0000000d06147223 */ /* 0x140fe40000010004 */
[C-C-:B------:R-:W-:Y:S02]  /*3e40*/  FFMA.FTZ R14, R6.reuse, R15, R4.reuse ;  /* 0x0000000f060e7223 */ /* 0x140fe40000010004 */
[----:B------:R-:W-:-:S02]  /*3e50*/  FFMA.FTZ R12, R6, R21, R4 ;  /* 0x00000015060c7223 */ /* 0x000fc40000010004 */
[C-C-:B------:R-:W-:Y:S02]  /*3e60*/  FFMA.FTZ R8, R6.reuse, R25, R4.reuse ;  /* 0x0000001906087223 */ /* 0x140fe40000010004 */
[----:B------:R-:W-:Y:S02]  /*3e70*/  FFMA.FTZ R10, R6, R23, R4 ;  /* 0x00000017060a7223 */ /* 0x000fe40000010004 */
        /* <DEDUP_REMOVED lines=17> */
.L_x_4651:
        /* <DEDUP_REMOVED lines=11> */
.L_x_4653:
[----:B------:R-:W-:Y:S05]  /*4040*/  BSYNC B0 ;  /* 0x0000000000007941 */ /* 0x000fea0003800000 */
.L_x_4652:
        /* <DEDUP_REMOVED lines=11> */
.L_x_4654:
[----:B------:R-:W-:Y:S01]  /*4100*/  BSSY B0, `(.L_x_4655) ;  /* 0x000000b000007945 */ /* 0x000fe20003800000 */
[----:B------:R-:W-:Y:S05]  /*4110*/  @P1 BRA `(.L_x_4656) ;  /* 0x0000009000001947 */ /* 0x000fea0003800000 */
[----:B------:R-:W-:Y:S01]  /*4120*/  IMAD R65, R65, c[0x0][0x1c0], RZ ;  /* 0x0000700041417a24 */ /* 0x000fe200078e02ff */
[----:B0-----:R-:W-:Y:S02]  /*4130*/  MOV R4, R28 ;  /* 0x0000001c00047202 */ /* 0x001fe40000000f00 */
[----:B------:R-:W-:Y:S01]  /*4140*/  MOV R5, R3 ;  /* 0x0000000300057202 */ /* 0x000fe20000000f00 */
[----:B------:R-:W-:-:S04]  /*4150*/  IMAD R65, R66, c[0x0][0x1c4], R65 ;  /* 0x0000710042417a24 */ /* 0x000fc800078e0241 */
[----:B------:R-:W-:-:S05]  /*4160*/  IMAD.WIDE.U32 R66, R66, c[0x0][0x1c0], R4 ;  /* 0x0000700042427a25 */ /* 0x000fca00078e0004 */
[----:B------:R-:W-:Y:S02]  /*4170*/  IADD3 R65, R67, R65, RZ ;  /* 0x0000004143417210 */ /* 0x000fe40007ffe0ff */
[----:B------:R-:W-:-:S04]  /*4180*/  LEA R4, P1, R66, c[0x0][0x160], 0x2 ;  /* 0x0000580042047a11 */ /* 0x000fc800078210ff */
[----:B------:R-:W-:-:S05]  /*4190*/  LEA.HI.X R5, R66, c[0x0][0x164], R65, 0x2, P1 ;  /* 0x0000590042057a11 */ /* 0x000fca00008f1441 */
[----:B------:R0:W-:Y:S04]  /*41a0*/  STG.E.64 [R4.64], R20 ;  /* 0x0000001404007986 */ /* 0x0001e8000c101b06 */
.L_x_4656:
[----:B------:R-:W-:Y:S05]  /*41b0*/  BSYNC B0 ;  /* 0x0000000000007941 */ /* 0x000fea0003800000 */
.L_x_4655:
        /* <DEDUP_REMOVED lines=11> */
.L_x_4657:
        /* <DEDUP_REMOVED lines=11> */
.L_x_4659:
[----:B------:R-:W-:Y:S05]  /*4320*/  BSYNC B0 ;  /* 0x0000000000007941 */ /* 0x000fea0003800000 */
.L_x_4658:
        /* <DEDUP_REMOVED lines=11> */
.L_x_4660:
        /* <DEDUP_REMOVED lines=11> */
.L_x_4662:
[----:B------:R-:W-:Y:S05]  /*4490*/  BSYNC B0 ;  /* 0x0000000000007941 */ /* 0x000fea0003800000 */
.L_x_4661:
        /* <DEDUP_REMOVED lines=11> */
.L_x_4663:
        /* <DEDUP_REMOVED lines=11> */
.L_x_4665:
[----:B------:R-:W-:Y:S05]  /*4600*/  BSYNC B0 ;  /* 0x0000000000007941 */ /* 0x000fea0003800000 */
.L_x_4664:
        /* <DEDUP_REMOVED lines=11> */
.L_x_4666:
[----:B------:R-:W-:Y:S01]  /*46c0*/  BSSY B0, `(.L_x_4667) ;  /* 0x000000a000007945 */ /* 0x000fe20003800000 */
[----:B------:R-:W-:Y:S05]  /*46d0*/  @P4 BRA `(.L_x_4668) ;  /* 0x0000008000004947 */ /* 0x000fea0003800000 */
[----:B------:R-:W-:Y:S01]  /*46e0*/  MOV R2, R28 ;  /* 0x0000001c00027202 */ /* 0x000fe20000000f00 */
[----:B------:R-:W-:-:S04]  /*46f0*/  IMAD R7, R16, c[0x0][0x1c0], RZ ;  /* 0x0000700010077a24 */ /* 0x000fc800078e02ff */
[----:B0-----:R-:W-:-:S04]  /*4700*/  IMAD.WIDE.U32 R4, R88, c[0x0][0x1c0], R2 ;  /* 0x0000700058047a25 */ /* 0x001fc800078e0002 */
[----:B------:R-:W-:Y:S01]  /*4710*/  IMAD R7, R88, c[0x0][0x1c4], R7 ;  /* 0x0000710058077a24 */ /* 0x000fe200078e0207 */
[----:B------:R-:W-:-:S04]  /*4720*/  LEA R2, P0, R4, c[0x0][0x160], 0x2 ;  /* 0x0000580004027a11 */ /* 0x000fc800078010ff */
[----:B------:R-:W-:-:S04]  /*4730*/  IADD3 R7, R5, R7, RZ ;  /* 0x0000000705077210 */ /* 0x000fc80007ffe0ff */
[----:B------:R-:W-:-:S05]  /*4740*/  LEA.HI.X R3, R4, c[0x0][0x164], R7, 0x2, P0 ;  /* 0x0000590004037a11 */ /* 0x000fca00000f1407 */
[----:B------:R0:W-:Y:S02]  /*4750*/  STG.E.64 [R2.64], R8 ;  /* 0x0000000802007986 */ /* 0x0001e4000c101b06 */
.L_x_4668:
[----:B------:R-:W-:Y:S05]  /*4760*/  BSYNC B0 ;  /* 0x0000000000007941 */ /* 0x000fea0003800000 */
.L_x_4667:
[----:B------:R-:W-:Y:S02]  /*4770*/  IADD3 R86, R86, c[0x0][0x10], RZ ;  /* 0x0000040056567a10 */ /* 0x000fe40007ffe0ff */
[----:B------:R-:W-:Y:S02]  /*4780*/  IADD3 R95, R95, 0x1, RZ ;  /* 0x000000015f5f7810 */ /* 0x000fe40007ffe0ff */
[----:B------:R-:W-:-:S13]  /*4790*/  ISETP.GE.AND P0, PT, R86, UR4, PT ;  /* 0x0000000456007c0c */ /* 0x000fda000bf06270 */
[----:B------:R-:W-:Y:S01]  /*47a0*/  @P0 CALL.REL.NOINC `(.L_x_4669) ;  /* 0x0000001000000944 */ /* 0x000fe20003c00000 */
[----:B------:R-:W-:Y:S05]  /*47b0*/  BRA `(.L_x_4670) ;  /* 0xffffb93000007947 */ /* 0x000fea000383ffff */
.L_x_4669:
[----:B------:R-:W-:Y:S05]  /*47c0*/  EXIT ;  /* 0x000000000000794d */ /* 0x000fea0003800000 */
.L_x_4671:
        /* <DEDUP_REMOVED lines=11> */
.L_x_5314:


//--------------------- .text._Z35group_norm_nhwc_fwd_one_pass_kernelI11Fp32IOFp32WLi512ELi64ELi512EEv26Group_norm_nhwc_fwd_params --------------------------
	.section	.text._Z35group_norm_nhwc_fwd_one_pass_kernelI11Fp32IOFp32WLi512ELi64ELi512EEv26Group_norm_nhwc_fwd_params,"ax",@progbits
	.sectioninfo	@"SHI_REGISTERS=128"
	.align	128
        .global         _Z35group_norm_nhwc_fwd_one_pass_kernelI11Fp32IOFp32WLi512ELi64ELi512EEv26Group_norm_nhwc_fwd_params
        .type           _Z35group_norm_nhwc_fwd_one_pass_kernelI11Fp32IOFp32WLi512ELi64ELi512EEv26Group_norm_nhwc_fwd_params,@function
        .size           _Z35group_norm_nhwc_fwd_one_pass_kernelI11Fp32IOFp32WLi512ELi64ELi512EEv26Group_norm_nhwc_fwd_params,(.L_x_5315 - _Z35group_norm_nhwc_fwd_one_pass_kernelI11Fp32IOFp32WLi512ELi64ELi512EEv26Group_norm_nhwc_fwd_params)
        .other          _Z35group_norm_nhwc_fwd_one_pass_kernelI11Fp32IOFp32WLi512ELi64ELi512EEv26Group_norm_nhwc_fwd_params,@"STO_CUDA_ENTRY STV_DEFAULT"
_Z35group_norm_nhwc_fwd_one_pass_kernelI11Fp32IOFp32WLi512ELi64ELi512EEv26Group_norm_nhwc_fwd_params:
.text._Z35group_norm_nhwc_fwd_one_pass_kernelI11Fp32IOFp32WLi512ELi64ELi512EEv26Group_norm_nhwc_fwd_params:
        /* <DEDUP_REMOVED lines=9> */
[----:B------:R-:W1:Y:S01]  /*0090*/  S2UR UR17, SR_CTAID.X ;  /* 0x00000000001179c3 */ /* 0x000e620000002500 */
[----:B------:R-:W-:Y:S01]  /*00a0*/  LOP3.LUT R0, R0, 0xfbffffff, RZ, 0xc0, !PT ;  /* 0xfbffffff00007812 */ /* 0x000fe200078ec0ff */
[----:B------:R-:W-:Y:S02]  /*00b0*/  ULDC.U8 UR15, c[0x0][0x1dc] ;  /* 0x00007700000f7ab9 */ /* 0x000fe40000000000 */
[----:B------:R-:W-:Y:S02]  /*00c0*/  UMOV UR4, URZ ;  /* 0x0000003f00047c82 */ /* 0x000fe40008000000 */
[----:B------:R-:W-:Y:S02]  /*00d0*/  ULDC.64 UR12, c[0x0][0x118] ;  /* 0x00004600000c7ab9 */ /* 0x000fe40000000a00 */
[----:B------:R2:W3:Y:S01]  /*00e0*/  R2UR UR16, R98 ;  /* 0x00000000621073c2 */ /* 0x0004e200000e0000 */
[----:B0-----:R-:W-:-:S02]  /*00f0*/  SHF.R.U32.HI R97, RZ, 0x5, R3 ;  /* 0x00000005ff617819 */ /* 0x001fc40000011603 */
[----:B-1----:R-:W-:Y:S02]  /*0100*/  MOV R2, UR17 ;  /* 0x0000001100027c02 */ /* 0x002fe40008000f00 */
[----:B------:R-:W-:-:S03]  /*0110*/  ISETP.GE.U32.AND P4, PT, R3, 0x200, PT ;  /* 0x000002000300780c */ /* 0x000fc60003f86070 */
[----:B------:R-:W-:-:S05]  /*0120*/  IMAD R97, R2, c[0x0][0x1e4], R97 ;  /* 0x0000790002617a24 */ /* 0x000fca00078e0261 */
[C---:B------:R-:W-:Y:S02]  /*0130*/  ISETP.LT.U32.AND P0, PT, R97.reuse, c[0x0][0x1c8], PT ;  /* 0x0000720061007a0c */ /* 0x040fe40003f01070 */
[----:B------:R-:W-:Y:S02]  /*0140*/  SHF.R.S32.HI R14, RZ, 0x1f, R97 ;  /* 0x0000001fff0e7819 */ /* 0x000fe40000011461 */
[----:B------:R-:W-:Y:S02]  /*0150*/  IADD3 R111, R97, 0x10, RZ ;  /* 0x00000010616f7810 */ /* 0x000fe40007ffe0ff */
[----:B------:R-:W-:Y:S02]  /*0160*/  ISETP.LT.AND.EX P0, PT, R14, c[0x0][0x1cc], !P4, P0 ;  /* 0x000073000e007a0c */ /* 0x000fe40006701300 */
        /* <DEDUP_REMOVED lines=145> */
[----:B------:R-:W-:-:S02]  /*0a80*/  ISETP.LT.AND.EX P1, PT, R118, c[0x0][0x1cc], !P4, P0 ;  /* 0x0000730076007a0c */ /* 0x000fc40006721300 */
[----:B------:R-:W-:Y:S02]  /*0a90*/  LOP3.LUT R0, R0, 0xfffffffb, RZ, 0xc0, !PT ;  /* 0xfffffffb00007812 */ /* 0x000fe400078ec0ff */
[C---:B------:R-:W-:Y:S02]  /*0aa0*/  IADD3 R8, R97.reuse, 0x1a0, RZ ;  /* 0x000001a061087810 */ /* 0x040fe40007ffe0ff */
[----:B------:R-:W-:Y:S02]  /*0ab0*/  @P2 LOP3.LUT R0, R0, 0x4, RZ, 0xfc, !PT ;  /* 0x0000000400002812 */ /* 0x000fe400078efcff */
[C---:B------:R-:W-:Y:S02]  /*0ac0*/  IADD3 R7, R97.reuse, 0x1b0, RZ ;  /* 0x000001b061077810 */ /* 0x040fe40007ffe0ff */
[----:B------:R-:W-:Y:S02]  /*0ad0*/  LOP3.LUT R0, R0, 0xfffffffd, RZ, 0xc0, !PT ;  /* 0xfffffffd00007812 */ /* 0x000fe400078ec0ff */
[----:B------:R-:W-:-:S02]  /*0ae0*/  IADD3 R6, R97, 0x1c0, RZ ;  /* 0x000001c061067810 */ /* 0x000fc40007ffe0ff */
[C---:B------:R-:W-:Y:S02]  /*0af0*/  IADD3 R5, R97.reuse, 0x1d0, RZ ;  /* 0x000001d061057810 */ /* 0x040fe40007ffe0ff */
[----:B------:R-:W-:Y:S02]  /*0b00*/  SHF.R.S32.HI R2, RZ, 0x1f, R3 ;  /* 0x0000001fff027819 */ /* 0x000fe40000011403 */
[----:B------:R-:W-:Y:S02]  /*0b10*/  IADD3 R4, R97, 0x1e0, RZ ;  /* 0x000001e061047810 */ /* 0x000fe40007ffe0ff */
[----:B------:R-:W-:Y:S02]  /*0b20*/  @P1 LOP3.LUT R0, R0, 0x2, RZ, 0xfc, !PT ;  /* 0x0000000200001812 */ /* 0x000fe400078efcff */
[----:B------:R-:W-:Y:S02]  /*0b30*/  SHF.R.S32.HI R117, RZ, 0x1f, R8 ;  /* 0x0000001fff757819 */ /* 0x000fe40000011408 */
[----:B------:R-:W-:-:S02]  /*0b40*/  SHF.R.S32.HI R116, RZ, 0x1f, R7 ;  /* 0x0000001fff747819 */ /* 0x000fc40000011407 */
[----:B------:R-:W-:Y:S02]  /*0b50*/  SHF.R.S32.HI R115, RZ, 0x1f, R6 ;  /* 0x0000001fff737819 */ /* 0x000fe40000011406 */
[----:B------:R-:W-:Y:S02]  /*0b60*/  SHF.R.S32.HI R114, RZ, 0x1f, R5 ;  /* 0x0000001fff727819 */ /* 0x000fe40000011405 */
[----:B------:R-:W-:Y:S02]  /*0b70*/  ISETP.LT.U32.AND P0, PT, R8, c[0x0][0x1c8], PT ;  /* 0x0000720008007a0c */ /* 0x000fe40003f01070 */
[----:B------:R-:W-:Y:S02]  /*0b80*/  ISETP.LT.U32.AND P1, PT, R7, c[0x0][0x1c8], PT ;  /* 0x0000720007007a0c */ /* 0x000fe40003f21070 */
[----:B------:R-:W-:Y:S02]  /*0b90*/  ISETP.LT.U32.AND P2, PT, R6, c[0x0][0x1c8], PT ;  /* 0x0000720006007a0c */ /* 0x000fe40003f41070 */
[----:B------:R-:W-:-:S02]  /*0ba0*/  ISETP.LT.U32.AND P3, PT, R5, c[0x0][0x1c8], PT ;  /* 0x0000720005007a0c */ /* 0x000fc40003f61070 */
[----:B------:R-:W-:Y:S02]  /*0bb0*/  LEA.HI R2, R2, R3, RZ, 0x5 ;  /* 0x0000000302027211 */ /* 0x000fe400078f28ff */
[----:B------:R-:W-:Y:S02]  /*0bc0*/  SHF.R.S32.HI R113, RZ, 0x1f, R4 ;  /* 0x0000001fff717819 */ /* 0x000fe40000011404 */
[----:B------:R-:W-:Y:S02]  /*0bd0*/  ISETP.LT.U32.AND P5, PT, R4, c[0x0][0x1c8], PT ;  /* 0x0000720004007a0c */ /* 0x000fe40003fa1070 */
[----:B------:R-:W-:Y:S02]  /*0be0*/  IADD3 R3, R97, 0x1f0, RZ ;  /* 0x000001f061037810 */ /* 0x000fe40007ffe0ff */
[----:B------:R-:W-:Y:S02]  /*0bf0*/  ISETP.LT.AND.EX P0, PT, R117, c[0x0][0x1cc], !P4, P0 ;  /* 0x0000730075007a0c */ /* 0x000fe40006701300 */
[----:B------:R-:W-:-:S02]  /*0c00*/  ISETP.LT.AND.EX P1, PT, R116, c[0x0][0x1cc], !P4, P1 ;  /* 0x0000730074007a0c */ /* 0x000fc40006721310 */
[----:B------:R-:W-:Y:S02]  /*0c10*/  ISETP.LT.AND.EX P2, PT, R115, c[0x0][0x1cc], !P4, P2 ;  /* 0x0000730073007a0c */ /* 0x000fe40006741320 */
[----:B------:R-:W-:Y:S02]  /*0c20*/  ISETP.LT.AND.EX P3, PT, R114, c[0x0][0x1cc], !P4, P3 ;  /* 0x0000730072007a0c */ /* 0x000fe40006761330 */
[----:B------:R-:W-:Y:S02]  /*0c30*/  ISETP.LT.AND.EX P4, PT, R113, c[0x0][0x1cc], !P4, P5 ;  /* 0x0000730071007a0c */ /* 0x000fe40006781350 */
[----:B------:R-:W-:Y:S02]  /*0c40*/  SHF.R.S32.HI R2, RZ, 0x5, R2 ;  /* 0x00000005ff027819 */ /* 0x000fe40000011402 */
[----:B--23--:R-:W-:Y:S02]  /*0c50*/  SHF.R.S32.HI R112, RZ, 0x1f, R3 ;  /* 0x0000001fff707819 */ /* 0x00cfe40000011403 */
.L_x_4781:
[----:B-1----:R-:W-:Y:S01]  /*0c60*/  IABS R16, c[0x0][0x1d8] ;  /* 0x0000760000107a13 */ /* 0x002fe20000000000 */
[----:B------:R-:W-:Y:S01]  /*0c70*/  UMOV UR6, URZ ;  /* 0x0000003f00067c82 */ /* 0x000fe20008000000 */
[----:B------:R-:W-:Y:S01]  /*0c80*/  IABS R17, UR16 ;  /* 0x0000001000117c13 */ /* 0x000fe20008000000 */
[----:B0-----:R-:W0:Y:S01]  /*0c90*/  S2R R100, SR_TID.X ;  /* 0x0000000000647919 */ /* 0x001e220000002100 */
[----:B------:R-:W1:Y:S01]  /*0ca0*/  R2UR UR10, R16 ;  /* 0x00000000100a73c2 */ /* 0x000e6200000e0000 */
[----:B------:R-:W-:-:S02]  /*0cb0*/  LOP3.LUT R48, R48, 0xfffffeff, RZ, 0xc0, !PT ;  /* 0xfffffeff30307812 */ /* 0x000fc400078ec0ff */
[----:B------:R-:W-:Y:S02]  /*0cc0*/  SHF.R.S32.HI R18, RZ, 0x1f, R97 ;  /* 0x0000001fff127819 */ /* 0x000fe40000011461 */
[----:B------:R-:W-:Y:S02]  /*0cd0*/  @P2 LOP3.LUT R48, R48, 0x100, RZ, 0xfc, !PT ;  /* 0x0000010030302812 */ /* 0x000fe400078efcff */
[----:B------:R-:W-:Y:S01]  /*0ce0*/  LOP3.LUT P2, RZ, R0, 0x2000000, RZ, 0xc0, !PT ;  /* 0x0200000000ff7812 */ /* 0x000fe2000784c0ff */
[----:B------:R-:W2:Y:S01]  /*0cf0*/  R2UR UR9, R17 ;  /* 0x00000000110973c2 */ /* 0x000ea200000e0000 */
[----:B------:R-:W-:Y:S02]  /*0d00*/  LOP3.LUT R48, R48, 0xffffff7f, RZ, 0xc0, !PT ;  /* 0xffffff7f30307812 */ /* 0x000fe400078ec0ff */
[----:B------:R-:W-:Y:S02]  /*0d10*/  SHF.R.S32.HI R22, RZ, 0x1f, R111 ;  /* 0x0000001fff167819 */ /* 0x000fe4000001146f */
[----:B------:R-:W-:-:S02]  /*0d20*/  @P3 LOP3.LUT R48, R48, 0x80, RZ, 0xfc, !PT ;  /* 0x0000008030303812 */ /* 0x000fc400078efcff */
[C---:B------:R-:W-:Y:S02]  /*0d30*/  LOP3.LUT P3, RZ, R0.reuse, 0x4000000, RZ, 0xc0, !PT ;  /* 0x0400000000ff7812 */ /* 0x040fe4000786c0ff */
[----:B------:R-:W-:Y:S02]  /*0d40*/  LOP3.LUT P6, RZ, R0, 0x1000000, RZ, 0xc0, !PT ;  /* 0x0100000000ff7812 */ /* 0x000fe400078cc0ff */
[----:B------:R-:W-:-:S04]  /*0d50*/  LOP3.LUT R48, R48, 0xffffffbf, RZ, 0xc0, !PT ;  /* 0xffffffbf30307812 */ /* 0x000fc800078ec0ff */
[----:B------:R-:W-:Y:S01]  /*0d60*/  @P4 LOP3.LUT R48, R48, 0x40, RZ, 0xfc, !PT ;  /* 0x0000004030304812 */ /* 0x000fe200078efcff */
[----:B-1----:R-:W1:Y:S01]  /*0d70*/  I2F.RP R14, UR10 ;  /* 0x0000000a000e7d06 */ /* 0x002e620008209400 */
[----:B------:R-:W-:-:S03]  /*0d80*/  LOP3.LUT P4, RZ, R0, 0x800000, RZ, 0xc0, !PT ;  /* 0x0080000000ff7812 */ /* 0x000fc6000788c0ff */
[----:B------:R-:W-:-:S04]  /*0d90*/  @P3 IMAD R18, R18, c[0x0][0x1c0], RZ ;  /* 0x0000700012123a24 */ /* 0x000fc800078e02ff */
[----:B------:R-:W-:Y:S01]  /*0da0*/  @P3 IMAD R23, R97, c[0x0][0x1c4], R18 ;  /* 0x0000710061173a24 */ /* 0x000fe200078e0212 */
[----:B-1----:R-:W1:Y:S02]  /*0db0*/  MUFU.RCP R14, R14 ;  /* 0x0000000e000e7308 */ /* 0x002e640000001000 */
[----:B-1----:R-:W-:Y:S02]  /*0dc0*/  IADD3 R15, R14, 0xffffffe, RZ ;  /* 0x0ffffffe0e0f7810 */ /* 0x002fe40007ffe0ff */
[----:B0-----:R-:W-:-:S04]  /*0dd0*/  SHF.L.U32 R14, R100, 0x1, RZ ;  /* 0x00000001640e7819 */ /* 0x001fc800000006ff */
[----:B------:R-:W0:Y:S01]  /*0de0*/  F2I.FTZ.U32.TRUNC.NTZ R15, R15 ;  /* 0x0000000f000f7305 */ /* 0x000e22000021f000 */
[----:B------:R-:W-:Y:S01]  /*0df0*/  LOP3.LUT R14, R14, 0x3e, RZ, 0xc0, !PT ;  /* 0x0000003e0e0e7812 */ /* 0x000fe200078ec0ff */
[----:B0-----:R-:W0:Y:S02]  /*0e00*/  R2UR UR7, R15 ;  /* 0x000000000f0773c2 */ /* 0x001e2400000e0000 */
[----:B0-----:R-:W-:-:S04]  /*0e10*/  UIADD3 UR5, URZ, -UR7, URZ ;  /* 0x800000073f057290 */ /* 0x001fc8000fffe03f */
[----:B------:R-:W-:-:S04]  /*0e20*/  UIMAD UR5, UR5, UR10, URZ ;  /* 0x0000000a050572a4 */ /* 0x000fc8000f8e023f */
[----:B------:R-:W-:-:S04]  /*0e30*/  UIMAD.WIDE.U32 UR6, UR7, UR5, UR6 ;  /* 0x00000005070672a5 */ /* 0x000fc8000f8e0006 */
[----:B--2---:R-:W-:-:S04]  /*0e40*/  UIMAD.WIDE.U32 UR6, UR7, UR9, URZ ;  /* 0x00000009070672a5 */ /* 0x004fc8000f8e003f */
[----:B------:R-:W-:-:S03]  /*0e50*/  UIADD3 UR5, -UR7, URZ, URZ ;  /* 0x0000003f07057290 */ /* 0x000fc6000fffe13f */
[----:B------:R-:W-:Y:S02]  /*0e60*/  ULDC UR6, c[0x0][0x1d8] ;  /* 0x0000760000067ab9 */ /* 0x000fe40000000800 */
[----:B------:R-:W-:-:S04]  /*0e70*/  UIMAD UR5, UR10, UR5, UR9 ;  /* 0x000000050a0572a4 */ /* 0x000fc8000f8e0209 */
[----:B------:R-:W-:-:S11]  /*0e80*/  UISETP.GT.U32.AND UP0, UPT, UR10, UR5, UPT ;  /* 0x000000050a00728c */ /* 0x000fd6000bf04070 */
[----:B------:R-:W-:Y:S02]  /*0e90*/  @!UP0 UIADD3 UR5, UR5, -UR10, URZ ;  /* 0x8000000a05058290 */ /* 0x000fe4000fffe03f */
[----:B------:R-:W-:Y:S02]  /*0ea0*/  @!UP0 UIADD3 UR7, UR7, 0x1, URZ ;  /* 0x0000000107078890 */ /* 0x000fe4000fffe03f */
[----:B------:R-:W-:Y:S02]  /*0eb0*/  UISETP.GE.U32.AND UP1, UPT, UR5, UR10, UPT ;  /* 0x0000000a0500728c */ /* 0x000fe4000bf26070 */
[----:B------:R-:W-:Y:S02]  /*0ec0*/  ULOP3.LUT UR5, UR16, UR6, URZ, 0x3c, !UPT ;  /* 0x0000000610057292 */ /* 0x000fe4000f8e3c3f */
[----:B------:R-:W-:Y:S02]  /*0ed0*/  ULDC.64 UR10, c[0x0][0x1d0] ;  /* 0x00007400000a7ab9 */ /* 0x000fe40000000a00 */
[----:B------:R-:W-:-:S05]  /*0ee0*/  UISETP.GE.AND UP0, UPT, UR5, URZ, UPT ;  /* 0x0000003f0500728c */ /* 0x000fca000bf06270 */
[----:B------:R-:W-:Y:S02]  /*0ef0*/  @UP1 UIADD3 UR7, UR7, 0x1, URZ ;  /* 0x0000000107071890 */ /* 0x000fe4000fffe03f */
[----:B------:R-:W-:-:S04]  /*0f00*/  UISETP.NE.AND UP1, UPT, URZ, UR6, UPT ;  /* 0x000000063f00728c */ /* 0x000fc8000bf25270 */
[----:B------:R-:W-:-:S07]  /*0f10*/  @!UP0 UIADD3 UR7, -UR7, URZ, URZ ;  /* 0x0000003f07078290 */ /* 0x000fce000fffe13f */
[----:B------:R-:W-:-:S04]  /*0f20*/  @!UP1 ULOP3.LUT UR7, URZ, UR6, URZ, 0x33, !UPT ;  /* 0x000000063f079292 */ /* 0x000fc8000f8e333f */
[----:B------:R-:W-:Y:S02]  /*0f30*/  UIADD3 UR5, -UR7, URZ, URZ ;  /* 0x0000003f07057290 */ /* 0x000fe4000fffe13f */
[----:B------:R-:W-:Y:S02]  /*0f40*/  MOV R17, UR7 ;  /* 0x0000000700117c02 */ /* 0x000fe40008000f00 */
[----:B------:R-:W-:-:S06]  /*0f50*/  UIMAD UR5, UR5, UR6, UR16 ;  /* 0x00000006050572a4 */ /* 0x000fcc000f8e0210 */
[----:B------:R-:W-:Y:S01]  /*0f60*/  MOV R15, UR5 ;  /* 0x00000005000f7c02 */ /* 0x000fe20008000f00 */
[----:B------:R-:W-:-:S03]  /*0f70*/  USHF.R.S32.HI UR5, URZ, 0x1f, UR7 ;  /* 0x0000001f3f057899 */ /* 0x000fc60008011407 */
[----:B------:R-:W-:Y:S01]  /*0f80*/  LEA R14, R15, R14, 0x6 ;  /* 0x0000000e0f0e7211 */ /* 0x000fe200078e30ff */
[----:B------:R-:W-:-:S03]  /*0f90*/  UIMAD UR5, UR5, UR10, URZ ;  /* 0x0000000a050572a4 */ /* 0x000fc6000f8e023f */
[----:B------:R-:W-:Y:S01]  /*0fa0*/  SHF.R.S32.HI R15, RZ, 0x1f, R14 ;  /* 0x0000001fff0f7819 */ /* 0x000fe2000001140e */
[----:B------:R-:W-:-:S04]  /*0fb0*/  UIMAD UR5, UR7, UR11, UR5 ;  /* 0x0000000b070572a4 */ /* 0x000fc8000f8e0205 */
[----:B------:R-:W-:-:S05]  /*0fc0*/  IMAD.WIDE.U32 R16, R17, c[0x0][0x1d0], R14 ;  /* 0x0000740011107a25 */ /* 0x000fca00078e000e */
[----:B------:R-:W-:Y:S02]  /*0fd0*/  IADD3 R19, R17, UR5, RZ ;  /* 0x0000000511137c10 */ /* 0x000fe4000fffe0ff */
[----:B------:R-:W-:-:S05]  /*0fe0*/  @P3 MOV R18, R16 ;  /* 0x0000001000123202 */ /* 0x000fca0000000f00 */
[----:B------:R-:W-:-:S05]  /*0ff0*/  @P3 IMAD.WIDE.U32 R20, R97, c[0x0][0x1c0], R18 ;  /* 0x0000700061143a25 */ /* 0x000fca00078e0012 */
[----:B------:R-:W-:Y:S02]  /*1000*/  @P3 IADD3 R21, R21, R23, RZ ;  /* 0x0000001715153210 */ /* 0x000fe40007ffe0ff */
[----:B------:R-:W-:-:S04]  /*1010*/  @P3 LEA R24, P5, R20, c[0x0][0x170], 0x2 ;  /* 0x00005c0014183a11 */ /* 0x000fc800078a10ff */
[----:B------:R-:W-:Y:S01]  /*1020*/  @P3 LEA.HI.X R25, R20, c[0x0][0x174], R21, 0x2, P5 ;  /* 0x00005d0014193a11 */ /* 0x000fe200028f1415 */
[----:B------:R-:W-:Y:S01]  /*1030*/  @P2 IMAD R20, R22, c[0x0][0x1c0], RZ ;  /* 0x0000700016142a24 */ /* 0x000fe200078e02ff */
[----:B------:R-:W-:Y:S02]  /*1040*/  @P2 MOV R21, R19 ;  /* 0x0000001300152202 */ /* 0x000fe40000000f00 */
[----:B------:R-:W-:Y:S01]  /*1050*/  SHF.R.S32.HI R22, RZ, 0x1f, R110 ;  /* 0x0000001fff167819 */ /* 0x000fe2000001146e */
        /* <DEDUP_REMOVED lines=159> */
[----:B------:R-:W-:Y:S01]  /*1a50*/  LOP3.LUT P2, RZ, R0, 0x80, RZ, 0xc0, !PT ;  /* 0x0000008000ff7812 */ /* 0x000fe2000784c0ff */
[----:B------:R-:W-:Y:S01]  /*1a60*/  @P3 IMAD R23, R91, c[0x0][0x1c4], R20 ;  /* 0x000071005b173a24 */ /* 0x000fe200078e0214 */
[----:B------:R-:W-:-:S05]  /*1a70*/  @P3 MOV R20, R16 ;  /* 0x0000001000143202 */ /* 0x000fca0000000f00 */
        /* <DEDUP_REMOVED lines=37> */
[----:B------:R-:W-:Y:S01]  /*1cd0*/  @P4 IADD3 R21, R21, R23, RZ ;  /* 0x0000001715154210 */ /* 0x000fe20007ffe0ff */
[----:B------:R-:W-:Y:S01]  /*1ce0*/  @P3 IMAD R22, R120, c[0x0][0x1c0], RZ ;  /* 0x0000700078163a24 */ /* 0x000fe200078e02ff */
[----:B------:R-:W-:-:S03]  /*1cf0*/  @P4 LEA R70, P5, R20, c[0x0][0x170], 0x2 ;  /* 0x00005c0014464a11 */ /* 0x000fc600078a10ff */
[----:B------:R-:W-:Y:S01]  /*1d00*/  @P3 IMAD R22, R11, c[0x0][0x1c4], R22 ;  /* 0x000071000b163a24 */ /* 0x000fe200078e0216 */
[----:B------:R-:W-:Y:S01]  /*1d10*/  @P4 LEA.HI.X R71, R20, c[0x0][0x174], R21, 0x2, P5 ;  /* 0x00005d0014474a11 */ /* 0x000fe200028f1415 */
[----:B------:R-:W-:Y:S01]  /*1d20*/  @P2 IMAD R21, R121, c[0x0][0x1c0], RZ ;  /* 0x0000700079152a24 */ /* 0x000fe200078e02ff */
[----:B------:R-:W-:Y:S02]  /*1d30*/  @P2 MOV R20, R16 ;  /* 0x0000001000142202 */ /* 0x000fe40000000f00 */
[----:B------:R-:W-:Y:S01]  /*1d40*/  LOP3.LUT P4, RZ, R0, 0x4, RZ, 0xc0, !PT ;  /* 0x0000000400ff7812 */ /* 0x000fe2000788c0ff */
[----:B------:R-:W-:Y:S01]  /*1d50*/  @P2 IMAD R23, R12, c[0x0][0x1c4], R21 ;  /* 0x000071000c172a24 */ /* 0x000fe200078e0215 */
[----:B------:R-:W-:Y:S02]  /*1d60*/  @P2 MOV R21, R19 ;  /* 0x0000001300152202 */ /* 0x000fe40000000f00 */
[----:B------:R-:W-:-:S03]  /*1d70*/  LOP3.LUT R0, R0, 0xf7ffffff, RZ, 0xc0, !PT ;  /* 0xf7ffffff00007812 */ /* 0x000fc600078ec0ff */
[----:B------:R-:W-:Y:S01]  /*1d80*/  @P2 IMAD.WIDE.U32 R20, R12, c[0x0][0x1c0], R20 ;  /* 0x000070000c142a25 */ /* 0x000fe200078e0014 */
[----:B------:R-:W-:-:S04]  /*1d90*/  @P0 LOP3.LUT R0, R0, 0x8000000, RZ, 0xfc, !PT ;  /* 0x0800000000000812 */ /* 0x000fc800078efcff */
[----:B------:R-:W-:Y:S02]  /*1da0*/  @P2 IADD3 R21, R21, R23, RZ ;  /* 0x0000001715152210 */ /* 0x000fe40007ffe0ff */
[----:B------:R-:W-:-:S04]  /*1db0*/  @P2 LEA R72, P5, R20, c[0x0][0x170], 0x2 ;  /* 0x00005c0014482a11 */ /* 0x000fc800078a10ff */
[----:B------:R-:W-:Y:S02]  /*1dc0*/  @P2 LEA.HI.X R73, R20, c[0x0][0x174], R21, 0x2, P5 ;  /* 0x00005d0014492a11 */ /* 0x000fe400028f1415 */
[----:B------:R-:W-:Y:S02]  /*1dd0*/  @P3 MOV R20, R16 ;  /* 0x0000001000143202 */ /* 0x000fe40000000f00 */
[----:B------:R-:W-:Y:S02]  /*1de0*/  @P3 MOV R21, R19 ;  /* 0x0000001300153202 */ /* 0x000fe40000000f00 */
[----:B------:R-:W-:-:S03]  /*1df0*/  LOP3.LUT P2, RZ, R48, 0x100, RZ, 0xc0, !PT ;  /* 0x0000010030ff7812 */ /* 0x000fc6000784c0ff */
[----:B------:R-:W-:-:S05]  /*1e00*/  @P3 IMAD.WIDE.U32 R20, R11, c[0x0][0x1c0], R20 ;  /* 0x000070000b143a25 */ /* 0x000fca00078e0014 */
[----:B------:R-:W-:Y:S01]  /*1e10*/  @P3 IADD3 R22, R21, R22, RZ ;  /* 0x0000001615163210 */ /* 0x000fe20007ffe0ff */
[----:B------:R-:W-:Y:S01]  /*1e20*/  @P4 IMAD R21, R119, c[0x0][0x1c0], RZ ;  /* 0x0000700077154a24 */ /* 0x000fe200078e02ff */
[----:B------:R-:W-:-:S04]  /*1e30*/  @P3 LEA R74, P5, R20, c[0x0][0x170], 0x2 ;  /* 0x00005c00144a3a11 */ /* 0x000fc800078a10ff */
[----:B------:R-:W-:Y:S01]  /*1e40*/  @P3 LEA.HI.X R75, R20, c[0x0][0x174], R22, 0x2, P5 ;  /* 0x00005d00144b3a11 */ /* 0x000fe200028f1416 */
[----:B------:R-:W-:Y:S01]  /*1e50*/  @P4 IMAD R22, R10, c[0x0][0x1c4], R21 ;  /* 0x000071000a164a24 */ /* 0x000fe200078e0215 */
[----:B------:R-:W-:Y:S02]  /*1e60*/  @P4 MOV R20, R16 ;  /* 0x0000001000144202 */ /* 0x000fe40000000f00 */
[----:B------:R-:W-:Y:S02]  /*1e70*/  @P4 MOV R21, R19 ;  /* 0x0000001300154202 */ /* 0x000fe40000000f00 */
[----:B------:R-:W-:-:S03]  /*1e80*/  LOP3.LUT P3, RZ, R48, 0x80, RZ, 0xc0, !PT ;  /* 0x0000008030ff7812 */ /* 0x000fc6000786c0ff */
[----:B------:R-:W-:-:S05]  /*1e90*/  @P4 IMAD.WIDE.U32 R20, R10, c[0x0][0x1c0], R20 ;  /* 0x000070000a144a25 */ /* 0x000fca00078e0014 */
[----:B------:R-:W-:Y:S02]  /*1ea0*/  @P4 IADD3 R22, R21, R22, RZ ;  /* 0x0000001615164210 */ /* 0x000fe40007ffe0ff */
[C---:B------:R-:W-:Y:S02]  /*1eb0*/  @P4 LEA R76, P5, R20.reuse, c[0x0][0x170], 0x2 ;  /* 0x00005c00144c4a11 */ /* 0x040fe400078a10ff */
[----:B------:R-:W-:Y:S02]  /*1ec0*/  @P6 MOV R21, R19 ;  /* 0x0000001300156202 */ /* 0x000fe40000000f00 */
[----:B------:R-:W-:Y:S01]  /*1ed0*/  @P4 LEA.HI.X R77, R20, c[0x0][0x174], R22, 0x2, P5 ;  /* 0x00005d00144d4a11 */ /* 0x000fe200028f1416 */
[----:B------:R-:W-:Y:S01]  /*1ee0*/  @P6 IMAD R22, R118, c[0x0][0x1c0], RZ ;  /* 0x0000700076166a24 */ /* 0x000fe200078e02ff */
[----:B------:R-:W-:Y:S02]  /*1ef0*/  @P6 MOV R20, R16 ;  /* 0x0000001000146202 */ /* 0x000fe40000000f00 */
[C---:B------:R-:W-:Y:S01]  /*1f00*/  LOP3.LUT P4, RZ, R48.reuse, 0x40, RZ, 0xc0, !PT ;  /* 0x0000004030ff7812 */ /* 0x040fe2000788c0ff */
[C---:B------:R-:W-:Y:S01]  /*1f10*/  @P6 IMAD R22, R9.reuse, c[0x0][0x1c4], R22 ;  /* 0x0000710009166a24 */ /* 0x040fe200078e0216 */
[----:B------:R-:W-:Y:S01]  /*1f20*/  LOP3.LUT R48, R48, 0xffffffef, RZ, 0xc0, !PT ;  /* 0xffffffef30307812 */ /* 0x000fe200078ec0ff */
[----:B------:R-:W-:-:S05]  /*1f30*/  @P6 IMAD.WIDE.U32 R20, R9, c[0x0][0x1c0], R20 ;  /* 0x0000700009146a25 */ /* 0x000fca00078e0014 */
[----:B------:R-:W-:Y:S02]  /*1f40*/  @P6 IADD3 R22, R21, R22, RZ ;  /* 0x0000001615166210 */ /* 0x000fe40007ffe0ff */
[C---:B------:R-:W-:Y:S02]  /*1f50*/  @P6 LEA R78, P5, R20.reuse, c[0x0][0x170], 0x2 ;  /* 0x00005c00144e6a11 */ /* 0x040fe400078a10ff */
[----:B------:R-:W-:Y:S02]  /*1f60*/  @P0 MOV R21, R19 ;  /* 0x0000001300150202 */ /* 0x000fe40000000f00 */
[----:B------:R-:W-:Y:S01]  /*1f70*/  @P6 LEA.HI.X R79, R20, c[0x0][0x174], R22, 0x2, P5 ;  /* 0x00005d00144f6a11 */ /* 0x000fe200028f1416 */
[----:B------:R-:W-:Y:S01]  /*1f80*/  @P0 IMAD R22, R117, c[0x0][0x1c0], RZ ;  /* 0x0000700075160a24 */ /* 0x000fe200078e02ff */
[----:B------:R-:W-:-:S03]  /*1f90*/  @P0 MOV R20, R16 ;  /* 0x0000001000140202 */ /* 0x000fc60000000f00 */
[C---:B------:R-:W-:Y:S02]  /*1fa0*/  @P0 IMAD R22, R8.reuse, c[0x0][0x1c4], R22 ;  /* 0x0000710008160a24 */ /* 0x040fe400078e0216 */
[----:B------:R-:W-:-:S05]  /*1fb0*/  @P0 IMAD.WIDE.U32 R20, R8, c[0x0][0x1c0], R20 ;  /* 0x0000700008140a25 */ /* 0x000fca00078e0014 */
[----:B------:R-:W-:Y:S02]  /*1fc0*/  @P0 IADD3 R22, R21, R22, RZ ;  /* 0x0000001615160210 */ /* 0x000fe40007ffe0ff */
[C---:B------:R-:W-:Y:S02]  /*1fd0*/  @P0 LEA R80, P5, R20.reuse, c[0x0][0x170], 0x2 ;  /* 0x00005c0014500a11 */ /* 0x040fe400078a10ff */
[----:B------:R-:W-:Y:S02]  /*1fe0*/  @P1 MOV R21, R19 ;  /* 0x0000001300151202 */ /* 0x000fe40000000f00 */
[----:B------:R-:W-:Y:S01]  /*1ff0*/  @P0 LEA.HI.X R81, R20, c[0x0][0x174], R22, 0x2, P5 ;  /* 0x00005d0014510a11 */ /* 0x000fe200028f1416 */
[----:B------:R-:W-:Y:S01]  /*2000*/  @P1 IMAD R22, R116, c[0x0][0x1c0], RZ ;  /* 0x0000700074161a24 */ /* 0x000fe200078e02ff */
[----:B------:R-:W-:Y:S02]  /*2010*/  @P1 MOV R20, R16 ;  /* 0x0000001000141202 */ /* 0x000fe40000000f00 */
[----:B------:R-:W-:Y:S01]  /*2020*/  LOP3.LUT P0, RZ, R0, 0x40000, RZ, 0xc0, !PT ;  /* 0x0004000000ff7812 */ /* 0x000fe2000780c0ff */
[----:B------:R-:W-:-:S02]  /*2030*/  @P1 IMAD R22, R7, c[0x0][0x1c4], R22 ;  /* 0x0000710007161a24 */ /* 0x000fc400078e0216 */
[----:B------:R-:W-:-:S05]  /*2040*/  @P1 IMAD.WIDE.U32 R20, R7, c[0x0][0x1c0], R20 ;  /* 0x0000700007141a25 */ /* 0x000fca00078e0014 */
[----:B------:R-:W-:Y:S02]  /*2050*/  @P1 IADD3 R22, R21, R22, RZ ;  /* 0x0000001615161210 */ /* 0x000fe40007ffe0ff */
[C---:B------:R-:W-:Y:S02]  /*2060*/  @P1 LEA R82, P5, R20.reuse, c[0x0][0x170], 0x2 ;  /* 0x00005c0014521a11 */ /* 0x040fe400078a10ff */
[----:B------:R-:W-:Y:S02]  /*2070*/  @P2 MOV R21, R19 ;  /* 0x0000001300152202 */ /* 0x000fe40000000f00 */
[----:B------:R-:W-:Y:S01]  /*2080*/  @P1 LEA.HI.X R83, R20, c[0x0][0x174], R22, 0x2, P5 ;  /* 0x00005d0014531a11 */ /* 0x000fe200028f1416 */
[----:B------:R-:W-:Y:S01]  /*2090*/  @P2 IMAD R22, R115, c[0x0][0x1c0], RZ ;  /* 0x0000700073162a24 */ /* 0x000fe200078e02ff */
[----:B------:R-:W-:Y:S02]  /*20a0*/  @P2 MOV R20, R16 ;  /* 0x0000001000142202 */ /* 0x000fe40000000f00 */
[----:B------:R-:W-:Y:S01]  /*20b0*/  @P0 LOP3.LUT R48, R48, 0x10, RZ, 0xfc, !PT ;  /* 0x0000001030300812 */ /* 0x000fe200078efcff */
[----:B------:R-:W-:Y:S01]  /*20c0*/  @P2 IMAD R22, R6, c[0x0][0x1c4], R22 ;  /* 0x0000710006162a24 */ /* 0x000fe200078e0216 */
[----:B------:R-:W-:Y:S01]  /*20d0*/  LOP3.LUT P0, RZ, R0, 0x800000, RZ, 0xc0, !PT ;  /* 0x0080000000ff7812 */ /* 0x000fe2000780c0ff */
[----:B------:R-:W-:Y:S01]  /*20e0*/  @P2 IMAD.WIDE.U32 R20, R6, c[0x0][0x1c0], R20 ;  /* 0x0000700006142a25 */ /* 0x000fe200078e0014 */
[----:B------:R-:W-:-:S04]  /*20f0*/  LOP3.LUT R48, R48, 0xffffffdf, RZ, 0xc0, !PT ;  /* 0xffffffdf30307812 */ /* 0x000fc800078ec0ff */
[----:B------:R-:W-:Y:S02]  /*2100*/  @P2 IADD3 R22, R21, R22, RZ ;  /* 0x0000001615162210 */ /* 0x000fe40007ffe0ff */
[C---:B------:R-:W-:Y:S02]  /*2110*/  @P2 LEA R84, P5, R20.reuse, c[0x0][0x170], 0x2 ;  /* 0x00005c0014542a11 */ /* 0x040fe400078a10ff */
[----:B------:R-:W-:Y:S02]  /*2120*/  @P3 MOV R21, R19 ;  /* 0x0000001300153202 */ /* 0x000fe40000000f00 */
[----:B------:R-:W-:Y:S01]  /*2130*/  @P2 LEA.HI.X R85, R20, c[0x0][0x174], R22, 0x2, P5 ;  /* 0x00005d0014552a11 */ /* 0x000fe200028f1416 */
[----:B------:R-:W-:Y:S01]  /*2140*/  @P3 IMAD R22, R114, c[0x0][0x1c0], RZ ;  /* 0x0000700072163a24 */ /* 0x000fe200078e02ff */
[----:B------:R-:W-:Y:S02]  /*2150*/  @P3 MOV R20, R16 ;  /* 0x0000001000143202 */ /* 0x000fe40000000f00 */
[----:B------:R-:W-:Y:S01]  /*2160*/  @P0 LOP3.LUT R48, R48, 0x20, RZ, 0xfc, !PT ;  /* 0x0000002030300812 */ /* 0x000fe200078efcff */
[C---:B------:R-:W-:Y:S01]  /*2170*/  @P3 IMAD R22, R5.reuse, c[0x0][0x1c4], R22 ;  /* 0x0000710005163a24 */ /* 0x040fe200078e0216 */
[C---:B------:R-:W-:Y:S01]  /*2180*/  LOP3.LUT P0, RZ, R0.reuse, 0x1000000, RZ, 0xc0, !PT ;  /* 0x0100000000ff7812 */ /* 0x040fe2000780c0ff */
        /* <DEDUP_REMOVED lines=9> */
[----:B------:R-:W-:-:S02]  /*2220*/  @P4 IMAD R22, R4, c[0x0][0x1c4], R22 ;  /* 0x0000710004164a24 */ /* 0x000fc400078e0216 */
[----:B------:R-:W-:Y:S01]  /*2230*/  @P4 IMAD.WIDE.U32 R20, R4, c[0x0][0x1c0], R20 ;  /* 0x0000700004144a25 */ /* 0x000fe200078e0014 */
[C---:B------:R-:W-:Y:S02]  /*2240*/  LOP3.LUT P1, RZ, R0.reuse, 0x80000, RZ, 0xc0, !PT ;  /* 0x0008000000ff7812 */ /* 0x040fe4000782c0ff */
[----:B------:R-:W-:Y:S02]  /*2250*/  LOP3.LUT R0, R0, 0xdfffffff, RZ, 0xc0, !PT ;  /* 0xdfffffff00007812 */ /* 0x000fe400078ec0ff */
[----:B------:R-:W-:Y:S02]  /*2260*/  @P4 IADD3 R22, R21, R22, RZ ;  /* 0x0000001615164210 */ /* 0x000fe40007ffe0ff */
[----:B------:R-:W-:Y:S02]  /*2270*/  @P4 LEA R50, P5, R20, c[0x0][0x170], 0x2 ;  /* 0x00005c0014324a11 */ /* 0x000fe400078a10ff */
[----:B------:R-:W-:Y:S02]  /*2280*/  @P2 LOP3.LUT R0, R0, 0x20000000, RZ, 0xfc, !PT ;  /* 0x2000000000002812 */ /* 0x000fe400078efcff */
[----:B------:R-:W-:-:S02]  /*2290*/  @P4 LEA.HI.X R51, R20, c[0x0][0x174], R22, 0x2, P5 ;  /* 0x00005d0014334a11 */ /* 0x000fc400028f1416 */
[----:B------:R-:W-:Y:S02]  /*22a0*/  ISETP.GE.U32.AND P5, PT, R3, c[0x0][0x1c8], PT ;  /* 0x0000720003007a0c */ /* 0x000fe40003fa6070 */
[----:B------:R-:W-:Y:S02]  /*22b0*/  LOP3.LUT P2, RZ, R0, 0x100000, RZ, 0xc0, !PT ;  /* 0x0010000000ff7812 */ /* 0x000fe4000784c0ff */
[----:B------:R-:W-:Y:S02]  /*22c0*/  ISETP.GE.AND.EX P5, PT, R112, c[0x0][0x1cc], PT, P5 ;  /* 0x0000730070007a0c */ /* 0x000fe40003fa6350 */
[----:B------:R-:W-:Y:S02]  /*22d0*/  LOP3.LUT R0, R0, 0xbfffffff, RZ, 0xc0, !PT ;  /* 0xbfffffff00007812 */ /* 0x000fe400078ec0ff */
[----:B------:R-:W-:Y:S02]  /*22e0*/  ISETP.LT.U32.AND P5, PT, R100, 0x200, !P5 ;  /* 0x000002006400780c */ /* 0x000fe40006fa1070 */
[----:B------:R-:W-:-:S04]  /*22f0*/  @P3 LOP3.LUT R0, R0, 0x40000000, RZ, 0xfc, !PT ;  /* 0x4000000000003812 */ /* 0x000fc800078efcff */
[C---:B------:R-:W-:Y:S02]  /*2300*/  LOP3.LUT P3, RZ, R0.reuse, 0x2000000, RZ, 0xc0, !PT ;  /* 0x0200000000ff7812 */ /* 0x040fe4000786c0ff */
[----:B------:R-:W-:-:S04]  /*2310*/  LOP3.LUT R0, R0, 0x7fffffff, RZ, 0xc0, !PT ;  /* 0x7fffffff00007812 */ /* 0x000fc800078ec0ff */
[----:B------:R-:W-:Y:S01]  /*2320*/  @P4 LOP3.LUT R0, R0, 0x80000000, RZ, 0xfc, !PT ;  /* 0x8000000000004812 */ /* 0x000fe200078efcff */
[----:B------:R-:W-:Y:S01]  /*2330*/  @P5 IMAD R22, R112, c[0x0][0x1c0], RZ ;  /* 0x0000700070165a24 */ /* 0x000fe200078e02ff */
[----:B------:R-:W-:Y:S02]  /*2340*/  @P5 MOV R20, R16 ;  /* 0x0000001000145202 */ /* 0x000fe40000000f00 */
[----:B------:R-:W-:Y:S01]  /*2350*/  @P5 MOV R21, R19 ;  /* 0x0000001300155202 */ /* 0x000fe20000000f00 */
[----:B------:R-:W-:Y:S01]  /*2360*/  @P5 IMAD R22, R3, c[0x0][0x1c4], R22 ;  /* 0x0000710003165a24 */ /* 0x000fe200078e0216 */
[----:B------:R-:W-:-:S03]  /*2370*/  LOP3.LUT P4, RZ, R0, 0x4000000, RZ, 0xc0, !PT ;  /* 0x0400000000ff7812 */ /* 0x000fc6000788c0ff */
[----:B------:R-:W-:-:S05]  /*2380*/  @P5 IMAD.WIDE.U32 R20, R3, c[0x0][0x1c0], R20 ;  /* 0x0000700003145a25 */ /* 0x000fca00078e0014 */
[----:B------:R-:W-:Y:S02]  /*2390*/  @P5 IADD3 R21, R21, R22, RZ ;  /* 0x0000001615155210 */ /* 0x000fe40007ffe0ff */
[----:B------:R-:W-:-:S04]  /*23a0*/  @P5 LEA R22, P6, R20, c[0x0][0x170], 0x2 ;  /* 0x00005c0014165a11 */ /* 0x000fc800078c10ff */
[----:B------:R-:W-:Y:S02]  /*23b0*/  @P5 LEA.HI.X R23, R20, c[0x0][0x174], R21, 0x2, P6 ;  /* 0x00005d0014175a11 */ /* 0x000fe400030f1415 */
[----:B------:R-:W-:Y:S01]  /*23c0*/  CS2R R20, SRZ ;  /* 0x0000000000147805 */ /* 0x000fe2000001ff00 */
[----:B------:R-:W-:-:S05]  /*23d0*/  LOP3.LUT P6, RZ, R0, 0x200000, RZ, 0xc0, !PT ;  /* 0x0020000000ff7812 */ /* 0x000fca00078cc0ff */
[----:B------:R0:W2:Y:S01]  /*23e0*/  @P5 LDG.E.64 R20, [R22.64] ;  /* 0x0000000c16145981 */ /* 0x0000a2000c1e1b00 */
[----:B------:R-:W-:Y:S01]  /*23f0*/  LOP3.LUT P5, RZ, R0, 0x400000, RZ, 0xc0, !PT ;  /* 0x0040000000ff7812 */ /* 0x000fe200078ac0ff */
[----:B0-----:R-:W-:-:S06]  /*2400*/  CS2R R22, SRZ ;  /* 0x0000000000167805 */ /* 0x001fcc000001ff00 */
[----:B------:R0:W3:Y:S01]  /*2410*/  @P4 LDG.E.64 R22, [R24.64] ;  /* 0x0000000c18164981 */ /* 0x0000e2000c1e1b00 */
[----:B------:R-:W-:Y:S01]  /*2420*/  LOP3.LUT P4, RZ, R0, 0x20000, RZ, 0xc0, !PT ;  /* 0x0002000000ff7812 */ /* 0x000fe2000788c0ff */
[----:B0-----:R-:W-:-:S06]  /*2430*/  CS2R R24, SRZ ;  /* 0x0000000000187805 */ /* 0x001fcc000001ff00 */
[----:B------:R0:W4:Y:S01]  /*2440*/  @P3 LDG.E.64 R24, [R26.64] ;  /* 0x0000000c1a183981 */ /* 0x000122000c1e1b00 */
[----:B------:R-:W-:Y:S01]  /*2450*/  LOP3.LUT P3, RZ, R0, 0x10000, RZ, 0xc0, !PT ;  /* 0x0001000000ff7812 */ /* 0x000fe2000786c0ff */
[----:B0-----:R-:W-:-:S06]  /*2460*/  CS2R R26, SRZ ;  /* 0x00000000001a7805 */ /* 0x001fcc000001ff00 */
[----:B------:R0:W5:Y:S01]  /*2470*/  @P0 LDG.E.64 R26, [R28.64] ;  /* 0x0000000c1c1a0981 */ /* 0x000162000c1e1b00 */
[----:B------:R-:W-:Y:S01]  /*2480*/  LOP3.LUT P0, RZ, R48, 0x20, RZ, 0xc0, !PT ;  /* 0x0000002030ff7812 */ /* 0x000fe2000780c0ff */
[----:B0-----:R-:W-:-:S12]  /*2490*/  CS2R R28, SRZ ;  /* 0x00000000001c7805 */ /* 0x001fd8000001ff00 */
[----:B------:R0:W2:Y:S01]  /*24a0*/  @P0 LDG.E.64 R28, [R30.64] ;  /* 0x0000000c1e1c0981 */ /* 0x0000a2000c1e1b00 */
[----:B------:R-:W-:Y:S01]  /*24b0*/  LOP3.LUT P0, RZ, R48, 0x10, RZ, 0xc0, !PT ;  /* 0x0000001030ff7812 */ /* 0x000fe2000780c0ff */
[----:B0-----:R-:W-:-:S06]  /*24c0*/  CS2R R30, SRZ ;  /* 0x00000000001e7805 */ /* 0x001fcc000001ff00 */
[----:B------:R0:W2:Y:S02]  /*24d0*/  @P5 LDG.E.64 R30, [R32.64] ;  /* 0x0000000c201e5981 */ /* 0x0000a4000c1e1b00 */
[----:B0-----:R-:W-:-:S06]  /*24e0*/  CS2R R32, SRZ ;  /* 0x0000000000207805 */ /* 0x001fcc000001ff00 */
[----:B------:R0:W2:Y:S02]  /*24f0*/  @P6 LDG.E.64 R32, [R34.64] ;  /* 0x0000000c22206981 */ /* 0x0000a4000c1e1b00 */
[----:B0-----:R-:W-:-:S06]  /*2500*/  CS2R R34, SRZ ;  /* 0x0000000000227805 */ /* 0x001fcc000001ff00 */
[----:B------:R0:W2:Y:S01]  /*2510*/  @P2 LDG.E.64 R34, [R36.64] ;  /* 0x0000000c24222981 */ /* 0x0000a2000c1e1b00 */
[----:B------:R-:W-:Y:S02]  /*2520*/  LOP3.LUT R48, R48, 0xfffffffe, RZ, 0xc0, !PT ;  /* 0xfffffffe30307812 */ /* 0x000fe400078ec0ff */
[----:B------:R-:W-:Y:S01]  /*2530*/  LOP3.LUT P2, RZ, R0, 0x8000, RZ, 0xc0, !PT ;  /* 0x0000800000ff7812 */ /* 0x000fe2000784c0ff */
[----:B0-----:R-:W-:-:S06]  /*2540*/  CS2R R36, SRZ ;  /* 0x0000000000247805 */ /* 0x001fcc000001ff00 */
[----:B------:R0:W2:Y:S01]  /*2550*/  @P1 LDG.E.64 R36, [R38.64] ;  /* 0x0000000c26241981 */ /* 0x0000a2000c1e1b00 */
[----:B------:R-:W-:Y:S01]  /*2560*/  LOP3.LUT P1, RZ, R0, 0x4000, RZ, 0xc0, !PT ;  /* 0x0000400000ff7812 */ /* 0x000fe2000782c0ff */
[----:B0-----:R-:W-:-:S06]  /*2570*/  CS2R R38, SRZ ;  /* 0x0000000000267805 */ /* 0x001fcc000001ff00 */
[----:B------:R0:W2:Y:S01]  /*2580*/  @P0 LDG.E.64 R38, [R40.64] ;  /* 0x0000000c28260981 */ /* 0x0000a2000c1e1b00 */
[----:B------:R-:W-:Y:S01]  /*2590*/  LOP3.LUT P0, RZ, R0, 0x2000, RZ, 0xc0, !PT ;  /* 0x0000200000ff7812 */ /* 0x000fe2000780c0ff */
[----:B0-----:R-:W-:-:S06]  /*25a0*/  CS2R R40, SRZ ;  /* 0x0000000000287805 */ /* 0x001fcc000001ff00 */
[----:B------:R0:W2:Y:S01]  /*25b0*/  @P4 LDG.E.64 R40, [R42.64] ;  /* 0x0000000c2a284981 */ /* 0x0000a2000c1e1b00 */
[C---:B------:R-:W-:Y:S02]  /*25c0*/  LOP3.LUT P4, RZ, R0.reuse, 0x80, RZ, 0xc0, !PT ;  /* 0x0000008000ff7812 */ /* 0x040fe4000788c0ff */
[----:B------:R-:W-:Y:S01]  /*25d0*/  LOP3.LUT P6, RZ, R0, 0x1000, RZ, 0xc0, !PT ;  /* 0x0000100000ff7812 */ /* 0x000fe200078cc0ff */
[----:B0-----:R-:W-:-:S10]  /*25e0*/  CS2R R42, SRZ ;  /* 0x00000000002a7805 */ /* 0x001fd4000001ff00 */
[----:B------:R-:W-:Y:S02]  /*25f0*/  @P4 LOP3.LUT R48, R48, 0x1, RZ, 0xfc, !PT ;  /* 0x0000000130304812 */ /* 0x000fe400078efcff */
[----:B------:R-:W-:Y:S01]  /*2600*/  LOP3.LUT P4, RZ, R0, 0x100, RZ, 0xc0, !PT ;  /* 0x0000010000ff7812 */ /* 0x000fe2000788c0ff */
[----:B------:R0:W2:Y:S01]  /*2610*/  @P3 LDG.E.64 R42, [R44.64] ;  /* 0x0000000c2c2a3981 */ /* 0x0000a2000c1e1b00 */
[----:B------:R-:W-:Y:S01]  /*2620*/  LOP3.LUT R48, R48, 0xfffffffd, RZ, 0xc0, !PT ;  /* 0xfffffffd30307812 */ /* 0x000fe200078ec0ff */
[----:B0-----:R-:W-:-:S10]  /*2630*/  CS2R R44, SRZ ;  /* 0x00000000002c7805 */ /* 0x001fd4000001ff00 */
[----:B------:R-:W-:Y:S02]  /*2640*/  @P4 LOP3.LUT R48, R48, 0x2, RZ, 0xfc, !PT ;  /* 0x0000000230304812 */ /* 0x000fe400078efcff */
[----:B------:R-:W-:Y:S02]  /*2650*/  LOP3.LUT P4, RZ, R0, 0x200, RZ, 0xc0, !PT ;  /* 0x0000020000ff7812 */ /* 0x000fe4000788c0ff */
[----:B------:R-:W-:Y:S01]  /*2660*/  LOP3.LUT R48, R48, 0xfffffffb, RZ, 0xc0, !PT ;  /* 0xfffffffb30307812 */ /* 0x000fe200078ec0ff */
[----:B------:R0:W2:Y:S10]  /*2670*/  @P2 LDG.E.64 R44, [R46.64] ;  /* 0x0000000c2e2c2981 */ /* 0x0000b4000c1e1b00 */
[----:B------:R-:W-:Y:S01]  /*2680*/  @P4 LOP3.LUT R48, R48, 0x4, RZ, 0xfc, !PT ;  /* 0x0000000430304812 */ /* 0x000fe200078efcff */
[----:B0-----:R-:W-:Y:S01]  /*2690*/  CS2R R46, SRZ ;  /* 0x00000000002e7805 */ /* 0x001fe2000001ff00 */
[----:B------:R-:W-:-:S02]  /*26a0*/  LOP3.LUT P4, RZ, R0, 0x400, RZ, 0xc0, !PT ;  /* 0x0000040000ff7812 */ /* 0x000fc4000788c0ff */
[----:B------:R-:W-:-:S03]  /*26b0*/  LOP3.LUT R48, R48, 0xfffffff7, RZ, 0xc0, !PT ;  /* 0xfffffff730307812 */ /* 0x000fc600078ec0ff */
[----:B------:R0:W2:Y:S08]  /*26c0*/  @P1 LDG.E.64 R46, [R52.64] ;  /* 0x0000000c342e1981 */ /* 0x0000b0000c1e1b00 */
[----:B------:R-:W-:Y:S01]  /*26d0*/  @P4 LOP3.LUT R48, R48, 0x8, RZ, 0xfc, !PT ;  /* 0x0000000830304812 */ /* 0x000fe200078efcff */
[----:B0-----:R-:W-:Y:S01]  /*26e0*/  CS2R R52, SRZ ;  /* 0x0000000000347805 */ /* 0x001fe2000001ff00 */
[----:B------:R-:W-:-:S05]  /*26f0*/  LOP3.LUT P4, RZ, R0, 0x800, RZ, 0xc0, !PT ;  /* 0x0000080000ff7812 */ /* 0x000fca000788c0ff */
[----:B------:R0:W2:Y:S02]  /*2700*/  @P0 LDG.E.64 R52, [R54.64] ;  /* 0x0000000c36340981 */ /* 0x0000a4000c1e1b00 */
[----:B0-----:R-:W-:-:S06]  /*2710*/  CS2R R54, SRZ ;  /* 0x0000000000367805 */ /* 0x001fcc000001ff00 */
[----:B------:R0:W2:Y:S02]  /*2720*/  @P6 LDG.E.64 R54, [R56.64] ;  /* 0x0000000c38366981 */ /* 0x0000a4000c1e1b00 */
[----:B0-----:R-:W-:-:S06]  /*2730*/  CS2R R56, SRZ ;  /* 0x0000000000387805 */ /* 0x001fcc000001ff00 */
[----:B------:R0:W2:Y:S01]  /*2740*/  @P4 LDG.E.64 R56, [R58.64] ;  /* 0x0000000c3a384981 */ /* 0x0000a2000c1e1b00 */
[----:B------:R-:W-:Y:S01]  /*2750*/  LOP3.LUT P4, RZ, R48, 0x8, RZ, 0xc0, !PT ;  /* 0x0000000830ff7812 */ /* 0x000fe2000788c0ff */
[----:B0-----:R-:W-:-:S12]  /*2760*/  CS2R R58, SRZ ;  /* 0x00000000003a7805 */ /* 0x001fd8000001ff00 */
[----:B------:R0:W2:Y:S01]  /*2770*/  @P4 LDG.E.64 R58, [R60.64] ;  /* 0x0000000c3c3a4981 */ /* 0x0000a2000c1e1b00 */
[----:B------:R-:W-:Y:S01]  /*2780*/  LOP3.LUT P4, RZ, R48, 0x4, RZ, 0xc0, !PT ;  /* 0x0000000430ff7812 */ /* 0x000fe2000788c0ff */
[----:B0-----:R-:W-:-:S12]  /*2790*/  CS2R R60, SRZ ;  /* 0x00000000003c7805 */ /* 0x001fd8000001ff00 */
[----:B------:R0:W2:Y:S01]  /*27a0*/  @P4 LDG.E.64 R60, [R62.64] ;  /* 0x0000000c3e3c4981 */ /* 0x0000a2000c1e1b00 */
[----:B------:R-:W-:Y:S01]  /*27b0*/  LOP3.LUT P4, RZ, R48, 0x2, RZ, 0xc0, !PT ;  /* 0x0000000230ff7812 */ /* 0x000fe2000788c0ff */
[----:B0-----:R-:W-:-:S12]  /*27c0*/  CS2R R62, SRZ ;  /* 0x00000000003e7805 */ /* 0x001fd8000001ff00 */
[----:B------:R0:W2:Y:S01]  /*27d0*/  @P4 LDG.E.64 R62, [R64.64] ;  /* 0x0000000c403e4981 */ /* 0x0000a2000c1e1b00 */
[----:B------:R-:W-:Y:S02]  /*27e0*/  LOP3.LUT P4, RZ, R48, 0x1, RZ, 0xc0, !PT ;  /* 0x0000000130ff7812 */ /* 0x000fe4000788c0ff */
[C---:B------:R-:W-:Y:S01]  /*27f0*/  LOP3.LUT P3, RZ, R0.reuse, 0x40, RZ, 0xc0, !PT ;  /* 0x0000004000ff7812 */ /* 0x040fe2000786c0ff */
[----:B0-----:R-:W-:Y:S01]  /*2800*/  CS2R R64, SRZ ;  /* 0x0000000000407805 */ /* 0x001fe2000001ff00 */
[----:B------:R-:W-:-:S09]  /*2810*/  LOP3.LUT P2, RZ, R0, 0x20, RZ, 0xc0, !PT ;  /* 0x0000002000ff7812 */ /* 0x000fd2000784c0ff */
[----:B------:R0:W2:Y:S02]  /*2820*/  @P4 LDG.E.64 R64, [R66.64] ;  /* 0x0000000c42404981 */ /* 0x0000a4000c1e1b00 */
[----:B0-----:R-:W-:Y:S01]  /*2830*/  CS2R R66, SRZ ;  /* 0x0000000000427805 */ /* 0x001fe2000001ff00 */
[----:B------:R-:W-:-:S05]  /*2840*/  LOP3.LUT P1, RZ, R0, 0x10, RZ, 0xc0, !PT ;  /* 0x0000001000ff7812 */ /* 0x000fca000782c0ff */
        /* <DEDUP_REMOVED lines=25> */
[----:B0-----:R-:W-:-:S06]  /*29e0*/  CS2R R84, SRZ ;  /* 0x0000000000547805 */ /* 0x001fcc000001ff00 */
[----:B------:R0:W2:Y:S02]  /*29f0*/  @P3 LDG.E.64 R84, [R86.64] ;  /* 0x0000000c56543981 */ /* 0x0000a4000c1e1b00 */
[----:B0-----:R-:W-:-:S06]  /*2a00*/  CS2R R86, SRZ ;  /* 0x0000000000567805 */ /* 0x001fcc000001ff00 */
[----:B------:R-:W2:Y:S01]  /*2a10*/  @P4 LDG.E.64 R86, [R50.64] ;  /* 0x0000000c32564981 */ /* 0x000ea2000c1e1b00 */
[----:B---3--:R-:W-:Y:S02]  /*2a20*/  FMUL.FTZ R48, R23, R23 ;  /* 0x0000001717307220 */ /* 0x008fe40000410000 */
[----:B----4-:R-:W-:Y:S02]  /*2a30*/  FMUL.FTZ R49, R25, R25 ;  /* 0x0000001919317220 */ /* 0x010fe40000410000 */
[----:B------:R-:W-:Y:S02]  /*2a40*/  FFMA.FTZ R48, R22, R22, R48 ;  /* 0x0000001616307223 */ /* 0x000fe40000010030 */
[----:B------:R-:W-:Y:S02]  /*2a50*/  FFMA.FTZ R49, R24, R24, R49 ;  /* 0x0000001818317223 */ /* 0x000fe40000010031 */
[----:B------:R-:W-:-:S04]  /*2a60*/  FADD.FTZ R48, RZ, R48 ;  /* 0x00000030ff307221 */ /* 0x000fc80000010000 */
[----:B------:R-:W-:Y:S02]  /*2a70*/  FADD.FTZ R48, R48, R49 ;  /* 0x0000003130307221 */ /* 0x000fe40000010000 */
[----:B-----5:R-:W-:-:S04]  /*2a80*/  FMUL.FTZ R49, R27, R27 ;  /* 0x0000001b1b317220 */ /* 0x020fc80000410000 */
[----:B------:R-:W-:-:S04]  /*2a90*/  FFMA.FTZ R49, R26, R26, R49 ;  /* 0x0000001a1a317223 */ /* 0x000fc80000010031 */
[----:B------:R-:W-:Y:S02]  /*2aa0*/  FADD.FTZ R48, R48, R49 ;  /* 0x0000003130307221 */ /* 0x000fe40000010000 */
[----:B--2---:R-:W-:-:S04]  /*2ab0*/  FMUL.FTZ R49, R29, R29 ;  /* 0x0000001d1d317220 */ /* 0x004fc80000410000 */
[----:B------:R-:W-:-:S04]  /*2ac0*/  FFMA.FTZ R49, R28, R28, R49 ;  /* 0x0000001c1c317223 */ /* 0x000fc80000010031 */
[----:B------:R-:W-:Y:S02]  /*2ad0*/  FADD.FTZ R48, R48, R49 ;  /* 0x0000003130307221 */ /* 0x000fe40000010000 */
[----:B------:R-:W-:-:S04]  /*2ae0*/  FMUL.FTZ R49, R31, R31 ;  /* 0x0000001f1f317220 */ /* 0x000fc80000410000 */
        /* <DEDUP_REMOVED lines=80> */
[----:B------:R-:W-:Y:S02]  /*2ff0*/  FADD.FTZ R49, R22, R23 ;  /* 0x0000001716317221 */ /* 0x000fe40000010000 */
[----:B------:R-:W-:Y:S02]  /*3000*/  FADD.FTZ R50, R24, R25 ;  /* 0x0000001918327221 */ /* 0x000fe40000010000 */
[----:B------:R-:W-:-:S04]  /*3010*/  FADD.FTZ R49, RZ, R49 ;  /* 0x00000031ff317221 */ /* 0x000fc80000010000 */
[----:B------:R-:W-:Y:S02]  /*3020*/  FADD.FTZ R49, R49, R50 ;  /* 0x0000003231317221 */ /* 0x000fe40000010000 */
[----:B------:R-:W-:-:S04]  /*3030*/  FADD.FTZ R50, R26, R27 ;  /* 0x0000001b1a327221 */ /* 0x000fc80000010000 */
        /* <DEDUP_REMOVED lines=55> */
[----:B------:R-:W-:Y:S01]  /*33b0*/  FADD.FTZ R49, R86, R87 ;  /* 0x0000005756317221 */ /* 0x000fe20000010000 */
[----:B------:R-:W0:Y:S03]  /*33c0*/  S2R R101, SR_LANEID ;  /* 0x0000000000657919 */ /* 0x000e260000000000 */
[----:B------:R-:W-:Y:S02]  /*33d0*/  FADD.FTZ R50, R50, R49 ;  /* 0x0000003132327221 */ /* 0x000fe40000010000 */
[----:B------:R-:W-:Y:S02]  /*33e0*/  FMUL.FTZ R49, R21, R21 ;  /* 0x0000001515317220 */ /* 0x000fe40000410000 */
[----:B------:R-:W-:-:S02]  /*33f0*/  FADD.FTZ R51, R20, R21 ;  /* 0x0000001514337221 */ /* 0x000fc40000010000 */
        /* <DEDUP_REMOVED lines=28> */
[----:B------:R-:W-:-:S04]  /*35c0*/  ISETP.NE.AND P5, PT, R101, RZ, PT ;  /* 0x000000ff6500720c */ /* 0x000fc80003fa5270 */
[----:B------:R-:W-:-:S09]  /*35d0*/  MOV R51, R48 ;  /* 0x0000003000337202 */ /* 0x000fd20000000f00 */
[----:B------:R0:W-:Y:S04]  /*35e0*/  @!P5 STS.64 [R2.X8+0x10], R50 ;  /* 0x000010320200d388 */ /* 0x0001e80000008a00 */
[----:B------:R-:W-:Y:S01]  /*35f0*/  BAR.SYNC.DEFER_BLOCKING 0x0 ;  /* 0x0000000000007b1d */ /* 0x000fe20000010000 */
[----:B------:R-:W-:-:S05]  /*3600*/  ISETP.NE.AND P5, PT, R100, RZ, PT ;  /* 0x000000ff6400720c */ /* 0x000fca0003fa5270 */
[----:B------:R-:W-:Y:S01]  /*3610*/  ULDC UR14, c[0x0][0xc] ;  /* 0x00000300000e7ab9 */ /* 0x000fe20000000800 */
[----:B------:R-:W-:Y:S07]  /*3620*/  BSSY B0, `(.L_x_4672) ;  /* 0x0000028000007945 */ /* 0x000fee0003800000 */
        /* <DEDUP_REMOVED lines=39> */
.L_x_4673:
[----:B0-----:R-:W-:Y:S05]  /*38a0*/  BSYNC B0 ;  /* 0x0000000000007941 */ /* 0x001fea0003800000 */
.L_x_4672:
[----:B------:R-:W-:-:S06]  /*38b0*/  UISETP.GE.U32.AND UP0, UPT, UR14, 0x2, UPT ;  /* 0x000000020e00788c */ /* 0x000fcc000bf06070 */
[----:B------:R-:W-:-:S13]  /*38c0*/  PLOP3.LUT P6, PT, PT, PT, UP0, 0x40, 0x0 ;  /* 0x000000000000781c */ /* 0x000fda0003fce808 */
[----:B------:R-:W-:Y:S05]  /*38d0*/  @P6 BRA `(.L_x_4674) ;  /* 0x0000190000006947 */ /* 0x000fea0003800000 */
[----:B------:R-:W-:Y:S02]  /*38e0*/  ULOP3.LUT UR5, UR4, 0x1, URZ, 0xc0, !UPT ;  /* 0x0000000104057892 */ /* 0x000fe4000f8ec03f */
[----:B------:R-:W-:Y:S02]  /*38f0*/  ULDC UR6, c[0x0][0x10] ;  /* 0x0000040000067ab9 */ /* 0x000fe40000000800 */
[----:B------:R-:W-:Y:S02]  /*3900*/  UIMAD UR5, UR5, UR6, URZ ;  /* 0x00000006050572a4 */ /* 0x000fe4000f8e023f */
[----:B------:R-:W-:Y:S02]  /*3910*/  UMOV UR10, 0x4 ;  /* 0x00000004000a7882 */ /* 0x000fe40000000000 */
[----:B------:R-:W-:Y:S01]  /*3920*/  ULDC UR6, c[0x0][0xc] ;  /* 0x0000030000067ab9 */ /* 0x000fe20000000800 */
[----:B------:R-:W-:Y:S01]  /*3930*/  MOV R48, UR10 ;  /* 0x0000000a00307c02 */ /* 0x000fe20008000f00 */
        /* <DEDUP_REMOVED lines=8> */
[----:B------:R-:W-:-:S06]  /*39c0*/  ULOP3.LUT UP0, URZ, UR4, 0x2, URZ, 0xc0, !UPT ;  /* 0x00000002043f7892 */ /* 0x000fcc000f80c03f */
[----:B------:R-:W-:Y:S02]  /*39d0*/  PLOP3.LUT P6, PT, PT, PT, UP0, 0x40, 0x0 ;  /* 0x000000000000781c */ /* 0x000fe40003fce808 */
[----:B0-----:R-:W-:Y:S01]  /*39e0*/  MOV R98, UR5 ;  /* 0x0000000500627c02 */ /* 0x001fe20008000f00 */
[----:B------:R-:W-:-:S03]  /*39f0*/  ULDC UR5, c[0x0][0x10] ;  /* 0x0000040000057ab9 */ /* 0x000fc60000000800 */
[----:B------:R-:W0:Y:S02]  /*3a00*/  R2UR UR10, R98 ;  /* 0x00000000620a73c2 */ /* 0x000e2400000e0000 */
[----:B0-----:R-:W-:-:S03]  /*3a10*/  UIMAD UR10, UR17, UR5, UR10 ;  /* 0x00000005110a72a4 */ /* 0x001fc6000f8e020a */
[----:B------:R-:W-:Y:S02]  /*3a20*/  UMOV UR5, 0x1 ;  /* 0x0000000100057882 */ /* 0x000fe40000000000 */
[----:B------:R-:W-:Y:S02]  /*3a30*/  UIMAD.WIDE.U32 UR10, UR10, 0x8, UR6 ;  /* 0x000000080a0a78a5 */ /* 0x000fe4000f8e0006 */
[----:B------:R-:W-:-:S04]  /*3a40*/  USEL UR5, UR5, 0xffffffff, !UP0 ;  /* 0xffffffff05057887 */ /* 0x000fc8000c000000 */
[----:B------:R-:W-:Y:S02]  /*3a50*/  MOV R100, UR10 ;  /* 0x0000000a00647c02 */ /* 0x000fe40008000f00 */
[----:B------:R-:W-:-:S05]  /*3a60*/  MOV R101, UR11 ;  /* 0x0000000b00657c02 */ /* 0x000fca0008000f00 */
[----:B------:R0:W-:Y:S02]  /*3a70*/  STG.E.64 [R100.64], R50 ;  /* 0x0000003264007986 */ /* 0x0001e4000c101b0c */
[----:B0-----:R-:W-:Y:S02]  /*3a80*/  SEL R100, RZ, c[0x0][0xc], !P6 ;  /* 0x00000300ff647a07 */ /* 0x001fe40007000000 */
[----:B------:R-:W-:Y:S01]  /*3a90*/  MOV R101, UR5 ;  /* 0x0000000500657c02 */ /* 0x000fe20008000f00 */
[----:B------:R-:W-:Y:S06]  /*3aa0*/  MEMBAR.ALL.GPU ;  /* 0x0000000000007992 */ /* 0x000fec000000a000 */
[----:B------:R-:W-:Y:S01]  /*3ab0*/  ISETP.NE.AND P6, PT, R100, -0x1, PT ;  /* 0xffffffff6400780c */ /* 0x000fe20003fc5270 */
[----:B------:R-:W-:-:S00]  /*3ac0*/  ERRBAR ;  /* 0x00000000000079ab */ /* 0x000fc00000000000 */
[----:B------:R0:W-:Y:S11]  /*3ad0*/  RED.E.ADD.S32.STRONG.GPU [R48.64], R101 ;  /* 0x000000653000798e */ /* 0x0001f6000c10e38c */
[----:B------:R-:W-:Y:S05]  /*3ae0*/  @!P6 BRA `(.L_x_4675) ;  /* 0x000000500000e947 */ /* 0x000fea0003800000 */
.L_x_4676:
[----:B0-----:R-:W2:Y:S01]  /*3af0*/  LDG.E.STRONG.GPU R101, [R48.64] ;  /* 0x0000000c30657981 */ /* 0x001ea2000c1ef900 */
[----:B------:R-:W-:Y:S01]  /*3b00*/  YIELD ;  /* 0x0000000000007946 */ /* 0x000fe20003800000 */
[----:B--2---:R-:W-:Y:S01]  /*3b10*/  ISETP.NE.AND P6, PT, R101, R100, PT ;  /* 0x000000646500720c */ /* 0x004fe20003fc5270 */
[----:B------:R-:W-:-:S12]  /*3b20*/  CCTL.IVALL ;  /* 0x00000000ff00798f */ /* 0x000fd80002000000 */
[----:B------:R-:W-:Y:S05]  /*3b30*/  @P6 BRA `(.L_x_4676) ;  /* 0xffffffb000006947 */ /* 0x000fea000383ffff */
.L_x_4675:
        /* <DEDUP_REMOVED lines=27> */
.L_x_4680:
[----:B0-----:R-:W-:Y:S01]  /*3cf0*/  MOV R48, UR5 ;  /* 0x0000000500307c02 */ /* 0x001fe20008000f00 */
        /* <DEDUP_REMOVED lines=163> */
.L_x_4679:
[----:B------:R-:W-:-:S06]  /*4730*/  UISETP.GT.AND UP0, UPT, UR9, 0x4, UPT ;  /* 0x000000040900788c */ /* 0x000fcc000bf04270 */
[----:B------:R-:W-:-:S13]  /*4740*/  PLOP3.LUT P6, PT, PT, PT, UP0, 0x40, 0x0 ;  /* 0x000000000000781c */ /* 0x000fda0003fce808 */
[----:B------:R-:W-:Y:S05]  /*4750*/  @P6 BRA `(.L_x_4681) ;  /* 0x0000055000006947 */ /* 0x000fea0003800000 */
[----:B0-----:R-:W-:Y:S02]  /*4760*/  MOV R48, UR5 ;  /* 0x0000000500307c02 */ /* 0x001fe40008000f00 */
        /* <DEDUP_REMOVED lines=84> */
.L_x_4681:
[----:B------:R-:W-:-:S04]  /*4cb0*/  LOP3.LUT P6, RZ, R0, 0x1, RZ, 0xc0, !PT ;  /* 0x0000000100ff7812 */ /* 0x000fc800078cc0ff */
[----:B------:R-:W-:-:S13]  /*4cc0*/  ISETP.NE.OR P6, PT, RZ, UR9, P6 ;  /* 0x00000009ff007c0c */ /* 0x000fda000b7c5670 */
[----:B------:R-:W-:Y:S05]  /*4cd0*/  @!P6 BRA `(.L_x_4677) ;  /* 0x000002c00000e947 */ /* 0x000fea0003800000 */
.L_x_4678:
        /* <DEDUP_REMOVED lines=44> */
.L_x_4677:
[----:B------:R-:W-:-:S04]  /*4fa0*/  MOV R100, c[0x0][0xc] ;  /* 0x0000030000647a02 */ /* 0x000fc80000000f00 */
[----:B------:R-:W-:-:S13]  /*4fb0*/  LOP3.LUT P6, R100, R100, 0x3, RZ, 0xc0, !PT ;  /* 0x0000000364647812 */ /* 0x000fda00078cc0ff */
[----:B------:R-:W-:Y:S05]  /*4fc0*/  @!P6 BRA `(.L_x_4674) ;  /* 0x000002100000e947 */ /* 0x000fea0003800000 */
[----:B0-----:R-:W-:Y:S01]  /*4fd0*/  MOV R48, UR5 ;  /* 0x0000000500307c02 */ /* 0x001fe20008000f00 */
        /* <DEDUP_REMOVED lines=10> */
.L_x_4683:
[----:B------:R-:W-:Y:S05]  /*5080*/  BSYNC B0 ;  /* 0x0000000000007941 */ /* 0x000fea0003800000 */
.L_x_4682:
        /* <DEDUP_REMOVED lines=20> */
[----:B------:R-:W-:Y:S02]  /*51d0*/  @!P6 FADD.FTZ R51, R51, R49 ;  /* 0x000000313333e221 */ /* 0x000fe40000010000 */
.L_x_4674:
[----:B0-----:R-:W0:Y:S01]  /*51e0*/  S2R R48, SR_TID.X ;  /* 0x0000000000307919 */ /* 0x001e220000002100 */
[----:B------:R-:W-:Y:S01]  /*51f0*/  LOP3.LUT R0, R0, 0xf7ffffff, RZ, 0xc0, !PT ;  /* 0xf7ffffff00007812 */ /* 0x000fe200078ec0ff */
[----:B------:R-:W-:Y:S02]  /*5200*/  UMOV UR6, 0x3f800000 ;  /* 0x3f80000000067882 */ /* 0x000fe40000000000 */
[----:B------:R1:W-:Y:S01]  /*5210*/  @!P5 STS.64 [0x98], R50 ;  /* 0x00009832ff00d388 */ /* 0x0003e20000000a00 */
[----:B------:R-:W-:Y:S02]  /*5220*/  @P0 LOP3.LUT R0, R0, 0x8000000, RZ, 0xfc, !PT ;  /* 0x0800000000000812 */ /* 0x000fe400078efcff */
[----:B------:R-:W-:-:S02]  /*5230*/  ISETP.EQ.U32.AND P0, PT, RZ, c[0x0][0x168], PT ;  /* 0x00005a00ff007a0c */ /* 0x000fc40003f02070 */
[----:B0-----:R-:W-:Y:S02]  /*5240*/  LOP3.LUT P6, RZ, R48, UR17, RZ, 0xfc, !PT ;  /* 0x0000001130ff7c12 */ /* 0x001fe4000f8cfcff */
[----:B------:R-:W-:Y:S02]  /*5250*/  MOV R48, UR16 ;  /* 0x0000001000307c02 */ /* 0x000fe40008000f00 */
[----:B------:R-:W-:Y:S02]  /*5260*/  ISETP.EQ.OR.EX P6, PT, RZ, c[0x0][0x16c], P6, P0 ;  /* 0x00005b00ff007a0c */ /* 0x000fe400037c2700 */
[----:B------:R-:W-:-:S11]  /*5270*/  LOP3.LUT P0, RZ, R0, 0x8000000, RZ, 0xc0, !PT ;  /* 0x0800000000ff7812 */ /* 0x000fd6000780c0ff */
[----:B------:R-:W-:Y:S01]  /*5280*/  @!P6 MOV R49, 0x8 ;  /* 0x000000080031e802 */ /* 0x000fe20000000f00 */
[----:B-1----:R-:W-:Y:S02]  /*5290*/  @!P6 FMUL.FTZ R51, R51, c[0x0][0x1f4] ;  /* 0x00007d003333ea20 */ /* 0x002fe40000410000 */
[----:B------:R-:W-:Y:S02]  /*52a0*/  @!P6 FMUL.FTZ R50, R50, c[0x0][0x1f4] ;  /* 0x00007d003232ea20 */ /* 0x000fe40000410000 */
[----:B------:R-:W-:-:S05]  /*52b0*/  @!P6 IMAD.WIDE R48, R49, R48, c[0x0][0x168] ;  /* 0x00005a003130e625 */ /* 0x000fca00078e0230 */
[----:B------:R-:W-:Y:S04]  /*52c0*/  @!P6 STG.E.64 [R48.64], R50 ;  /* 0x000000323000e986 */ /* 0x000fe8000c101b0c */
[----:B------:R-:W-:Y:S06]  /*52d0*/  BAR.SYNC.DEFER_BLOCKING 0x0 ;  /* 0x0000000000007b1d */ /* 0x000fec0000010000 */
[----:B------:R-:W0:Y:S02]  /*52e0*/  LDS.64 R48, [0x98] ;  /* 0x00009800ff307984 */ /* 0x000e240000000a00 */
[----:B0-----:R-:W-:-:S04]  /*52f0*/  FMUL.FTZ R48, R48, c[0x0][0x1f4] ;  /* 0x00007d0030307a20 */ /* 0x001fc80000410000 */
[----:B------:R-:W0:Y:S02]  /*5300*/  R2UR UR5, R48 ;  /* 0x00000000300573c2 */ /* 0x000e2400000e0000 */
[----:B0-----:R-:W-:-:S05]  /*5310*/  MOV R48, UR5 ;  /* 0x0000000500307c02 */ /* 0x001fca0008000f00 */
[----:B------:R-:W-:-:S04]  /*5320*/  FMUL.FTZ R48, R48, UR5 ;  /* 0x0000000530307c20 */ /* 0x000fc80008410000 */
[----:B------:R-:W-:Y:S01]  /*5330*/  FFMA.FTZ R48, R49, c[0x0][0x1f4], -R48 ;  /* 0x00007d0031307a23 */ /* 0x000fe20000010830 */
[----:B------:R-:W-:-:S04]  /*5340*/  SHF.L.U64.HI R49, R14, 0x2, R15 ;  /* 0x000000020e317819 */ /* 0x000fc8000001020f */
[----:B------:R-:W-:-:S13]  /*5350*/  FSETP.GTU.FTZ.AND P5, PT, R48, RZ, PT ;  /* 0x000000ff3000720b */ /* 0x000fda0003fbc000 */
[----:B------:R-:W-:Y:S01]  /*5360*/  VOTEU.ANY UP0, P5 ;  /* 0x00000000003f7886 */ /* 0x000fe20002800100 */
[----:B------:R-:W-:-:S13]  /*5370*/  PLOP3.LUT P5, PT, PT, PT, UP0, 0x80, 0x0 ;  /* 0x000000000000781c */ /* 0x000fda0003faf008 */
[----:B------:R-:W-:Y:S01]  /*5380*/  @P5 FADD.FTZ R48, R48, c[0x0][0x188] ;  /* 0x0000620030305621 */ /* 0x000fe20000010000 */
[----:B------:R-:W-:-:S13]  /*5390*/  PLOP3.LUT P5, PT, PT, PT, UP0, 0x80, 0x0 ;  /* 0x000000000000781c */ /* 0x000fda0003faf008 */
[----:B------:R-:W0:Y:S01]  /*53a0*/  @P5 MUFU.RSQ R48, R48 ;  /* 0x0000003000305308 */ /* 0x000e220000001400 */
[----:B------:R-:W-:-:S13]  /*53b0*/  PLOP3.LUT P5, PT, PT, PT, UP0, 0x80, 0x0 ;  /* 0x000000000000781c */ /* 0x000fda0003faf008 */
[----:B0-----:R0:W1:Y:S02]  /*53c0*/  @P5 R2UR UR6, R48 ;  /* 0x00000000300653c2 */ /* 0x00106400000e0000 */
[----:B0-----:R-:W-:-:S04]  /*53d0*/  SHF.L.U32 R48, R14, 0x2, RZ ;  /* 0x000000020e307819 */ /* 0x001fc800000006ff */
[----:B------:R-:W-:-:S04]  /*53e0*/  IADD3 R14, P5, R48, c[0x0][0x178], RZ ;  /* 0x00005e00300e7a10 */ /* 0x000fc80007fbe0ff */
[----:B------:R-:W-:Y:S02]  /*53f0*/  IADD3.X R15, R49, c[0x0][0x17c], RZ, P5, !PT ;  /* 0x00005f00310f7a10 */ /* 0x000fe40002ffe4ff */
[----:B------:R-:W-:-:S04]  /*5400*/  IADD3 R48, P5, R48, c[0x0][0x180], RZ ;  /* 0x0000600030307a10 */ /* 0x000fc80007fbe0ff */
[----:B------:R-:W-:Y:S01]  /*5410*/  IADD3.X R49, R49, c[0x0][0x184], RZ, P5, !PT ;  /* 0x0000610031317a10 */ /* 0x000fe20002ffe4ff */
[----:B------:R-:W2:Y:S05]  /*5420*/  LDG.E.64 R14, [R14.64] ;  /* 0x0000000c0e0e7981 */ /* 0x000eaa000c1e1b00 */
[----:B------:R-:W2:Y:S01]  /*5430*/  LDG.E.64 R48, [R48.64] ;  /* 0x0000000c30307981 */ /* 0x000ea2000c1e1b00 */
[----:B------:R-:W-:Y:S01]  /*5440*/  ISETP.NE.AND P5, PT, RZ, UR15, PT ;  /* 0x0000000fff007c0c */ /* 0x000fe2000bfa5270 */
[----:B------:R-:W-:Y:S02]  /*5450*/  FADD.FTZ R22, R22, -UR5 ;  /* 0x8000000516167e21 */ /* 0x000fe40008010000 */
[----:B------:R-:W-:-:S02]  /*5460*/  FADD.FTZ R23, R23, -UR5 ;  /* 0x8000000517177e21 */ /* 0x000fc40008010000 */
[----:B-1----:R-:W-:Y:S02]  /*5470*/  FMUL.FTZ R22, R22, UR6 ;  /* 0x0000000616167c20 */ /* 0x002fe40008410000 */
[----:B------:R-:W-:Y:S02]  /*5480*/  FMUL.FTZ R23, R23, UR6 ;  /* 0x0000000617177c20 */ /* 0x000fe40008410000 */
[----:B--2---:R-:W-:Y:S02]  /*5490*/  FFMA.FTZ R22, R14, R22, R48 ;  /* 0x000000160e167223 */ /* 0x004fe40000010030 */
[----:B------:R-:W-:Y:S02]  /*54a0*/  FFMA.FTZ R23, R15, R23, R49 ;  /* 0x000000170f177223 */ /* 0x000fe40000010031 */
        /* <DEDUP_REMOVED lines=11> */
.L_x_4684:
[----:B------:R-:W-:Y:S01]  /*5560*/  LOP3.LUT P6, RZ, R0, 0x4000000, RZ, 0xc0, !PT ;  /* 0x0400000000ff7812 */ /* 0x000fe200078cc0ff */
[----:B------:R-:W-:-:S12]  /*5570*/  BSSY B0, `(.L_x_4685) ;  /* 0x000000c000007945 */ /* 0x000fd80003800000 */
[----:B------:R-:W-:Y:S05]  /*5580*/  @!P6 BRA `(.L_x_4686) ;  /* 0x000000a00000e947 */ /* 0x000fea0003800000 */
[----:B------:R-:W-:Y:S02]  /*5590*/  SHF.R.S32.HI R50, RZ, 0x1f, R97 ;  /* 0x0000001fff327819 */ /* 0x000fe40000011461 */
[----:B------:R-:W-:-:S03]  /*55a0*/  MOV R51, R19 ;  /* 0x0000001300337202 */ /* 0x000fc60000000f00 */
        /* <DEDUP_REMOVED lines=8> */
.L_x_4686:
[----:B------:R-:W-:Y:S05]  /*5630*/  BSYNC B0 ;  /* 0x0000000000007941 */ /* 0x000fea0003800000 */
.L_x_4685:
        /* <DEDUP_REMOVED lines=185> */
[----:B------:R-:W-:Y:S01]  /*61d0*/  FFMA.FTZ R25, R15, R25, R49 ;  /* 0x000000190f197223 */ /* 0x000fe20000010031 */
[----:B------:R-:W-:Y:S05]  /*61e0*/  @!P5 BRA `(.L_x_4687) ;  /* 0x000000a00000d947 */ /* 0x000fea0003800000 */
[----:B------:R-:W-:-:S06]  /*61f0*/  FMUL.FTZ R14, R24, -1.4426950216293334961 ;  /* 0xbfb8aa3b180e7820 */ /* 0x000fcc0000410000 */
[----:B------:R-:W1:Y:S02]  /*6200*/  MUFU.EX2 R14, R14 ;  /* 0x0000000e000e7308 */ /* 0x000e640000000800 */
[----:B-1----:R-:W-:-:S06]  /*6210*/  FADD.FTZ R14, R14, 1 ;  /* 0x3f8000000e0e7421 */ /* 0x002fcc0000010000 */
[----:B------:R-:W1:Y:S02]  /*6220*/  MUFU.RCP R14, R14 ;  /* 0x0000000e000e7308 */ /* 0x000e640000001000 */
[----:B-1----:R-:W-:Y:S02]  /*6230*/  FMUL.FTZ R24, R24, R14 ;  /* 0x0000000e18187220 */ /* 0x002fe40000410000 */
[----:B------:R-:W-:-:S06]  /*6240*/  FMUL.FTZ R14, R25, -1.4426950216293334961 ;  /* 0xbfb8aa3b190e7820 */ /* 0x000fcc0000410000 */
[----:B------:R-:W1:Y:S02]  /*6250*/  MUFU.EX2 R14, R14 ;  /* 0x0000000e000e7308 */ /* 0x000e640000000800 */
[----:B-1----:R-:W-:-:S06]  /*6260*/  FADD.FTZ R14, R14, 1 ;  /* 0x3f8000000e0e7421 */ /* 0x002fcc0000010000 */
[----:B------:R-:W1:Y:S02]  /*6270*/  MUFU.RCP R14, R14 ;  /* 0x0000000e000e7308 */ /* 0x000e640000001000 */
[----:B-1----:R-:W-:-:S06]  /*6280*/  FMUL.FTZ R25, R25, R14 ;  /* 0x0000000e19197220 */ /* 0x002fcc0000410000 */
.L_x_4687:
[----:B------:R-:W-:Y:S01]  /*6290*/  LOP3.LUT P6, RZ, R0, 0x2000000, RZ, 0xc0, !PT ;  /* 0x0200000000ff7812 */ /* 0x000fe200078cc0ff */
[----:B------:R-:W-:-:S12]  /*62a0*/  BSSY B0, `(.L_x_4688) ;  /* 0x000000c000007945 */ /* 0x000fd80003800000 */
[----:B------:R-:W-:Y:S05]  /*62b0*/  @!P6 BRA `(.L_x_4689) ;  /* 0x000000a00000e947 */ /* 0x000fea0003800000 */
[----:B------:R-:W-:Y:S02]  /*62c0*/  SHF.R.S32.HI R14, RZ, 0x1f, R111 ;  /* 0x0000001fff0e7819 */ /* 0x000fe4000001146f */
[----:B------:R-:W-:-:S03]  /*62d0*/  MOV R15, R19 ;  /* 0x00000013000f7202 */ /* 0x000fc60000000f00 */
[----:B0-----:R-:W-:Y:S01]  /*62e0*/  IMAD R22, R14, c[0x0][0x1c0], RZ ;  /* 0x000070000e167a24 */ /* 0x001fe200078e02ff */
[----:B------:R-:W-:-:S03]  /*62f0*/  MOV R14, R16 ;  /* 0x00000010000e7202 */ /* 0x000fc60000000f00 */
[C---:B------:R-:W-:Y:S02]  /*6300*/  IMAD R22, R111.reuse, c[0x0][0x1c4], R22 ;  /* 0x000071006f167a24 */ /* 0x040fe400078e0216 */
[----:B------:R-:W-:-:S05]  /*6310*/  IMAD.WIDE.U32 R14, R111, c[0x0][0x1c0], R14 ;  /* 0x000070006f0e7a25 */ /* 0x000fca00078e000e */
[----:B------:R-:W-:Y:S02]  /*6320*/  IADD3 R15, R15, R22, RZ ;  /* 0x000000160f0f7210 */ /* 0x000fe40007ffe0ff */
[----:B------:R-:W-:-:S04]  /*6330*/  LEA R22, P6, R14, c[0x0][0x160], 0x2 ;  /* 0x000058000e167a11 */ /* 0x000fc800078c10ff */
[----:B------:R-:W-:-:S05]  /*6340*/  LEA.HI.X R23, R14, c[0x0][0x164], R15, 0x2, P6 ;  /* 0x000059000e177a11 */ /* 0x000fca00030f140f */
[----:B------:R0:W-:Y:S04]  /*6350*/  STG.E.64 [R22.64], R24 ;  /* 0x0000001816007986 */ /* 0x0001e8000c101b0c */
.L_x_4689:
[----:B------:R-:W-:Y:S05]  /*6360*/  BSYNC B0 ;  /* 0x0000000000007941 */ /* 0x000fea0003800000 */
.L_x_4688:
        /* <DEDUP_REMOVED lines=11> */
.L_x_4690:
        /* <DEDUP_REMOVED lines=13> */
.L_x_4692:
[----:B------:R-:W-:Y:S05]  /*64f0*/  BSYNC B0 ;  /* 0x0000000000007941 */ /* 0x000fea0003800000 */
.L_x_4691:
        /* <DEDUP_REMOVED lines=11> */
.L_x_4693:
        /* <DEDUP_REMOVED lines=13> */
.L_x_4695:
[----:B------:R-:W-:Y:S05]  /*6680*/  BSYNC B0 ;  /* 0x0000000000007941 */ /* 0x000fea0003800000 */
.L_x_4694:
        /* <DEDUP_REMOVED lines=11> */
.L_x_4696:
        /* <DEDUP_REMOVED lines=13> */
.L_x_4698:
[----:B------:R-:W-:Y:S05]  /*6810*/  BSYNC B0 ;  /* 0x0000000000007941 */ /* 0x000fea0003800000 */
.L_x_4697:
        /* <DEDUP_REMOVED lines=11> */
.L_x_4699:
        /* <DEDUP_REMOVED lines=13> */
.L_x_4701:
[----:B------:R-:W-:Y:S05]  /*69a0*/  BSYNC B0 ;  /* 0x0000000000007941 */ /* 0x000fea0003800000 */
.L_x_4700:
        /* <DEDUP_REMOVED lines=11> */
.L_x_4702:
        /* <DEDUP_REMOVED lines=13> */
.L_x_4704:
[----:B------:R-:W-:Y:S05]  /*6b30*/  BSYNC B0 ;  /* 0x0000000000007941 */ /* 0x000fea0003800000 */
.L_x_4703:
        /* <DEDUP_REMOVED lines=11> */
.L_x_4705:
        /* <DEDUP_REMOVED lines=13> */
.L_x_4707:
[----:B------:R-:W-:Y:S05]  /*6cc0*/  BSYNC B0 ;  /* 0x0000000000007941 */ /* 0x000fea0003800000 */
.L_x_4706:
        /* <DEDUP_REMOVED lines=11> */
.L_x_4708:
        /* <DEDUP_REMOVED lines=13> */
.L_x_4710:
[----:B------:R-:W-:Y:S05]  /*6e50*/  BSYNC B0 ;  /* 0x0000000000007941 */ /* 0x000fea0003800000 */
.L_x_4709:
        /* <DEDUP_REMOVED lines=11> */
.L_x_4711:
        /* <DEDUP_REMOVED lines=13> */
.L_x_4713:
[----:B------:R-:W-:Y:S05]  /*6fe0*/  BSYNC B0 ;  /* 0x0000000000007941 */ /* 0x000fea0003800000 */
.L_x_4712:
        /* <DEDUP_REMOVED lines=11> */
.L_x_4714:
        /* <DEDUP_REMOVED lines=13> */
.L_x_4716:
[----:B------:R-:W-:Y:S05]  /*7170*/  BSYNC B0 ;  /* 0x0000000000007941 */ /* 0x000fea0003800000 */
.L_x_4715:
        /* <DEDUP_REMOVED lines=11> */
.L_x_4717:
        /* <DEDUP_REMOVED lines=13> */
.L_x_4719:
[----:B------:R-:W-:Y:S05]  /*7300*/  BSYNC B0 ;  /* 0x0000000000007941 */ /* 0x000fea0003800000 */
.L_x_4718:
        /* <DEDUP_REMOVED lines=11> */
.L_x_4720:
        /* <DEDUP_REMOVED lines=13> */
.L_x_4722:
[----:B------:R-:W-:Y:S05]  /*7490*/  BSYNC B0 ;  /* 0x0000000000007941 */ /* 0x000fea0003800000 */
.L_x_4721:
        /* <DEDUP_REMOVED lines=11> */
.L_x_4723:
        /* <DEDUP_REMOVED lines=13> */
.L_x_4725:
[----:B------:R-:W-:Y:S05]  /*7620*/  BSYNC B0 ;  /* 0x0000000000007941 */ /* 0x000fea0003800000 */
.L_x_4724:
        /* <DEDUP_REMOVED lines=11> */
.L_x_4726:
        /* <DEDUP_REMOVED lines=13> */
.L_x_4728:
[----:B------:R-:W-:Y:S05]  /*77b0*/  BSYNC B0 ;  /* 0x0000000000007941 */ /* 0x000fea0003800000 */
.L_x_4727:
        /* <DEDUP_REMOVED lines=11> */
.L_x_4729:
        /* <DEDUP_REMOVED lines=13> */
.L_x_4731:
[----:B------:R-:W-:Y:S05]  /*7940*/  BSYNC B0 ;  /* 0x0000000000007941 */ /* 0x000fea0003800000 */
.L_x_4730:
        /* <DEDUP_REMOVED lines=11> */
.L_x_4732:
        /* <DEDUP_REMOVED lines=13> */
.L_x_4734:
[----:B------:R-:W-:Y:S05]  /*7ad0*/  BSYNC B0 ;  /* 0x0000000000007941 */ /* 0x000fea0003800000 */
.L_x_4733:
        /* <DEDUP_REMOVED lines=11> */
.L_x_4735:
        /* <DEDUP_REMOVED lines=13> */
.L_x_4737:
[----:B------:R-:W-:Y:S05]  /*7c60*/  BSYNC B0 ;  /* 0x0000000000007941 */ /* 0x000fea0003800000 */
.L_x_4736:
        /* <DEDUP_REMOVED lines=11> */
.L_x_4738:
        /* <DEDUP_REMOVED lines=12> */
.L_x_4740:
[----:B------:R-:W-:Y:S05]  /*7de0*/  BSYNC B0 ;  /* 0x0000000000007941 */ /* 0x000fea0003800000 */
.L_x_4739:
        /* <DEDUP_REMOVED lines=11> */
.L_x_4741:
        /* <DEDUP_REMOVED lines=12> */
.L_x_4743:
[----:B------:R-:W-:Y:S05]  /*7f60*/  BSYNC B0 ;  /* 0x0000000000007941 */ /* 0x000fea0003800000 */
.L_x_4742:
        /* <DEDUP_REMOVED lines=11> */
.L_x_4744:
        /* <DEDUP_REMOVED lines=12> */
.L_x_4746:
[----:B------:R-:W-:Y:S05]  /*80e0*/  BSYNC B0 ;  /* 0x0000000000007941 */ /* 0x000fea0003800000 */
.L_x_4745:
        /* <DEDUP_REMOVED lines=11> */
.L_x_4747:
        /* <DEDUP_REMOVED lines=12> */
.L_x_4749:
[----:B------:R-:W-:Y:S05]  /*8260*/  BSYNC B0 ;  /* 0x0000000000007941 */ /* 0x000fea0003800000 */
.L_x_4748:
        /* <DEDUP_REMOVED lines=11> */
.L_x_4750:
        /* <DEDUP_REMOVED lines=12> */
.L_x_4752:
[----:B------:R-:W-:Y:S05]  /*83e0*/  BSYNC B0 ;  /* 0x0000000000007941 */ /* 0x000fea0003800000 */
.L_x_4751:
        /* <DEDUP_REMOVED lines=11> */
.L_x_4753:
        /* <DEDUP_REMOVED lines=12> */
.L_x_4755:
[----:B------:R-:W-:Y:S05]  /*8560*/  BSYNC B0 ;  /* 0x0000000000007941 */ /* 0x000fea0003800000 */
.L_x_4754:
        /* <DEDUP_REMOVED lines=11> */
.L_x_4756:
        /* <DEDUP_REMOVED lines=12> */
.L_x_4758:
[----:B------:R-:W-:Y:S05]  /*86e0*/  BSYNC B0 ;  /* 0x0000000000007941 */ /* 0x000fea0003800000 */
.L_x_4757:
        /* <DEDUP_REMOVED lines=11> */
.L_x_4759:
        /* <DEDUP_REMOVED lines=12> */
.L_x_4761:
[----:B------:R-:W-:Y:S05]  /*8860*/  BSYNC B0 ;  /* 0x0000000000007941 */ /* 0x000fea0003800000 */
.L_x_4760:
        /* <DEDUP_REMOVED lines=11> */
.L_x_4762:
        /* <DEDUP_REMOVED lines=11> */
.L_x_4764:
[----:B------:R-:W-:Y:S05]  /*89d0*/  BSYNC B0 ;  /* 0x0000000000007941 */ /* 0x000fea0003800000 */
.L_x_4763:
        /* <DEDUP_REMOVED lines=11> */
.L_x_4765:
        /* <DEDUP_REMOVED lines=11> */
.L_x_4767:
[----:B------:R-:W-:Y:S05]  /*8b40*/  BSYNC B0 ;  /* 0x0000000000007941 */ /* 0x000fea0003800000 */
.L_x_4766:
        /* <DEDUP_REMOVED lines=11> */
.L_x_4768:
        /* <DEDUP_REMOVED lines=11> */
.L_x_4770:
[----:B------:R-:W-:Y:S05]  /*8cb0*/  BSYNC B0 ;  /* 0x0000000000007941 */ /* 0x000fea0003800000 */
.L_x_4769:
        /* <DEDUP_REMOVED lines=11> */
.L_x_4771:
        /* <DEDUP_REMOVED lines=11> */
.L_x_4773:
[----:B------:R-:W-:Y:S05]  /*8e20*/  BSYNC B0 ;  /* 0x0000000000007941 */ /* 0x000fea0003800000 */
.L_x_4772:
        /* <DEDUP_REMOVED lines=11> */
.L_x_4774:
        /* <DEDUP_REMOVED lines=11> */
.L_x_4776:
[----:B------:R-:W-:Y:S05]  /*8f90*/  BSYNC B0 ;  /* 0x0000000000007941 */ /* 0x000fea0003800000 */
.L_x_4775:
        /* <DEDUP_REMOVED lines=11> */
.L_x_4777:
[----:B------:R-:W1:Y:S01]  /*9050*/  S2R R14, SR_TID.X ;  /* 0x00000000000e7919 */ /* 0x000e620000002100 */
[----:B------:R-:W-:Y:S01]  /*9060*/  ISETP.GE.U32.AND P5, PT, R3, c[0x0][0x1c8], PT ;  /* 0x0000720003007a0c */ /* 0x000fe20003fa6070 */
[----:B------:R-:W-:Y:S03]  /*9070*/  BSSY B0, `(.L_x_4778) ;  /* 0x000000d000007945 */ /* 0x000fe60003800000 */
[----:B------:R-:W-:-:S04]  /*9080*/  ISETP.GE.AND.EX P5, PT, R112, c[0x0][0x1cc], PT, P5 ;  /* 0x0000730070007a0c */ /* 0x000fc80003fa6350 */
[----:B-1----:R-:W-:-:S13]  /*9090*/  ISETP.LT.U32.AND P5, PT, R14, 0x200, !P5 ;  /* 0x000002000e00780c */ /* 0x002fda0006fa1070 */
        /* <DEDUP_REMOVED lines=10> */
.L_x_4779:
[----:B------:R-:W-:Y:S05]  /*9140*/  BSYNC B0 ;  /* 0x0000000000007941 */ /* 0x000fea0003800000 */
.L_x_4778:
[----:B------:R-:W-:Y:S02]  /*9150*/  ULDC UR5, c[0x0][0x10] ;  /* 0x0000040000057ab9 */ /* 0x000fe40000000800 */
[----:B------:R-:W-:Y:S02]  /*9160*/  UIADD3 UR16, UR16, UR5, URZ ;  /* 0x0000000510107290 */ /* 0x000fe4000fffe03f */
[----:B------:R-:W-:Y:S02]  /*9170*/  UIADD3 UR4, UR4, 0x1, URZ ;  /* 0x0000000104047890 */ /* 0x000fe4000fffe03f */
[----:B------:R-:W-:-:S06]  /*9180*/  UISETP.GE.AND UP0, UPT, UR16, UR8, UPT ;  /* 0x000000081000728c */ /* 0x000fcc000bf06270 */
[----:B------:R-:W-:-:S13]  /*9190*/  PLOP3.LUT P5, PT, PT, PT, UP0, 0x40, 0x0 ;  /* 0x000000000000781c */ /* 0x000fda0003fae808 */
[----:B------:R-:W-:Y:S01]  /*91a0*/  @!P5 CALL.REL.NOINC `(.L_x_4780) ;  /* 0x000000100000d944 */ /* 0x000fe20003c00000 */
[----:B------:R-:W-:Y:S05]  /*91b0*/  BRA `(.L_x_4781) ;  /* 0xffff7aa000007947 */ /* 0x000fea000383ffff */
.L_x_4780:
[----:B------:R-:W-:Y:S05]  /*91c0*/  EXIT ;  /* 0x000000000000794d */ /* 0x000fea0003800000 */
.L_x_4782:
        /* <DEDUP_REMOVED lines=11> */
.L_x_5315:


//--------------------- .text._Z35group_norm_nhwc_fwd_one_pass_kernelI11Fp32IOBf16WLi64ELi64ELi512EEv26Group_norm_nhwc_fwd_params --------------------------
	.section	.text._Z35group_norm_nhwc_fwd_one_pass_kernelI11Fp32IOBf16WLi64ELi64ELi512EEv26Group_norm_nhwc_fwd_params,"ax",@progbits
	.sectioninfo	@"SHI_REGISTERS=32"
	.align	128
        .global         _Z35group_norm_nhwc_fwd_one_pass_kernelI11Fp32IOBf16WLi64ELi64ELi512EEv26Group_norm_nhwc_fwd_params
        .type           _Z35group_norm_nhwc_fwd_one_pass_kernelI11Fp32IOBf16WLi64ELi64ELi512EEv26Group_norm_nhwc_fwd_params,@function
        .size           _Z35group_norm_nhwc_fwd_one_pass_kernelI11Fp32IOBf16WLi64ELi64ELi512EEv26Group_norm_nhwc_fwd_params,(.L_x_5316 - _Z35group_norm_nhwc_fwd_one_pass_kernelI11Fp32IOBf16WLi64ELi64ELi512EEv26Group_norm_nhwc_fwd_params)
        .other          _Z35group_norm_nhwc_fwd_one_pass_kernelI11Fp32IOBf16WLi64ELi64ELi512EEv26Group_norm_nhwc_fwd_params,@"STO_CUDA_ENTRY STV_DEFAULT"
_Z35group_norm_nhwc_fwd_one_pass_kernelI11Fp32IOBf16WLi64ELi64ELi512EEv26Group_norm_nhwc_fwd_params:
.text._Z35group_norm_nhwc_fwd_one_pass_kernelI11Fp32IOBf16WLi64ELi64ELi512EEv26Group_norm_nhwc_fwd_params:
        /* <DEDUP_REMOVED lines=15> */
.L_x_4805:
[----:B------:R-:W-:-:S04]  /*00f0*/  IABS R5, c[0x0][0x1d8] ;  /* 0x0000760000057a13 */ /* 0x000fc80000000000 */
        /* <DEDUP_REMOVED lines=37> */
[----:B------:R-:W-:Y:S02]  /*0350*/  IADD3 R7, R9, 0x20, RZ ;  /* 0x0000002009077810 */ /* 0x000fe40007ffe0ff */
[----:B------:R-:W-:Y:S02]  /*0360*/  LEA R28, R28, R29, 0x6 ;  /* 0x0000001d1c1c7211 */ /* 0x000fe400078e30ff */
[----:B------:R-:W-:Y:S02]  /*0370*/  ISETP.GE.AND.EX P1, PT, R6, c[0x0][0x1cc], PT, P1 ;  /* 0x0000730006007a0c */ /* 0x000fe40003f26310 */
[----:B------:R-:W-:-:S02]  /*0380*/  ISETP.GE.AND.EX P0, PT, R4, c[0x0][0x1cc], PT, P0 ;  /* 0x0000730004007a0c */ /* 0x000fc40003f06300 */
[----:B------:R-:W-:Y:S02]  /*0390*/  ISETP.GE.U32.AND P2, PT, R7, c[0x0][0x1c8], PT ;  /* 0x0000720007007a0c */ /* 0x000fe40003f46070 */
[----:B------:R-:W-:Y:S02]  /*03a0*/  SHF.R.S32.HI R12, RZ, 0x1f, R7 ;  /* 0x0000001fff0c7819 */ /* 0x000fe40000011407 */
[--C-:B------:R-:W-:Y:S02]  /*03b0*/  SHF.R.S32.HI R29, RZ, 0x1f, R28.reuse ;  /* 0x0000001fff1d7819 */ /* 0x100fe4000001141c */
[C---:B------:R-:W-:Y:S02]  /*03c0*/  ISETP.GT.U32.OR P1, PT, R11.reuse, 0x1ff, P1 ;  /* 0x000001ff0b00780c */ /* 0x040fe40000f24470 */
[----:B------:R-:W-:Y:S01]  /*03d0*/  ISETP.GT.U32.OR P0, PT, R11, 0x1ff, P0 ;  /* 0x000001ff0b00780c */ /* 0x000fe20000704470 */
[----:B------:R-:W-:Y:S01]  /*03e0*/  IMAD.WIDE.U32 R24, R3, c[0x0][0x1d0], R28 ;  /* 0x0000740003187a25 */ /* 0x000fe200078e001c */
[----:B------:R-:W-:-:S02]  /*03f0*/  ISETP.GE.AND.EX P2, PT, R12, c[0x0][0x1cc], PT, P2 ;  /* 0x000073000c007a0c */ /* 0x000fc40003f46320 */
[----:B------:R-:W-:Y:S02]  /*0400*/  IADD3 R16, R9, 0x30, RZ ;  /* 0x0000003009107810 */ /* 0x000fe40007ffe0ff */
[----:B------:R-:W-:Y:S02]  /*0410*/  ISETP.GT.U32.OR P2, PT, R11, 0x1ff, P2 ;  /* 0x000001ff0b00780c */ /* 0x000fe40001744470 */
[----:B------:R-:W-:Y:S02]  /*0420*/  IADD3 R27, R25, R27, RZ ;  /* 0x0000001b191b7210 */ /* 0x000fe40007ffe0ff */
[----:B------:R-:W-:Y:S01]  /*0430*/  ISETP.GE.U32.AND P3, PT, R16, c[0x0][0x1c8], PT ;  /* 0x0000720010007a0c */ /* 0x000fe20003f66070 */
[----:B------:R-:W-:Y:S01]  /*0440*/  @!P1 IMAD R6, R6, c[0x0][0x1c0], RZ ;  /* 0x0000700006069a24 */ /* 0x000fe200078e02ff */
[----:B------:R-:W-:Y:S01]  /*0450*/  SHF.R.S32.HI R17, RZ, 0x1f, R16 ;  /* 0x0000001fff117819 */ /* 0x000fe20000011410 */
[----:B------:R-:W-:Y:S01]  /*0460*/  @!P0 IMAD R4, R4, c[0x0][0x1c0], RZ ;  /* 0x0000700004048a24 */ /* 0x000fe200078e02ff */
[-C--:B------:R-:W-:Y:S01]  /*0470*/  @!P1 MOV R2, R24.reuse ;  /* 0x0000001800029202 */ /* 0x080fe20000000f00 */
[----:B------:R-:W-:Y:S01]  /*0480*/  @!P1 IMAD R15, R5, c[0x0][0x1c4], R6 ;  /* 0x00007100050f9a24 */ /* 0x000fe200078e0206 */
[----:B------:R-:W-:Y:S01]  /*0490*/  @!P1 MOV R3, R27 ;  /* 0x0000001b00039202 */ /* 0x000fe20000000f00 */
[----:B------:R-:W-:Y:S01]  /*04a0*/  @!P0 IMAD R13, R9, c[0x0][0x1c4], R4 ;  /* 0x00007100090d8a24 */ /* 0x000fe200078e0204 */
[----:B------:R-:W-:Y:S01]  /*04b0*/  ISETP.GE.AND.EX P3, PT, R17, c[0x0][0x1cc], PT, P3 ;  /* 0x0000730011007a0c */ /* 0x000fe20003f66330 */
[----:B------:R-:W-:Y:S01]  /*04c0*/  @!P2 IMAD R12, R12, c[0x0][0x1c0], RZ ;  /* 0x000070000c0caa24 */ /* 0x000fe200078e02ff */
[-C--:B------:R-:W-:Y:S01]  /*04d0*/  @!P0 MOV R26, R24.reuse ;  /* 0x00000018001a8202 */ /* 0x080fe20000000f00 */
[----:B------:R-:W-:Y:S01]  /*04e0*/  @!P1 IMAD.WIDE.U32 R2, R5, c[0x0][0x1c0], R2 ;  /* 0x0000700005029a25 */ /* 0x000fe200078e0002 */
[----:B------:R-:W-:-:S02]  /*04f0*/  @!P2 MOV R4, R24 ;  /* 0x000000180004a202 */ /* 0x000fc40000000f00 */
[----:B------:R-:W-:Y:S01]  /*0500*/  @!P2 MOV R5, R27 ;  /* 0x0000001b0005a202 */ /* 0x000fe20000000f00 */
[----:B------:R-:W-:Y:S01]  /*0510*/  @!P0 IMAD.WIDE.U32 R8, R9, c[0x0][0x1c0], R26 ;  /* 0x0000700009088a25 */ /* 0x000fe200078e001a */
[----:B------:R-:W-:Y:S02]  /*0520*/  ISETP.GT.U32.OR P3, PT, R11, 0x1ff, P3 ;  /* 0x000001ff0b00780c */ /* 0x000fe40001f64470 */
[----:B------:R-:W-:Y:S01]  /*0530*/  @!P1 IADD3 R15, R3, R15, RZ ;  /* 0x0000000f030f9210 */ /* 0x000fe20007ffe0ff */
[----:B------:R-:W-:Y:S01]  /*0540*/  @!P2 IMAD R19, R7, c[0x0][0x1c4], R12 ;  /* 0x000071000713aa24 */ /* 0x000fe200078e020c */
[----:B------:R-:W-:Y:S01]  /*0550*/  @!P0 IADD3 R13, R9, R13, RZ ;  /* 0x0000000d090d8210 */ /* 0x000fe20007ffe0ff */
[----:B------:R-:W-:Y:S01]  /*0560*/  @!P2 IMAD.WIDE.U32 R4, R7, c[0x0][0x1c0], R4 ;  /* 0x000070000704aa25 */ /* 0x000fe200078e0004 */
[----:B------:R-:W-:Y:S02]  /*0570*/  @!P0 LEA R12, P4, R8, c[0x0][0x170], 0x2 ;  /* 0x00005c00080c8a11 */ /* 0x000fe400078810ff */
[----:B------:R-:W-:-:S02]  /*0580*/  @!P1 LEA R6, P5, R2, c[0x0][0x170], 0x2 ;  /* 0x00005c0002069a11 */ /* 0x000fc400078a10ff */
[----:B------:R-:W-:Y:S02]  /*0590*/  @!P2 IADD3 R3, R5, R19, RZ ;  /* 0x000000130503a210 */ /* 0x000fe40007ffe0ff */
[----:B------:R-:W-:Y:S01]  /*05a0*/  @!P2 LEA R14, P6, R4, c[0x0][0x170], 0x2 ;  /* 0x00005c00040eaa11 */ /* 0x000fe200078c10ff */
[----:B------:R-:W-:Y:S01]  /*05b0*/  @!P3 IMAD R17, R17, c[0x0][0x1c0], RZ ;  /* 0x000070001111ba24 */ /* 0x000fe200078e02ff */
[----:B------:R-:W-:Y:S02]  /*05c0*/  @!P0 LEA.HI.X R13, R8, c[0x0][0x174], R13, 0x2, P4 ;  /* 0x00005d00080d8a11 */ /* 0x000fe400020f140d */
[----:B------:R-:W-:Y:S01]  /*05d0*/  @!P1 LEA.HI.X R7, R2, c[0x0][0x174], R15, 0x2, P5 ;  /* 0x00005d0002079a11 */ /* 0x000fe200028f140f */
[----:B------:R-:W-:Y:S01]  /*05e0*/  @!P3 IMAD R17, R16, c[0x0][0x1c4], R17 ;  /* 0x000071001011ba24 */ /* 0x000fe200078e0211 */
[----:B------:R-:W-:Y:S02]  /*05f0*/  @!P2 LEA.HI.X R15, R4, c[0x0][0x174], R3, 0x2, P6 ;  /* 0x00005d00040faa11 */ /* 0x000fe400030f1403 */
[----:B------:R-:W-:Y:S01]  /*0600*/  @!P3 MOV R8, R24 ;  /* 0x000000180008b202 */ /* 0x000fe20000000f00 */
[----:B------:R-:W-:Y:S01]  /*0610*/  CS2R R4, SRZ ;  /* 0x0000000000047805 */ /* 0x000fe2000001ff00 */
[----:B------:R-:W-:-:S02]  /*0620*/  @!P3 MOV R9, R27 ;  /* 0x0000001b0009b202 */ /* 0x000fc40000000f00 */
[----:B------:R-:W-:Y:S02]  /*0630*/  MOV R3, RZ ;  /* 0x000000ff00037202 */ /* 0x000fe40000000f00 */
[----:B------:R-:W-:Y:S01]  /*0640*/  MOV R2, RZ ;  /* 0x000000ff00027202 */ /* 0x000fe20000000f00 */
[----:B------:R-:W-:Y:S01]  /*0650*/  @!P3 IMAD.WIDE.U32 R8, R16, c[0x0][0x1c0], R8 ;  /* 0x000070001008ba25 */ /* 0x000fe200078e0008 */
[----:B------:R0:W2:Y:S04]  /*0660*/  @!P1 LDG.E.64 R4, [R6.64] ;  /* 0x0000000606049981 */ /* 0x0000a8000c1e1b00 */
[----:B------:R1:W3:Y:S01]  /*0670*/  @!P0 LDG.E.64 R2, [R12.64] ;  /* 0x000000060c028981 */ /* 0x0002e2000c1e1b00 */
[----:B------:R-:W-:Y:S01]  /*0680*/  @!P3 IADD3 R9, R9, R17, RZ ;  /* 0x000000110909b210 */ /* 0x000fe20007ffe0ff */
[----:B0-----:R-:W-:Y:S01]  /*0690*/  CS2R R6, SRZ ;  /* 0x0000000000067805 */ /* 0x001fe2000001ff00 */
[----:B-1----:R-:W-:-:S05]  /*06a0*/  @!P3 LEA R12, P0, R8, c[0x0][0x170], 0x2 ;  /* 0x00005c00080cba11 */ /* 0x002fca00078010ff */
        /* <DEDUP_REMOVED lines=12> */
[C---:B------:R-:W-:Y:S02]  /*0770*/  FFMA.FTZ R18, R4.reuse, R4, R23 ;  /* 0x0000000404127223 */ /* 0x040fe40000010017 */
[----:B------:R-:W-:Y:S02]  /*0780*/  FADD.FTZ R17, RZ, R17 ;  /* 0x00000011ff117221 */ /* 0x000fe40000010000 */
[----:B------:R-:W-:Y:S02]  /*0790*/  FADD.FTZ R19, R4, R5 ;  /* 0x0000000504137221 */ /* 0x000fe40000010000 */
[----:B----4-:R-:W-:Y:S02]  /*07a0*/  FMUL.FTZ R15, R7, R7 ;  /* 0x00000007070f7220 */ /* 0x010fe40000410000 */
[----:B------:R-:W-:-:S02]  /*07b0*/  FADD.FTZ R16, RZ, R16 ;  /* 0x00000010ff107221 */ /* 0x000fc40000010000 */
[----:B------:R-:W-:Y:S02]  /*07c0*/  FADD.FTZ R17, R17, R18 ;  /* 0x0000001211117221 */ /* 0x000fe40000010000 */
[----:B0-----:R-:W-:Y:S02]  /*07d0*/  FFMA.FTZ R12, R6, R6, R15 ;  /* 0x00000006060c7223 */ /* 0x001fe4000001000f */
[----:B------:R-:W-:Y:S02]  /*07e0*/  FADD.FTZ R16, R16, R19 ;  /* 0x0000001310107221 */ /* 0x000fe40000010000 */
[----:B------:R-:W-:Y:S02]  /*07f0*/  FADD.FTZ R13, R6, R7 ;  /* 0x00000007060d7221 */ /* 0x000fe40000010000 */
[----:B-----5:R-:W-:Y:S02]  /*0800*/  FMUL.FTZ R15, R9, R9 ;  /* 0x00000009090f7220 */ /* 0x020fe40000410000 */
        /* <DEDUP_REMOVED lines=71> */
.L_x_4784:
[----:B------:R-:W-:Y:S05]  /*0c80*/  BSYNC B0 ;  /* 0x0000000000007941 */ /* 0x000fea0003800000 */
.L_x_4783:
[----:B------:R-:W-:-:S04]  /*0c90*/  MOV R18, c[0x0][0xc] ;  /* 0x0000030000127a02 */ /* 0x000fc80000000f00 */
[----:B------:R-:W-:-:S13]  /*0ca0*/  ISETP.GE.U32.AND P0, PT, R18, 0x2, PT ;  /* 0x000000021200780c */ /* 0x000fda0003f06070 */
[----:B------:R-:W-:Y:S05]  /*0cb0*/  @!P0 BRA `(.L_x_4785) ;  /* 0x0000095000008947 */ /* 0x000fea0003800000 */
[----:B------:R-:W-:Y:S05]  /*0cc0*/  @P2 BRA `(.L_x_4786) ;  /* 0x000001a000002947 */ /* 0x000fea0003800000 */
[----:B------:R-:W1:Y:S01]  /*0cd0*/  S2R R19, SR_CTAID.Y ;  /* 0x0000000000137919 */ /* 0x000e620000002600 */
[C---:B------:R-:W-:Y:S01]  /*0ce0*/  LOP3.LUT R14, R20.reuse, 0x1, RZ, 0xc0, !PT ;  /* 0x00000001140e7812 */ /* 0x040fe200078ec0ff */
[----:B------:R-:W-:Y:S01]  /*0cf0*/  HFMA2.MMA R16, -RZ, RZ, 0, 2.384185791015625e-07 ;  /* 0x00000004ff107435 */ /* 0x000fe200000001ff */
[----:B------:R-:W-:-:S03]  /*0d00*/  LOP3.LUT P0, RZ, R20, 0x2, RZ, 0xc0, !PT ;  /* 0x0000000214ff7812 */ /* 0x000fc6000780c0ff */
[----:B------:R-:W-:-:S04]  /*0d10*/  IMAD R14, R14, c[0x0][0x10], RZ ;  /* 0x000004000e0e7a24 */ /* 0x000fc800078e02ff */
[----:B------:R-:W-:-:S05]  /*0d20*/  IMAD R15, R14, c[0x0][0xc], RZ ;  /* 0x000003000e0f7a24 */ /* 0x000fca00078e02ff */
[----:B------:R-:W-:Y:S02]  /*0d30*/  SHF.L.U32 R15, R15, 0x1, RZ ;  /* 0x000000010f0f7819 */ /* 0x000fe400000006ff */
[----:B-1----:R-:W-:-:S03]  /*0d40*/  IADD3 R17, R14, R19, RZ ;  /* 0x000000130e117210 */ /* 0x002fc60007ffe0ff */
[----:B------:R-:W-:-:S04]  /*0d50*/  IMAD.WIDE R14, R15, R16, c[0x0][0x198] ;  /* 0x000066000f0e7625 */ /* 0x000fc800078e0210 */
[----:B------:R-:W-:-:S04]  /*0d60*/  IMAD R19, R0, c[0x0][0x10], R19 ;  /* 0x0000040000137a24 */ /* 0x000fc800078e0213 */
[----:B------:R-:W-:Y:S01]  /*0d70*/  IMAD.WIDE.U32 R14, R19, 0x8, R14 ;  /* 0x00000008130e7825 */ /* 0x000fe200078e000e */
[----:B------:R-:W-:-:S04]  /*0d80*/  MOV R19, 0x1 ;  /* 0x0000000100137802 */ /* 0x000fc80000000f00 */
[----:B------:R1:W-:Y:S01]  /*0d90*/  STG.E.64 [R14.64], R12 ;  /* 0x0000000c0e007986 */ /* 0x0003e2000c101b06 */
[----:B------:R-:W-:Y:S01]  /*0da0*/  SEL R19, R19, 0xffffffff, !P0 ;  /* 0xffffffff13137807 */ /* 0x000fe20004000000 */
[----:B-1----:R-:W-:Y:S02]  /*0db0*/  IMAD.WIDE.U32 R14, R17, R16, c[0x0][0x190] ;  /* 0x00006400110e7625 */ /* 0x002fe400078e0010 */
[----:B------:R-:W-:Y:S06]  /*0dc0*/  MEMBAR.ALL.GPU ;  /* 0x0000000000007992 */ /* 0x000fec000000a000 */
[----:B------:R-:W-:Y:S01]  /*0dd0*/  SEL R17, RZ, c[0x0][0xc], P0 ;  /* 0x00000300ff117a07 */ /* 0x000fe20000000000 */
[----:B------:R-:W-:-:S00]  /*0de0*/  ERRBAR ;  /* 0x00000000000079ab */ /* 0x000fc00000000000 */
[----:B------:R1:W-:Y:S02]  /*0df0*/  RED.E.ADD.S32.STRONG.GPU [R14.64], R19 ;  /* 0x000000130e00798e */ /* 0x0003e4000c10e386 */
[----:B------:R-:W-:-:S13]  /*0e00*/  ISETP.NE.AND P0, PT, R17, -0x1, PT ;  /* 0xffffffff1100780c */ /* 0x000fda0003f05270 */
[----:B-1----:R-:W-:Y:S05]  /*0e10*/  @!P0 BRA `(.L_x_4786) ;  /* 0x0000005000008947 */ /* 0x002fea0003800000 */
.L_x_4787:
[----:B------:R-:W2:Y:S01]  /*0e20*/  LDG.E.STRONG.GPU R16, [R14.64] ;  /* 0x000000060e107981 */ /* 0x000ea2000c1ef900 */
[----:B------:R-:W-:Y:S01]  /*0e30*/  YIELD ;  /* 0x0000000000007946 */ /* 0x000fe20003800000 */
[----:B--2---:R-:W-:Y:S01]  /*0e40*/  ISETP.NE.AND P0, PT, R16, R17, PT ;  /* 0x000000111000720c */ /* 0x004fe20003f05270 */
[----:B------:R-:W-:-:S12]  /*0e50*/  CCTL.IVALL ;  /* 0x00000000ff00798f */ /* 0x000fd80002000000 */
[----:B------:R-:W-:Y:S05]  /*0e60*/  @P0 BRA `(.L_x_4787) ;  /* 0xffffffb000000947 */ /* 0x000fea000383ffff */
.L_x_4786:
        /* <DEDUP_REMOVED lines=12> */
.L_x_4789:
        /* <DEDUP_REMOVED lines=60> */
.L_x_4788:
        /* <DEDUP_REMOVED lines=19> */
.L_x_4791:
[----:B------:R-:W-:Y:S05]  /*1420*/  BSYNC B0 ;  /* 0x0000000000007941 */ /* 0x000fea0003800000 */
.L_x_4790:
        /* <DEDUP_REMOVED lines=8> */
[----:B------:R-:W-:-:S04]  /*14b0*/  @!P1 IMAD R16, R16, c[0x0][0x10], RZ ;  /* 0x0000040010109a24 */ /* 0x000fc800078e02ff */
[----:B------:R-:W-:Y:S02]  /*14c0*/  @!P1 IMAD R16, R16, c[0x0][0xc], RZ ;  /* 0x0000030010109a24 */ /* 0x000fe400078e02ff */
[----:B-1----:R-:W-:-:S03]  /*14d0*/  @!P1 IMAD R17, R15, c[0x0][0x10], R14 ;  /* 0x000004000f119a24 */ /* 0x002fc600078e020e */
[----:B------:R-:W-:Y:S02]  /*14e0*/  @!P1 SHF.L.U32 R14, R16, 0x1, RZ ;  /* 0x00000001100e9819 */ /* 0x000fe400000006ff */
[----:B------:R-:W-:Y:S01]  /*14f0*/  @!P1 MOV R15, 0x4 ;  /* 0x00000004000f9802 */ /* 0x000fe20000000f00 */
[----:B------:R-:W1:Y:S04]  /*1500*/  @!P0 S2R R16, SR_CTAID.Y ;  /* 0x0000000000108919 */ /* 0x000e680000002600 */
[----:B------:R-:W-:-:S06]  /*1510*/  @!P1 IMAD.WIDE R14, R14, R15, c[0x0][0x198] ;  /* 0x000066000e0e9625 */ /* 0x000fcc00078e020f */
[----:B------:R-:W-:Y:S01]  /*1520*/  @!P1 IMAD.WIDE.U32 R14, R17, 0x8, R14 ;  /* 0x00000008110e9825 */ /* 0x000fe200078e000e */
[----:B------:R-:W-:-:S05]  /*1530*/  @!P0 LOP3.LUT R17, R20, 0x1, RZ, 0xc0, !PT ;  /* 0x0000000114118812 */ /* 0x000fca00078ec0ff */
[----:B------:R-:W-:Y:S01]  /*1540*/  @!P0 IMAD R17, R17, c[0x0][0x10], RZ ;  /* 0x0000040011118a24 */ /* 0x000fe200078e02ff */
[----:B------:R-:W2:Y:S03]  /*1550*/  @!P1 LDG.E.64 R14, [R14.64] ;  /* 0x000000060e0e9981 */ /* 0x000ea6000c1e1b00 */
[----:B------:R-:W-:Y:S02]  /*1560*/  @!P0 IMAD R17, R17, c[0x0][0xc], RZ ;  /* 0x0000030011118a24 */ /* 0x000fe400078e02ff */
[----:B-1----:R-:W-:-:S03]  /*1570*/  @!P0 IMAD R19, R19, c[0x0][0x10], R16 ;  /* 0x0000040013138a24 */ /* 0x002fc600078e0210 */
        /* <DEDUP_REMOVED lines=9> */
.L_x_4785:
        /* <DEDUP_REMOVED lines=12> */
[C---:B-1----:R-:W-:Y:S02]  /*16d0*/  IADD3 R16, P1, R18.reuse, c[0x0][0x180], RZ ;  /* 0x0000600012107a10 */ /* 0x042fe40007f3e0ff */
[----:B------:R-:W-:Y:S02]  /*16e0*/  IADD3 R14, P0, R18, c[0x0][0x178], RZ ;  /* 0x00005e00120e7a10 */ /* 0x000fe40007f1e0ff */
[C---:B------:R-:W-:Y:S02]  /*16f0*/  IADD3.X R17, R28.reuse, c[0x0][0x184], RZ, P1, !PT ;  /* 0x000061001c117a10 */ /* 0x040fe40000ffe4ff */
[----:B------:R-:W-:-:S03]  /*1700*/  IADD3.X R15, R28, c[0x0][0x17c], RZ, P0, !PT ;  /* 0x00005f001c0f7a10 */ /* 0x000fc600007fe4ff */
[----:B------:R1:W2:Y:S04]  /*1710*/  LDG.E.U16 R19, [R16.64] ;  /* 0x0000000610137981 */ /* 0x0002a8000c1e1500 */
[----:B------:R3:W4:Y:S04]  /*1720*/  LDG.E.U16 R28, [R14.64] ;  /* 0x000000060e1c7981 */ /* 0x000728000c1e1500 */
[----:B------:R3:W5:Y:S04]  /*1730*/  LDG.E.U16 R23, [R14.64+0x2] ;  /* 0x000002060e177981 */ /* 0x000768000c1e1500 */
[----:B-1----:R1:W5:Y:S04]  /*1740*/  LDG.E.U16 R16, [R16.64+0x2] ;  /* 0x0000020610107981 */ /* 0x002368000c1e1500 */
[----:B---3--:R-:W3:Y:S01]  /*1750*/  LDS.64 R14, [0x98] ;  /* 0x00009800ff0e7984 */ /* 0x008ee20000000a00 */
[----:B0-----:R-:W-:Y:S01]  /*1760*/  HFMA2.MMA R12, -RZ, RZ, 1.875, 0 ;  /* 0x3f800000ff0c7435 */ /* 0x001fe200000001ff */
[----:B------:R-:W-:Y:S01]  /*1770*/  ISETP.NE.AND P2, PT, RZ, UR5, PT ;  /* 0x00000005ff007c0c */ /* 0x000fe2000bf45270 */
[----:B---3--:R-:W-:-:S04]  /*1780*/  FMUL.FTZ R13, R14, c[0x0][0x1f4] ;  /* 0x00007d000e0d7a20 */ /* 0x008fc80000410000 */
[----:B------:R-:W-:-:S04]  /*1790*/  FMUL.FTZ R18, R13, R13 ;  /* 0x0000000d0d127220 */ /* 0x000fc80000410000 */
[----:B------:R-:W-:-:S05]  /*17a0*/  FFMA.FTZ R18, R15, c[0x0][0x1f4], -R18 ;  /* 0x00007d000f127a23 */ /* 0x000fca0000010812 */
[----:B------:R-:W-:Y:S02]  /*17b0*/  FSETP.GTU.FTZ.AND P0, PT, R18, RZ, PT ;  /* 0x000000ff1200720b */ /* 0x000fe40003f1c000 */
[----:B------:R-:W-:-:S11]  /*17c0*/  SHF.R.U32.HI R15, RZ, 0x5, R11 ;  /* 0x00000005ff0f7819 */ /* 0x000fd6000001160b */
[----:B------:R-:W-:-:S04]  /*17d0*/  @P0 FADD.FTZ R29, R18, c[0x0][0x188] ;  /* 0x00006200121d0621 */ /* 0x000fc80000010000 */
[----:B------:R-:W0:Y:S01]  /*17e0*/  @P0 MUFU.RSQ R12, R29 ;  /* 0x0000001d000c0308 */ /* 0x000e220000001400 */
[----:B------:R-:W-:Y:S02]  /*17f0*/  IMAD R0, R0, c[0x0][0x1e4], R15 ;  /* 0x0000790000007a24 */ /* 0x000fe400078e020f */
[C---:B------:R-:W-:Y:S02]  /*1800*/  FADD.FTZ R15, -R13.reuse, R2 ;  /* 0x000000020d0f7221 */ /* 0x040fe40000010100 */
[C---:B------:R-:W-:Y:S01]  /*1810*/  FADD.FTZ R3, -R13.reuse, R3 ;  /* 0x000000030d037221 */ /* 0x040fe20000010100 */
[----:B------:R-:W-:Y:S02]  /*1820*/  ISETP.GE.U32.AND P0, PT, R0, c[0x0][0x1c8], PT ;  /* 0x0000720000007a0c */ /* 0x000fe40003f06070 */
[----:B------:R-:W-:Y:S01]  /*1830*/  SHF.R.S32.HI R18, RZ, 0x1f, R0 ;  /* 0x0000001fff127819 */ /* 0x000fe20000011400 */
[----:B-1----:R-:W-:-:S03]  /*1840*/  FADD.FTZ R17, -R13, R5 ;  /* 0x000000050d117221 */ /* 0x002fc60000010100 */
[----:B------:R-:W-:Y:S01]  /*1850*/  ISETP.GE.AND.EX P0, PT, R18, c[0x0][0x1cc], PT, P0 ;  /* 0x0000730012007a0c */ /* 0x000fe20003f06300 */
[-C--:B0-----:R-:W-:Y:S02]  /*1860*/  FMUL.FTZ R2, R15, R12.reuse ;  /* 0x0000000c0f027220 */ /* 0x081fe40000410000 */
[----:B------:R-:W-:Y:S01]  /*1870*/  FMUL.FTZ R3, R3, R12 ;  /* 0x0000000c03037220 */ /* 0x000fe20000410000 */
[----:B------:R-:W-:Y:S01]  /*1880*/  ISETP.GT.U32.OR P0, PT, R11, 0x1ff, P0 ;  /* 0x000001ff0b00780c */ /* 0x000fe20000704470 */
[----:B------:R-:W-:Y:S01]  /*1890*/  FADD.FTZ R4, -R13, R4 ;  /* 0x000000040d047221 */ /* 0x000fe20000010100 */
[----:B--2---:R-:W-:Y:S02]  /*18a0*/  PRMT R15, RZ, 0x5410, R19 ;  /* 0x00005410ff0f7816 */ /* 0x004fe40000000013 */
[----:B----4-:R-:W-:Y:S02]  /*18b0*/  PRMT R5, RZ, 0x5410, R28 ;  /* 0x00005410ff057816 */ /* 0x010fe4000000001c */
[----:B-----5:R-:W-:-:S02]  /*18c0*/  PRMT R14, RZ, 0x5410, R23 ;  /* 0x00005410ff0e7816 */ /* 0x020fc40000000017 */
[----:B------:R-:W-:Y:S01]  /*18d0*/  PRMT R16, RZ, 0x5410, R16 ;  /* 0x00005410ff107816 */ /* 0x000fe20000000010 */
[----:B------:R-:W-:-:S04]  /*18e0*/  FFMA.FTZ R2, R5, R2, R15 ;  /* 0x0000000205027223 */ /* 0x000fc8000001000f */
        /* <DEDUP_REMOVED lines=12> */
.L_x_4792:
        /* <DEDUP_REMOVED lines=11> */
.L_x_4794:
[----:B------:R-:W-:Y:S05]  /*1a60*/  BSYNC B0 ;  /* 0x0000000000007941 */ /* 0x000fea0003800000 */
.L_x_4793:
[C---:B0-----:R-:W-:Y:S01]  /*1a70*/  IADD3 R3, R0.reuse, 0x10, RZ ;  /* 0x0000001000037810 */ /* 0x041fe20007ffe0ff */
[C---:B------:R-:W-:Y:S01]  /*1a80*/  FADD.FTZ R6, -R13.reuse, R6 ;  /* 0x000000060d067221 */ /* 0x040fe20000010100 */
[C---:B------:R-:W-:Y:S01]  /*1a90*/  IADD3 R2, R0.reuse, 0x20, RZ ;  /* 0x0000002000027810 */ /* 0x040fe20007ffe0ff */
[C---:B------:R-:W-:Y:S01]  /*1aa0*/  FADD.FTZ R7, -R13.reuse, R7 ;  /* 0x000000070d077221 */ /* 0x040fe20000010100 */
[----:B------:R-:W-:Y:S01]  /*1ab0*/  IADD3 R0, R0, 0x30, RZ ;  /* 0x0000003000007810 */ /* 0x000fe20007ffe0ff */
[----:B------:R-:W-:Y:S01]  /*1ac0*/  FADD.FTZ R18, -R13, R8 ;  /* 0x000000080d127221 */ /* 0x000fe20000010100 */
[----:B------:R-:W-:Y:S01]  /*1ad0*/  ISETP.GE.U32.AND P0, PT, R3, c[0x0][0x1c8], PT ;  /* 0x0000720003007a0c */ /* 0x000fe20003f06070 */
[----:B------:R-:W-:Y:S01]  /*1ae0*/  FADD.FTZ R19, -R13, R9 ;  /* 0x000000090d137221 */ /* 0x000fe20000010100 */
        /* <DEDUP_REMOVED lines=11> */
[----:B------:R-:W-:Y:S01]  /*1ba0*/  FMUL.FTZ R19, R19, R12 ;  /* 0x0000000c13137220 */ /* 0x000fe20000410000 */
[----:B------:R-:W-:Y:S01]  /*1bb0*/  ISETP.GE.AND.EX P1, PT, R9, c[0x0][0x1cc], PT, P1 ;  /* 0x0000730009007a0c */ /* 0x000fe20003f26310 */
[----:B------:R-:W-:Y:S01]  /*1bc0*/  FFMA.FTZ R6, R5, R28, R15 ;  /* 0x0000001c05067223 */ /* 0x000fe2000001000f */
        /* <DEDUP_REMOVED lines=16> */
.L_x_4795:
        /* <DEDUP_REMOVED lines=11> */
.L_x_4797:
[----:B------:R-:W-:Y:S05]  /*1d80*/  BSYNC B0 ;  /* 0x0000000000007941 */ /* 0x000fea0003800000 */
.L_x_4796:
        /* <DEDUP_REMOVED lines=13> */
.L_x_4798:
[----:B------:R-:W-:Y:S01]  /*1e60*/  BSSY B0, `(.L_x_4799) ;  /* 0x000000b000007945 */ /* 0x000fe20003800000 */
        /* <DEDUP_REMOVED lines=10> */
.L_x_4800:
[----:B------:R-:W-:Y:S05]  /*1f10*/  BSYNC B0 ;  /* 0x0000000000007941 */ /* 0x000fea0003800000 */
.L_x_4799:
        /* <DEDUP_REMOVED lines=13> */
.L_x_4801:
[----:B------:R-:W-:Y:S01]  /*1ff0*/  BSSY B0, `(.L_x_4802) ;  /* 0x000000a000007945 */ /* 0x000fe20003800000 */
[----:B------:R-:W-:Y:S05]  /*2000*/  @P3 BRA `(.L_x_4803) ;  /* 0x0000008000003947 */ /* 0x000fea0003800000 */
        /* <DEDUP_REMOVED lines=8> */
.L_x_4803:
[----:B------:R-:W-:Y:S05]  /*2090*/  BSYNC B0 ;  /* 0x0000000000007941 */ /* 0x000fea0003800000 */
.L_x_4802:
[----:B------:R-:W-:Y:S02]  /*20a0*/  IADD3 R22, R22, c[0x0][0x10], RZ ;  /* 0x0000040016167a10 */ /* 0x000fe40007ffe0ff */
[----:B------:R-:W-:Y:S02]  /*20b0*/  IADD3 R20, R20, 0x1, RZ ;  /* 0x0000000114147810 */ /* 0x000fe40007ffe0ff */
[----:B------:R-:W-:-:S13]  /*20c0*/  ISETP.GE.AND P0, PT, R22, UR4, PT ;  /* 0x0000000416007c0c */ /* 0x000fda000bf06270 */
[----:B------:R-:W-:Y:S01]  /*20d0*/  @P0 CALL.REL.NOINC `(.L_x_4804) ;  /* 0x0000001000000944 */ /* 0x000fe20003c00000 */
[----:B------:R-:W-:Y:S05]  /*20e0*/  BRA `(.L_x_4805) ;  /* 0xffffe00000007947 */ /* 0x000fea000383ffff */
.L_x_4804:
[----:B------:R-:W-:Y:S05]  /*20f0*/  EXIT ;  /* 0x000000000000794d */ /* 0x000fea0003800000 */
.L_x_4806:
        /* <DEDUP_REMOVED lines=16> */
.L_x_5316:


//--------------------- .text._Z35group_norm_nhwc_fwd_one_pass_kernelI11Fp32IOBf16WLi128ELi64ELi512EEv26Group_norm_nhwc_fwd_params --------------------------
	.section	.text._Z35group_norm_nhwc_fwd_one_pass_kernelI11Fp32IOBf16WLi128ELi64ELi512EEv26Group_norm_nhwc_fwd_params,"ax",@progbits
	.sectioninfo	@"SHI_REGISTERS=63"
	.align	128
        .global         _Z35group_norm_nhwc_fwd_one_pass_kernelI11Fp32IOBf16WLi128ELi64ELi512EEv26Group_norm_nhwc_fwd_params
        .type           _Z35group_norm_nhwc_fwd_one_pass_kernelI11Fp32IOBf16WLi128ELi64ELi512EEv26Group_norm_nhwc_fwd_params,@function
        .size           _Z35group_norm_nhwc_fwd_one_pass_kernelI11Fp32IOBf16WLi128ELi64ELi512EEv26Group_norm_nhwc_fwd_params,(.L_x_5317 - _Z35group_norm_nhwc_fwd_one_pass_kernelI11Fp32IOBf16WLi128ELi64ELi512EEv26Group_norm_nhwc_fwd_params)
        .other          _Z35group_norm_nhwc_fwd_one_pass_kernelI11Fp32IOBf16WLi128ELi64ELi512EEv26Group_norm_nhwc_fwd_params,@"STO_CUDA_ENTRY STV_DEFAULT"
_Z35group_norm_nhwc_fwd_one_pass_kernelI11Fp32IOBf16WLi128ELi64ELi512EEv26Group_norm_nhwc_fwd_params:
.text._Z35group_norm_nhwc_fwd_one_pass_kernelI11Fp32IOBf16WLi128ELi64ELi512EEv26Group_norm_nhwc_fwd_params:
        /* <DEDUP_REMOVED lines=44> */
.L_x_4844:
        /* <DEDUP_REMOVED lines=236> */
.L_x_4808:
[----:B------:R-:W-:Y:S05]  /*1180*/  BSYNC B0 ;  /* 0x0000000000007941 */ /* 0x000fea0003800000 */
.L_x_4807:
        /* <DEDUP_REMOVED lines=26> */
.L_x_4811:
[----:B------:R-:W2:Y:S01]  /*1330*/  LDG.E.STRONG.GPU R20, [R18.64] ;  /* 0x0000000612147981 */ /* 0x000ea2000c1ef900 */
[----:B------:R-:W-:Y:S01]  /*1340*/  YIELD ;  /* 0x0000000000007946 */ /* 0x000fe20003800000 */
[----:B--2---:R-:W-:Y:S01]  /*1350*/  ISETP.NE.AND P0, PT, R20, R21, PT ;  /* 0x000000151400720c */ /* 0x004fe20003f05270 */
[----:B------:R-:W-:-:S12]  /*1360*/  CCTL.IVALL ;  /* 0x00000000ff00798f */ /* 0x000fd80002000000 */
[----:B------:R-:W-:Y:S05]  /*1370*/  @P0 BRA `(.L_x_4811) ;  /* 0xffffffb000000947 */ /* 0x000fea000383ffff */
.L_x_4810:
        /* <DEDUP_REMOVED lines=17> */
.L_x_4815:
        /* <DEDUP_REMOVED lines=115> */
.L_x_4814:
        /* <DEDUP_REMOVED lines=61> */
.L_x_4816:
[----:B------:R-:W-:-:S13]  /*1f90*/  ISETP.NE.OR P0, PT, R22, RZ, P0 ;  /* 0x000000ff1600720c */ /* 0x000fda0000705670 */
[----:B------:R-:W-:Y:S05]  /*1fa0*/  @!P0 BRA `(.L_x_4812) ;  /* 0x000001f000008947 */ /* 0x000fea0003800000 */
.L_x_4813:
        /* <DEDUP_REMOVED lines=31> */
.L_x_4812:
        /* <DEDUP_REMOVED lines=12> */
.L_x_4818:
[----:B------:R-:W-:Y:S05]  /*2260*/  BSYNC B0 ;  /* 0x0000000000007941 */ /* 0x000fea0003800000 */
.L_x_4817:
        /* <DEDUP_REMOVED lines=16> */
.L_x_4809:
        /* <DEDUP_REMOVED lines=16> */
[----:B------:R2:W3:Y:S04]  /*2470*/  LDG.E.U16 R57, [R24.64] ;  /* 0x0000000618397981 */ /* 0x0004e8000c1e1500 */
[----:B------:R2:W4:Y:S04]  /*2480*/  LDG.E.U16 R58, [R24.64+0x2] ;  /* 0x00000206183a7981 */ /* 0x000528000c1e1500 */
[----:B------:R5:W4:Y:S04]  /*2490*/  LDG.E.U16 R56, [R22.64] ;  /* 0x0000000616387981 */ /* 0x000b28000c1e1500 */
[----:B------:R5:W4:Y:S01]  /*24a0*/  LDG.E.U16 R59, [R22.64+0x2] ;  /* 0x00000206163b7981 */ /* 0x000b22000c1e1500 */
[----:B-1----:R-:W-:Y:S01]  /*24b0*/  HFMA2.MMA R18, -RZ, RZ, 1.875, 0 ;  /* 0x3f800000ff127435 */ /* 0x002fe200000001ff */
[----:B------:R-:W-:-:S02]  /*24c0*/  ISETP.NE.AND P6, PT, RZ, UR5, PT ;  /* 0x00000005ff007c0c */ /* 0x000fc4000bfc5270 */
[----:B------:R-:W1:Y:S02]  /*24d0*/  LDS.64 R20, [0x98] ;  /* 0x00009800ff147984 */ /* 0x000e640000000a00 */
[----:B-1----:R-:W-:-:S04]  /*24e0*/  FMUL.FTZ R20, R20, c[0x0][0x1f4] ;  /* 0x00007d0014147a20 */ /* 0x002fc80000410000 */
[C---:B------:R-:W-:Y:S02]  /*24f0*/  FMUL.FTZ R60, R20.reuse, R20 ;  /* 0x00000014143c7220 */ /* 0x040fe40000410000 */
[C---:B0-----:R-:W-:Y:S02]  /*2500*/  FADD.FTZ R17, -R20.reuse, R12 ;  /* 0x0000000c14117221 */ /* 0x041fe40000010100 */
[----:B------:R-:W-:Y:S02]  /*2510*/  FFMA.FTZ R21, R21, c[0x0][0x1f4], -R60 ;  /* 0x00007d0015157a23 */ /* 0x000fe4000001083c */
[C---:B------:R-:W-:Y:S02]  /*2520*/  FADD.FTZ R13, -R20.reuse, R13 ;  /* 0x0000000d140d7221 */ /* 0x040fe40000010100 */
[C---:B--2---:R-:W-:Y:S01]  /*2530*/  FADD.FTZ R25, -R20.reuse, R14 ;  /* 0x0000000e14197221 */ /* 0x044fe20000010100 */
[----:B------:R-:W-:Y:S01]  /*2540*/  FSETP.GTU.FTZ.AND P0, PT, R21, RZ, PT ;  /* 0x000000ff1500720b */ /* 0x000fe20003f1c000 */
[----:B-----5:R-:W-:-:S12]  /*2550*/  FADD.FTZ R23, -R20, R15 ;  /* 0x0000000f14177221 */ /* 0x020fd80000010100 */
[----:B------:R-:W-:-:S04]  /*2560*/  @P0 FADD.FTZ R21, R21, c[0x0][0x188] ;  /* 0x0000620015150621 */ /* 0x000fc80000010000 */
[----:B------:R-:W0:Y:S02]  /*2570*/  @P0 MUFU.RSQ R18, R21 ;  /* 0x0000001500120308 */ /* 0x000e240000001400 */
[-C--:B0-----:R-:W-:Y:S02]  /*2580*/  FMUL.FTZ R13, R13, R18.reuse ;  /* 0x000000120d0d7220 */ /* 0x081fe40000410000 */
[-C--:B------:R-:W-:Y:S02]  /*2590*/  FMUL.FTZ R17, R17, R18.reuse ;  /* 0x0000001211117220 */ /* 0x080fe40000410000 */
[-C--:B------:R-:W-:Y:S02]  /*25a0*/  FMUL.FTZ R25, R25, R18.reuse ;  /* 0x0000001219197220 */ /* 0x080fe40000410000 */
[----:B------:R-:W-:Y:S01]  /*25b0*/  FMUL.FTZ R23, R23, R18 ;  /* 0x0000001217177220 */ /* 0x000fe20000410000 */
[----:B---3--:R-:W-:Y:S02]  /*25c0*/  PRMT R19, RZ, 0x5410, R57 ;  /* 0x00005410ff137816 */ /* 0x008fe40000000039 */
[----:B----4-:R-:W-:-:S02]  /*25d0*/  PRMT R21, RZ, 0x5410, R58 ;  /* 0x00005410ff157816 */ /* 0x010fc4000000003a */
[----:B------:R-:W-:Y:S02]  /*25e0*/  PRMT R22, RZ, 0x5410, R56 ;  /* 0x00005410ff167816 */ /* 0x000fe40000000038 */
        /* <DEDUP_REMOVED lines=14> */
.L_x_4819:
        /* <DEDUP_REMOVED lines=11> */
.L_x_4821:
[----:B------:R-:W-:Y:S05]  /*2780*/  BSYNC B0 ;  /* 0x0000000000007941 */ /* 0x000fea0003800000 */
.L_x_4820:
        /* <DEDUP_REMOVED lines=15> */
.L_x_4822:
        /* <DEDUP_REMOVED lines=11> */
.L_x_4824:
[----:B------:R-:W-:Y:S05]  /*2930*/  BSYNC B0 ;  /* 0x0000000000007941 */ /* 0x000fea0003800000 */
.L_x_4823:
[C---:B------:R-:W-:Y:S01]  /*2940*/  FADD.FTZ R25, -R20.reuse, R30 ;  /* 0x0000001e14197221 */ /* 0x040fe20000010100 */
[----:B------:R-:W-:Y:S01]  /*2950*/  ISETP.GE.U32.AND P0, PT, R47, c[0x0][0x1c8], PT ;  /* 0x000072002f007a0c */ /* 0x000fe20003f06070 */
[----:B------:R-:W-:Y:S02]  /*2960*/  FADD.FTZ R23, -R20, R31 ;  /* 0x0000001f14177221 */ /* 0x000fe40000010100 */
[-C--:B------:R-:W-:Y:S02]  /*2970*/  FMUL.FTZ R27, R27, R18.reuse ;  /* 0x000000121b1b7220 */ /* 0x080fe40000410000 */
[-C--:B------:R-:W-:Y:S02]  /*2980*/  FMUL.FTZ R29, R29, R18.reuse ;  /* 0x000000121d1d7220 */ /* 0x080fe40000410000 */
[-C--:B------:R-:W-:Y:S02]  /*2990*/  FMUL.FTZ R25, R25, R18.reuse ;  /* 0x0000001219197220 */ /* 0x080fe40000410000 */
[----:B------:R-:W-:-:S02]  /*29a0*/  FMUL.FTZ R23, R23, R18 ;  /* 0x0000001217177220 */ /* 0x000fc40000410000 */
        /* <DEDUP_REMOVED lines=13> */
.L_x_4825:
        /* <DEDUP_REMOVED lines=11> */
.L_x_4827:
[----:B------:R-:W-:Y:S05]  /*2b30*/  BSYNC B0 ;  /* 0x0000000000007941 */ /* 0x000fea0003800000 */
.L_x_4826:
        /* <DEDUP_REMOVED lines=13> */
.L_x_4828:
        /* <DEDUP_REMOVED lines=11> */
.L_x_4830:
[----:B------:R-:W-:Y:S05]  /*2cc0*/  BSYNC B0 ;  /* 0x0000000000007941 */ /* 0x000fea0003800000 */
.L_x_4829:
[----:B0-----:R-:W-:Y:S01]  /*2cd0*/  FADD.FTZ R13, -R20, R10 ;  /* 0x0000000a140d7221 */ /* 0x001fe20000010100 */
[----:B------:R-:W-:Y:S01]  /*2ce0*/  ISETP.GE.U32.AND P5, PT, R46, c[0x0][0x1c8], PT ;  /* 0x000072002e007a0c */ /* 0x000fe20003fa6070 */
[----:B------:R-:W-:Y:S01]  /*2cf0*/  FADD.FTZ R11, -R20, R11 ;  /* 0x0000000b140b7221 */ /* 0x000fe20000010100 */
[----:B------:R-:W-:Y:S01]  /*2d00*/  ISETP.GE.AND.EX P0, PT, R4, c[0x0][0x1cc], PT, P0 ;  /* 0x0000730004007a0c */ /* 0x000fe20003f06300 */
[-C--:B------:R-:W-:Y:S01]  /*2d10*/  FMUL.FTZ R13, R13, R18.reuse ;  /* 0x000000120d0d7220 */ /* 0x080fe20000410000 */
[----:B------:R-:W-:Y:S01]  /*2d20*/  ISETP.GE.AND.EX P5, PT, R3, c[0x0][0x1cc], PT, P5 ;  /* 0x0000730003007a0c */ /* 0x000fe20003fa6350 */
[----:B------:R-:W-:Y:S01]  /*2d30*/  FMUL.FTZ R11, R11, R18 ;  /* 0x000000120b0b7220 */ /* 0x000fe20000410000 */
[----:B------:R-:W-:Y:S01]  /*2d40*/  ISETP.LT.U32.AND P0, PT, R43, 0x200, !P0 ;  /* 0x000002002b00780c */ /* 0x000fe20004701070 */
[----:B------:R-:W-:Y:S02]  /*2d50*/  FADD.FTZ R17, -R20, R32 ;  /* 0x0000002014117221 */ /* 0x000fe40000010100 */
[----:B------:R-:W-:-:S02]  /*2d60*/  FFMA.FTZ R10, R19, R13, R22 ;  /* 0x0000000d130a7223 */ /* 0x000fc40000010016 */
        /* <DEDUP_REMOVED lines=12> */
.L_x_4831:
        /* <DEDUP_REMOVED lines=11> */
.L_x_4833:
[----:B------:R-:W-:Y:S05]  /*2ee0*/  BSYNC B0 ;  /* 0x0000000000007941 */ /* 0x000fea0003800000 */
.L_x_4832:
[----:B------:R-:W-:Y:S01]  /*2ef0*/  FADD.FTZ R33, -R20, R33 ;  /* 0x0000002114217221 */ /* 0x000fe20000010100 */
[----:B------:R-:W-:Y:S01]  /*2f00*/  ISETP.GE.U32.AND P0, PT, R44, c[0x0][0x1c8], PT ;  /* 0x000072002c007a0c */ /* 0x000fe20003f06070 */
[-C--:B------:R-:W-:Y:S01]  /*2f10*/  FMUL.FTZ R17, R17, R18.reuse ;  /* 0x0000001211117220 */ /* 0x080fe20000410000 */
[----:B------:R-:W-:Y:S01]  /*2f20*/  ISETP.LT.U32.AND P5, PT, R43, 0x200, !P5 ;  /* 0x000002002b00780c */ /* 0x000fe20006fa1070 */
[----:B------:R-:W-:Y:S02]  /*2f30*/  FMUL.FTZ R33, R33, R18 ;  /* 0x0000001221217220 */ /* 0x000fe40000410000 */
[----:B0-----:R-:W-:Y:S02]  /*2f40*/  FFMA.FTZ R10, R19, R17, R22 ;  /* 0x00000011130a7223 */ /* 0x001fe40000010016 */
        /* <DEDUP_REMOVED lines=12> */
.L_x_4834:
        /* <DEDUP_REMOVED lines=11> */
.L_x_4836:
[----:B------:R-:W-:Y:S05]  /*30c0*/  BSYNC B0 ;  /* 0x0000000000007941 */ /* 0x000fea0003800000 */
.L_x_4835:
[C---:B0-----:R-:W-:Y:S01]  /*30d0*/  FADD.FTZ R11, -R20.reuse, R34 ;  /* 0x00000022140b7221 */ /* 0x041fe20000010100 */
[----:B------:R-:W-:Y:S01]  /*30e0*/  ISETP.GE.U32.AND P5, PT, R5, c[0x0][0x1c8], PT ;  /* 0x0000720005007a0c */ /* 0x000fe20003fa6070 */
[----:B------:R-:W-:Y:S01]  /*30f0*/  FADD.FTZ R35, -R20, R35 ;  /* 0x0000002314237221 */ /* 0x000fe20000010100 */
[----:B------:R-:W-:Y:S01]  /*3100*/  ISETP.GE.AND.EX P0, PT, R2, c[0x0][0x1cc], PT, P0 ;  /* 0x0000730002007a0c */ /* 0x000fe20003f06300 */
[-C--:B------:R-:W-:Y:S01]  /*3110*/  FMUL.FTZ R11, R11, R18.reuse ;  /* 0x000000120b0b7220 */ /* 0x080fe20000410000 */
[----:B------:R-:W-:Y:S01]  /*3120*/  ISETP.GE.AND.EX P5, PT, R0, c[0x0][0x1cc], PT, P5 ;  /* 0x0000730000007a0c */ /* 0x000fe20003fa6350 */
[C---:B------:R-:W-:Y:S01]  /*3130*/  FADD.FTZ R13, -R20.reuse, R36 ;  /* 0x00000024140d7221 */ /* 0x040fe20000010100 */
[C---:B------:R-:W-:Y:S01]  /*3140*/  ISETP.LT.U32.AND P0, PT, R43.reuse, 0x200, !P0 ;  /* 0x000002002b00780c */ /* 0x040fe20004701070 */
[----:B------:R-:W-:Y:S01]  /*3150*/  FADD.FTZ R37, -R20, R37 ;  /* 0x0000002514257221 */ /* 0x000fe20000010100 */
[----:B------:R-:W-:Y:S01]  /*3160*/  ISETP.LT.U32.AND P5, PT, R43, 0x200, !P5 ;  /* 0x000002002b00780c */ /* 0x000fe20006fa1070 */
[----:B------:R-:W-:-:S02]  /*3170*/  FMUL.FTZ R35, R35, R18 ;  /* 0x0000001223237220 */ /* 0x000fc40000410000 */
[----:B------:R-:W-:Y:S02]  /*3180*/  FFMA.FTZ R10, R19, R11, R22 ;  /* 0x0000000b130a7223 */ /* 0x000fe40000010016 */
        /* <DEDUP_REMOVED lines=14> */
.L_x_4837:
        /* <DEDUP_REMOVED lines=11> */
.L_x_4839:
[----:B------:R-:W-:Y:S05]  /*3320*/  BSYNC B0 ;  /* 0x0000000000007941 */ /* 0x000fea0003800000 */
.L_x_4838:
        /* <DEDUP_REMOVED lines=13> */
.L_x_4840:
        /* <DEDUP_REMOVED lines=10> */
.L_x_4842:
[----:B------:R-:W-:Y:S05]  /*34a0*/  BSYNC B0 ;  /* 0x0000000000007941 */ /* 0x000fea0003800000 */
.L_x_4841:
[----:B------:R-:W-:Y:S02]  /*34b0*/  IADD3 R39, R39, c[0x0][0x10], RZ ;  /* 0x0000040027277a10 */ /* 0x000fe40007ffe0ff */
[----:B------:R-:W-:Y:S02]  /*34c0*/  IADD3 R40, R40, 0x1, RZ ;  /* 0x0000000128287810 */ /* 0x000fe40007ffe0ff */
[----:B------:R-:W-:-:S13]  /*34d0*/  ISETP.GE.AND P0, PT, R39, UR4, PT ;  /* 0x0000000427007c0c */ /* 0x000fda000bf06270 */
[----:B------:R-:W-:Y:S01]  /*34e0*/  @P0 CALL.REL.NOINC `(.L_x_4843) ;  /* 0x0000001000000944 */ /* 0x000fe20003c00000 */
[----:B------:R-:W-:Y:S05]  /*34f0*/  BRA `(.L_x_4844) ;  /* 0xffffcdc000007947 */ /* 0x000fea000383ffff */
.L_x_4843:
[----:B------:R-:W-:Y:S05]  /*3500*/  EXIT ;  /* 0x000000000000794d */ /* 0x000fea0003800000 */
.L_x_4845:
        /* <DEDUP_REMOVED lines=15> */
.L_x_5317:


//--------------------- .text._Z35group_norm_nhwc_fwd_one_pass_kernelI11Fp32IOBf16WLi256ELi64ELi512EEv26Group_norm_nhwc_fwd_params --------------------------
	.section	.text._Z35group_norm_nhwc_fwd_one_pass_kernelI11Fp32IOBf16WLi256ELi64ELi512EEv26Group_norm_nhwc_fwd_params,"ax",@progbits
	.sectioninfo	@"SHI_REGISTERS=101"
	.align	128
        .global         _Z35group_norm_nhwc_fwd_one_pass_kernelI11Fp32IOBf16WLi256ELi64ELi512EEv26Group_norm_nhwc_fwd_params
        .type           _Z35group_norm_nhwc_fwd_one_pass_kernelI11Fp32IOBf16WLi256ELi64ELi512EEv26Group_norm_nhwc_fwd_params,@function
        .size           _Z35group_norm_nhwc_fwd_one_pass_kernelI11Fp32IOBf16WLi256ELi64ELi512EEv26Group_norm_nhwc_fwd_params,(.L_x_5318 - _Z35group_norm_nhwc_fwd_one_pass_kernelI11Fp32IOBf16WLi256ELi64ELi512EEv26Group_norm_nhwc_fwd_params)
        .other          _Z35group_norm_nhwc_fwd_one_pass_kernelI11Fp32IOBf16WLi256ELi64ELi512EEv26Group_norm_nhwc_fwd_params,@"STO_CUDA_ENTRY STV_DEFAULT"
_Z35group_norm_nhwc_fwd_one_pass_kernelI11Fp32IOBf16WLi256ELi64ELi512EEv26Group_norm_nhwc_fwd_params:
.text._Z35group_norm_nhwc_fwd_one_pass_kernelI11Fp32IOBf16WLi256ELi64ELi512EEv26Group_norm_nhwc_fwd_params:
        /* <DEDUP_REMOVED lines=15> */
.L_x_4904:
[----:B------:R-:W-:Y:S01]  /*00f0*/  IABS R5, c[0x0][0x1d8] ;  /* 0x0000760000057a13 */ /* 0x000fe20000000000 */
[----:B0-----:R-:W0:Y:S01]  /*0100*/  S2R R82, SR_CTAID.X ;  /* 0x0000000000527919 */ /* 0x001e220000002500 */
        /* <DEDUP_REMOVED lines=134> */
[----:B------:R-:W-:Y:S01]  /*0970*/  @!P1 MOV R5, R3 ;  /* 0x0000000300059202 */ /* 0x000fe20000000f00 */
[----:B------:R-:W-:Y:S01]  /*0980*/  @!P1 IMAD R7, R87, c[0x0][0x1c4], R0 ;  /* 0x0000710057079a24 */ /* 0x000fe200078e0200 */
[----:B------:R-:W-:-:S02]  /*0990*/  @P1 LOP3.LUT R93, R93, 0x10, RZ, 0xfc, !PT ;  /* 0x000000105d5d1812 */ /* 0x000fc400078efcff */
[----:B------:R-:W-:Y:S01]  /*09a0*/  ISETP.GE.OR.EX P2, PT, R67, c[0x0][0x1cc], P6, P2 ;  /* 0x0000730043007a0c */ /* 0x000fe20003746720 */
[----:B------:R-:W-:Y:S01]  /*09b0*/  @!P1 IMAD.WIDE.U32 R4, R87, c[0x0][0x1c0], R4 ;  /* 0x0000700057049a25 */ /* 0x000fe200078e0004 */
[----:B------:R-:W-:Y:S02]  /*09c0*/  LOP3.LUT R93, R93, 0xffffffdf, RZ, 0xc0, !PT ;  /* 0xffffffdf5d5d7812 */ /* 0x000fe400078ec0ff */
[----:B------:R-:W-:Y:S02]  /*09d0*/  SHF.R.S32.HI R65, RZ, 0x1f, R66 ;  /* 0x0000001fff417819 */ /* 0x000fe40000011442 */
[----:B------:R-:W-:Y:S02]  /*09e0*/  @!P1 IADD3 R5, R5, R7, RZ ;  /* 0x0000000705059210 */ /* 0x000fe40007ffe0ff */
[----:B------:R-:W-:Y:S02]  /*09f0*/  @!P1 LEA R24, P0, R4, c[0x0][0x170], 0x2 ;  /* 0x00005c0004189a11 */ /* 0x000fe400078010ff */
[----:B------:R-:W-:-:S02]  /*0a00*/  IADD3 R64, R83, 0xc0, RZ ;  /* 0x000000c053407810 */ /* 0x000fc40007ffe0ff */
[----:B------:R-:W-:Y:S02]  /*0a10*/  @!P1 LEA.HI.X R25, R4, c[0x0][0x174], R5, 0x2, P0 ;  /* 0x00005d0004199a11 */ /* 0x000fe400000f1405 */
[----:B------:R-:W-:Y:S02]  /*0a20*/  ISETP.GE.U32.AND P0, PT, R89, c[0x0][0x1c8], PT ;  /* 0x0000720059007a0c */ /* 0x000fe40003f06070 */
[----:B------:R-:W-:Y:S02]  /*0a30*/  P2R R49, PR, RZ, 0x4 ;  /* 0x00000004ff317803 */ /* 0x000fe40000000000 */
[----:B------:R-:W-:Y:S01]  /*0a40*/  ISETP.GE.OR.EX P1, PT, R90, c[0x0][0x1cc], P6, P0 ;  /* 0x000073005a007a0c */ /* 0x000fe20003726700 */
[----:B------:R-:W-:Y:S01]  /*0a50*/  CS2R R38, SRZ ;  /* 0x0000000000267805 */ /* 0x000fe2000001ff00 */
[----:B------:R-:W-:Y:S01]  /*0a60*/  P2R R34, PR, RZ, 0x20 ;  /* 0x00000020ff227803 */ /* 0x000fe20000000000 */
[----:B------:R-:W-:Y:S01]  /*0a70*/  CS2R R40, SRZ ;  /* 0x0000000000287805 */ /* 0x000fe2000001ff00 */
[----:B------:R-:W-:Y:S01]  /*0a80*/  P2R R52, PR, RZ, 0x8 ;  /* 0x00000008ff347803 */ /* 0x000fe20000000000 */
[----:B------:R-:W-:Y:S01]  /*0a90*/  CS2R R36, SRZ ;  /* 0x0000000000247805 */ /* 0x000fe2000001ff00 */
[----:B------:R-:W-:-:S07]  /*0aa0*/  P2R R53, PR, RZ, 0x10 ;  /* 0x00000010ff357803 */ /* 0x000fce0000000000 */
[----:B------:R-:W-:Y:S01]  /*0ab0*/  @!P1 MOV R4, R28 ;  /* 0x0000001c00049202 */ /* 0x000fe20000000f00 */
[----:B------:R-:W-:Y:S01]  /*0ac0*/  @!P1 IMAD R0, R90, c[0x0][0x1c0], RZ ;  /* 0x000070005a009a24 */ /* 0x000fe200078e02ff */
[----:B------:R-:W-:Y:S02]  /*0ad0*/  @!P1 MOV R5, R3 ;  /* 0x0000000300059202 */ /* 0x000fe40000000f00 */
[----:B------:R-:W-:Y:S01]  /*0ae0*/  @P1 LOP3.LUT R93, R93, 0x20, RZ, 0xfc, !PT ;  /* 0x000000205d5d1812 */ /* 0x000fe200078efcff */
[C---:B------:R-:W-:Y:S02]  /*0af0*/  @!P1 IMAD R7, R89.reuse, c[0x0][0x1c4], R0 ;  /* 0x0000710059079a24 */ /* 0x040fe400078e0200 */
[----:B------:R-:W-:Y:S01]  /*0b00*/  @!P1 IMAD.WIDE.U32 R4, R89, c[0x0][0x1c0], R4 ;  /* 0x0000700059049a25 */ /* 0x000fe200078e0004 */
[----:B------:R-:W-:-:S04]  /*0b10*/  LOP3.LUT R93, R93, 0xffffffbf, RZ, 0xc0, !PT ;  /* 0xffffffbf5d5d7812 */ /* 0x000fc800078ec0ff */
[----:B------:R-:W-:Y:S02]  /*0b20*/  @!P1 IADD3 R5, R5, R7, RZ ;  /* 0x0000000705059210 */ /* 0x000fe40007ffe0ff */
[----:B------:R-:W-:-:S04]  /*0b30*/  @!P1 LEA R18, P0, R4, c[0x0][0x170], 0x2 ;  /* 0x00005c0004129a11 */ /* 0x000fc800078010ff */
[----:B------:R-:W-:Y:S02]  /*0b40*/  @!P1 LEA.HI.X R19, R4, c[0x0][0x174], R5, 0x2, P0 ;  /* 0x00005d0004139a11 */ /* 0x000fe400000f1405 */
[----:B------:R-:W-:-:S04]  /*0b50*/  ISETP.GE.U32.AND P0, PT, R91, c[0x0][0x1c8], PT ;  /* 0x000072005b007a0c */ /* 0x000fc80003f06070 */
[----:B------:R-:W-:-:S13]  /*0b60*/  ISETP.GE.OR.EX P1, PT, R92, c[0x0][0x1cc], P6, P0 ;  /* 0x000073005c007a0c */ /* 0x000fda0003726700 */
[----:B------:R-:W-:Y:S01]  /*0b70*/  @!P1 MOV R4, R28 ;  /* 0x0000001c00049202 */ /* 0x000fe20000000f00 */
[----:B------:R-:W-:Y:S01]  /*0b80*/  @!P1 IMAD R0, R92, c[0x0][0x1c0], RZ ;  /* 0x000070005c009a24 */ /* 0x000fe200078e02ff */
[----:B------:R-:W-:Y:S02]  /*0b90*/  @!P1 MOV R5, R3 ;  /* 0x0000000300059202 */ /* 0x000fe40000000f00 */
[----:B------:R-:W-:Y:S01]  /*0ba0*/  @P1 LOP3.LUT R93, R93, 0x40, RZ, 0xfc, !PT ;  /* 0x000000405d5d1812 */ /* 0x000fe200078efcff */
[C---:B------:R-:W-:Y:S01]  /*0bb0*/  @!P1 IMAD R7, R91.reuse, c[0x0][0x1c4], R0 ;  /* 0x000071005b079a24 */ /* 0x040fe200078e0200 */
[----:B------:R-:W-:Y:S01]  /*0bc0*/  SHF.R.S32.HI R0, RZ, 0x1f, R64 ;  /* 0x0000001fff007819 */ /* 0x000fe20000011440 */
[----:B------:R-:W-:Y:S01]  /*0bd0*/  @!P1 IMAD.WIDE.U32 R4, R91, c[0x0][0x1c0], R4 ;  /* 0x000070005b049a25 */ /* 0x000fe200078e0004 */
[----:B------:R-:W-:-:S04]  /*0be0*/  LOP3.LUT R93, R93, 0xffffff7f, RZ, 0xc0, !PT ;  /* 0xffffff7f5d5d7812 */ /* 0x000fc800078ec0ff */
        /* <DEDUP_REMOVED lines=283> */
.L_x_4847:
[----:B0-----:R-:W-:Y:S05]  /*1da0*/  BSYNC B0 ;  /* 0x0000000000007941 */ /* 0x001fea0003800000 */
.L_x_4846:
        /* <DEDUP_REMOVED lines=24> */
.L_x_4850:
[----:B0-----:R-:W2:Y:S01]  /*1f30*/  LDG.E.STRONG.GPU R4, [R6.64] ;  /* 0x0000000606047981 */ /* 0x001ea2000c1ef900 */
[----:B------:R-:W-:Y:S01]  /*1f40*/  YIELD ;  /* 0x0000000000007946 */ /* 0x000fe20003800000 */
[----:B--2---:R-:W-:Y:S01]  /*1f50*/  ISETP.NE.AND P6, PT, R4, R13, PT ;  /* 0x0000000d0400720c */ /* 0x004fe20003fc5270 */
[----:B------:R-:W-:-:S12]  /*1f60*/  CCTL.IVALL ;  /* 0x00000000ff00798f */ /* 0x000fd80002000000 */
[----:B------:R-:W-:Y:S05]  /*1f70*/  @P6 BRA `(.L_x_4850) ;  /* 0xffffffb000006947 */ /* 0x000fea000383ffff */
.L_x_4849:
        /* <DEDUP_REMOVED lines=13> */
.L_x_4852:
        /* <DEDUP_REMOVED lines=60> */
.L_x_4851:
        /* <DEDUP_REMOVED lines=17> */
.L_x_4854:
[----:B------:R-:W-:Y:S05]  /*2520*/  BSYNC B0 ;  /* 0x0000000000007941 */ /* 0x000fea0003800000 */
.L_x_4853:
        /* <DEDUP_REMOVED lines=31> */
.L_x_4848:
[----:B0-----:R-:W-:Y:S01]  /*2720*/  P2R R4, PR, RZ, 0x1 ;  /* 0x00000001ff047803 */ /* 0x001fe20000000000 */
[----:B------:R-:W-:Y:S01]  /*2730*/  @!P5 STS.64 [0x98], R24 ;  /* 0x00009818ff00d388 */ /* 0x000fe20000000a00 */
[----:B------:R-:W-:Y:S02]  /*2740*/  LOP3.LUT P6, RZ, R82, R79, RZ, 0xfc, !PT ;  /* 0x0000004f52ff7212 */ /* 0x000fe400078cfcff */
[----:B------:R-:W-:Y:S02]  /*2750*/  ISETP.EQ.U32.AND P0, PT, RZ, c[0x0][0x168], PT ;  /* 0x00005a00ff007a0c */ /* 0x000fe40003f02070 */
[----:B-1----:R-:W-:-:S02]  /*2760*/  SHF.L.U32 R6, R30, 0x1, RZ ;  /* 0x000000011e067819 */ /* 0x002fc400000006ff */
[----:B------:R-:W-:Y:S02]  /*2770*/  ISETP.EQ.OR.EX P6, PT, RZ, c[0x0][0x16c], P6, P0 ;  /* 0x00005b00ff007a0c */ /* 0x000fe400037c2700 */
[----:B------:R-:W-:Y:S02]  /*2780*/  ISETP.NE.AND P0, PT, R4, RZ, PT ;  /* 0x000000ff0400720c */ /* 0x000fe40003f05270 */
[----:B------:R-:W-:Y:S02]  /*2790*/  SHF.L.U64.HI R30, R30, 0x1, R31 ;  /* 0x000000011e1e7819 */ /* 0x000fe4000001021f */
[----:B------:R-:W-:-:S04]  /*27a0*/  IADD3 R4, P5, R6, c[0x0][0x178], RZ ;  /* 0x00005e0006047a10 */ /* 0x000fc80007fbe0ff */
        /* <DEDUP_REMOVED lines=10> */
[----:B------:R2:W3:Y:S04]  /*2850*/  LDG.E.U16 R11, [R4.64+0x2] ;  /* 0x00000206040b7981 */ /* 0x0004e8000c1e1500 */
[----:B------:R-:W4:Y:S04]  /*2860*/  LDG.E.U16 R12, [R6.64] ;  /* 0x00000006060c7981 */ /* 0x000f28000c1e1500 */
[----:B------:R4:W5:Y:S04]  /*2870*/  LDG.E.U16 R13, [R6.64+0x2] ;  /* 0x00000206060d7981 */ /* 0x000968000c1e1500 */
[----:B------:R-:W0:Y:S01]  /*2880*/  LDS.64 R14, [0x98] ;  /* 0x00009800ff0e7984 */ /* 0x000e220000000a00 */
[----:B------:R-:W-:-:S02]  /*2890*/  ISETP.NE.AND P6, PT, RZ, UR5, PT ;  /* 0x00000005ff007c0c */ /* 0x000fc4000bfc5270 */
[----:B------:R-:W-:Y:S01]  /*28a0*/  SHF.R.U32.HI R17, RZ, 0x5, R79 ;  /* 0x00000005ff117819 */ /* 0x000fe2000001164f */
[----:B0-----:R-:W-:-:S04]  /*28b0*/  FMUL.FTZ R9, R14, c[0x0][0x1f4] ;  /* 0x00007d000e097a20 */ /* 0x001fc80000410000 */
[----:B------:R-:W-:-:S04]  /*28c0*/  FMUL.FTZ R8, R9, R9 ;  /* 0x0000000909087220 */ /* 0x000fc80000410000 */
[----:B------:R-:W-:Y:S01]  /*28d0*/  FFMA.FTZ R15, R15, c[0x0][0x1f4], -R8 ;  /* 0x00007d000f0f7a23 */ /* 0x000fe20000010808 */
[----:B------:R-:W-:-:S04]  /*28e0*/  HFMA2.MMA R8, -RZ, RZ, 1.875, 0 ;  /* 0x3f800000ff087435 */ /* 0x000fc800000001ff */
[----:B------:R-:W-:-:S13]  /*28f0*/  FSETP.GTU.FTZ.AND P5, PT, R15, RZ, PT ;  /* 0x000000ff0f00720b */ /* 0x000fda0003fbc000 */
[----:B------:R-:W-:-:S04]  /*2900*/  @P5 FADD.FTZ R15, R15, c[0x0][0x188] ;  /* 0x000062000f0f5621 */ /* 0x000fc80000010000 */
[----:B------:R-:W0:Y:S01]  /*2910*/  @P5 MUFU.RSQ R8, R15 ;  /* 0x0000000f00085308 */ /* 0x000e220000001400 */
[----:B------:R-:W-:Y:S02]  /*2920*/  IMAD R82, R82, c[0x0][0x1e4], R17 ;  /* 0x0000790052527a24 */ /* 0x000fe400078e0211 */
[C---:B------:R-:W-:Y:S02]  /*2930*/  FADD.FTZ R17, -R9.reuse, R38 ;  /* 0x0000002609117221 */ /* 0x040fe40000010100 */
[C---:B------:R-:W-:Y:S02]  /*2940*/  FADD.FTZ R39, -R9.reuse, R39 ;  /* 0x0000002709277221 */ /* 0x040fe40000010100 */
[C---:B------:R-:W-:Y:S02]  /*2950*/  FADD.FTZ R19, -R9.reuse, R40 ;  /* 0x0000002809137221 */ /* 0x040fe40000010100 */
[----:B------:R-:W-:Y:S02]  /*2960*/  FADD.FTZ R41, -R9, R41 ;  /* 0x0000002909297221 */ /* 0x000fe40000010100 */
[----:B0-----:R-:W-:-:S02]  /*2970*/  FMUL.FTZ R39, R39, R8 ;  /* 0x0000000827277220 */ /* 0x001fc40000410000 */
[-C--:B------:R-:W-:Y:S02]  /*2980*/  FMUL.FTZ R17, R17, R8.reuse ;  /* 0x0000000811117220 */ /* 0x080fe40000410000 */
[-C--:B------:R-:W-:Y:S02]  /*2990*/  FMUL.FTZ R19, R19, R8.reuse ;  /* 0x0000000813137220 */ /* 0x080fe40000410000 */
        /* <DEDUP_REMOVED lines=18> */
.L_x_4855:
        /* <DEDUP_REMOVED lines=12> */
.L_x_4857:
[----:B------:R-:W-:Y:S05]  /*2b80*/  BSYNC B0 ;  /* 0x0000000000007941 */ /* 0x000fea0003800000 */
.L_x_4856:
        /* <DEDUP_REMOVED lines=14> */
.L_x_4858:
        /* <DEDUP_REMOVED lines=12> */
.L_x_4860:
[----:B------:R-:W-:Y:S05]  /*2d30*/  BSYNC B0 ;  /* 0x0000000000007941 */ /* 0x000fea0003800000 */
.L_x_4859:
[C---:B------:R-:W-:Y:S02]  /*2d40*/  FADD.FTZ R43, -R9.reuse, R43 ;  /* 0x0000002b092b7221 */ /* 0x040fe40000010100 */
[C---:B0-----:R-:W-:Y:S02]  /*2d50*/  FADD.FTZ R11, -R9.reuse, R44 ;  /* 0x0000002c090b7221 */ /* 0x041fe40000010100 */
        /* <DEDUP_REMOVED lines=18> */
.L_x_4861:
        /* <DEDUP_REMOVED lines=12> */
.L_x_4863:
[----:B------:R-:W-:Y:S05]  /*2f40*/  BSYNC B0 ;  /* 0x0000000000007941 */ /* 0x000fea0003800000 */
.L_x_4862:
        /* <DEDUP_REMOVED lines=14> */
.L_x_4864:
        /* <DEDUP_REMOVED lines=12> */
.L_x_4866:
[----:B------:R-:W-:Y:S05]  /*30f0*/  BSYNC B0 ;  /* 0x0000000000007941 */ /* 0x000fea0003800000 */
.L_x_4865:
        /* <DEDUP_REMOVED lines=20> */
.L_x_4867:
        /* <DEDUP_REMOVED lines=12> */
.L_x_4869:
[----:B------:R-:W-:Y:S05]  /*3300*/  BSYNC B0 ;  /* 0x0000000000007941 */ /* 0x000fea0003800000 */
.L_x_4868:
[----:B------:R-:W-:Y:S02]  /*3310*/  FADD.FTZ R17, -R9, R50 ;  /* 0x0000003209117221 */ /* 0x000fe40000010100 */
        /* <DEDUP_REMOVED lines=13> */
.L_x_4870:
[----:B------:R-:W-:Y:S01]  /*33f0*/  LOP3.LUT P5, RZ, R93, 0x80, RZ, 0xc0, !PT ;  /* 0x000000805dff7812 */ /* 0x000fe200078ac0ff */
[----:B------:R-:W-:-:S12]  /*3400*/  BSSY B0, `(.L_x_4871) ;  /* 0x000000b000007945 */ /* 0x000fd80003800000 */
        /* <DEDUP_REMOVED lines=10> */
.L_x_4872:
[----:B------:R-:W-:Y:S05]  /*34b0*/  BSYNC B0 ;  /* 0x0000000000007941 */ /* 0x000fea0003800000 */
.L_x_4871:
        /* <DEDUP_REMOVED lines=20> */
.L_x_4873:
        /* <DEDUP_REMOVED lines=12> */
.L_x_4875:
[----:B------:R-:W-:Y:S05]  /*36c0*/  BSYNC B0 ;  /* 0x0000000000007941 */ /* 0x000fea0003800000 */
.L_x_4874:
        /* <DEDUP_REMOVED lines=14> */
.L_x_4876:
[----:B------:R-:W-:Y:S01]  /*37b0*/  LOP3.LUT P5, RZ, R93, 0x2, RZ, 0xc0, !PT ;  /* 0x000000025dff7812 */ /* 0x000fe200078ac0ff */
[----:B------:R-:W-:-:S12]  /*37c0*/  BSSY B0, `(.L_x_4877) ;  /* 0x000000b000007945 */ /* 0x000fd80003800000 */
        /* <DEDUP_REMOVED lines=10> */
.L_x_4878:
[----:B------:R-:W-:Y:S05]  /*3870*/  BSYNC B0 ;  /* 0x0000000000007941 */ /* 0x000fea0003800000 */
.L_x_4877:
        /* <DEDUP_REMOVED lines=20> */
.L_x_4879:
        /* <DEDUP_REMOVED lines=11> */
.L_x_4881:
[----:B------:R-:W-:Y:S05]  /*3a70*/  BSYNC B0 ;  /* 0x0000000000007941 */ /* 0x000fea0003800000 */
.L_x_4880:
        /* <DEDUP_REMOVED lines=14> */
.L_x_4882:
        /* <DEDUP_REMOVED lines=11> */
.L_x_4884:
[----:B------:R-:W-:Y:S05]  /*3c10*/  BSYNC B0 ;  /* 0x0000000000007941 */ /* 0x000fea0003800000 */
.L_x_4883:
[C---:B------:R-:W-:Y:S01]  /*3c20*/  IADD3 R13, R82.reuse, 0xd0, RZ ;  /* 0x000000d0520d7810 */ /* 0x040fe20007ffe0ff */
[C---:B------:R-:W-:Y:S01]  /*3c30*/  FADD.FTZ R59, -R9.reuse, R59 ;  /* 0x0000003b093b7221 */ /* 0x040fe20000010100 */
[C---:B0-----:R-:W-:Y:S01]  /*3c40*/  IADD3 R11, R82.reuse, 0xe0, RZ ;  /* 0x000000e0520b7810 */ /* 0x041fe20007ffe0ff */
[C---:B------:R-:W-:Y:S01]  /*3c50*/  FADD.FTZ R15, -R9.reuse, R60 ;  /* 0x0000003c090f7221 */ /* 0x040fe20000010100 */
[----:B------:R-:W-:Y:S01]  /*3c60*/  IADD3 R82, R82, 0xf0, RZ ;  /* 0x000000f052527810 */ /* 0x000fe20007ffe0ff */
[----:B------:R-:W-:Y:S01]  /*3c70*/  FADD.FTZ R61, -R9, R61 ;  /* 0x0000003d093d7221 */ /* 0x000fe20000010100 */
[----:B------:R-:W-:Y:S01]  /*3c80*/  ISETP.GE.U32.AND P5, PT, R13, c[0x0][0x1c8], PT ;  /* 0x000072000d007a0c */ /* 0x000fe20003fa6070 */
[----:B------:R-:W-:Y:S01]  /*3c90*/  FADD.FTZ R21, -R9, R62 ;  /* 0x0000003e09157221 */ /* 0x000fe20000010100 */
[----:B------:R-:W-:Y:S01]  /*3ca0*/  ISETP.GE.U32.AND P3, PT, R11, c[0x0][0x1c8], PT ;  /* 0x000072000b007a0c */ /* 0x000fe20003f66070 */
[C---:B------:R-:W-:Y:S01]  /*3cb0*/  FADD.FTZ R63, -R9.reuse, R63 ;  /* 0x0000003f093f7221 */ /* 0x040fe20000010100 */
        /* <DEDUP_REMOVED lines=9> */
[C---:B------:R-:W-:Y:S01]  /*3d50*/  FADD.FTZ R27, -R9.reuse, R36 ;  /* 0x00000024091b7221 */ /* 0x040fe20000010100 */
[----:B------:R-:W-:Y:S01]  /*3d60*/  ISETP.GE.AND.EX P3, PT, R12, c[0x0][0x1cc], PT, P3 ;  /* 0x000073000c007a0c */ /* 0x000fe20003f66330 */
[----:B------:R-:W-:Y:S01]  /*3d70*/  FADD.FTZ R37, -R9, R37 ;  /* 0x0000002509257221 */ /* 0x000fe20000010100 */
[----:B------:R-:W-:Y:S01]  /*3d80*/  ISETP.GE.AND.EX P4, PT, R10, c[0x0][0x1cc], PT, P4 ;  /* 0x000073000a007a0c */ /* 0x000fe20003f86340 */
[-C--:B------:R-:W-:Y:S01]  /*3d90*/  FMUL.FTZ R17, R17, R8.reuse ;  /* 0x0000000811117220 */ /* 0x080fe20000410000 */
[----:B------:R-:W-:Y:S01]  /*3da0*/  ISETP.GT.U32.OR P5, PT, R79, 0x1ff, P5 ;  /* 0x000001ff4f00780c */ /* 0x000fe20002fa4470 */
[-C--:B------:R-:W-:Y:S01]  /*3db0*/  FMUL.FTZ R59, R59, R8.reuse ;  /* 0x000000083b3b7220 */ /* 0x080fe20000410000 */
[----:B------:R-:W-:Y:S01]  /*3dc0*/  ISETP.GT.U32.OR P3, PT, R79, 0x1ff, P3 ;  /* 0x000001ff4f00780c */ /* 0x000fe20001f64470 */
        /* <DEDUP_REMOVED lines=24> */
.L_x_4885:
        /* <DEDUP_REMOVED lines=11> */
.L_x_4887:
[----:B------:R-:W-:Y:S05]  /*4000*/  BSYNC B0 ;  /* 0x0000000000007941 */ /* 0x000fea0003800000 */
.L_x_4886:
        /* <DEDUP_REMOVED lines=13> */
.L_x_4888:
        /* <DEDUP_REMOVED lines=11> */
.L_x_4890:
[----:B------:R-:W-:Y:S05]  /*4190*/  BSYNC B0 ;  /* 0x0000000000007941 */ /* 0x000fea0003800000 */
.L_x_4889:
        /* <DEDUP_REMOVED lines=13> */
.L_x_4891:
        /* <DEDUP_REMOVED lines=11> */
.L_x_4893:
[----:B------:R-:W-:Y:S05]  /*4320*/  BSYNC B0 ;  /* 0x0000000000007941 */ /* 0x000fea0003800000 */
.L_x_4892:
[----:B------:R-:W-:Y:S02]  /*4330*/  FFMA.FTZ R32, R4, R23, R7 ;  /* 0x0000001704207223 */ /* 0x000fe40000010007 */
[----:B------:R-:W-:Y:S01]  /*4340*/  FFMA.FTZ R33, R5, R33, R6 ;  /* 0x0000002105217223 */ /* 0x000fe20000010006 */
        /* <DEDUP_REMOVED lines=11> */
.L_x_4894:
        /* <DEDUP_REMOVED lines=11> */
.L_x_4896:
[----:B------:R-:W-:Y:S05]  /*44b0*/  BSYNC B0 ;  /* 0x0000000000007941 */ /* 0x000fea0003800000 */
.L_x_4895:
        /* <DEDUP_REMOVED lines=13> */
.L_x_4897:
[----:B------:R-:W-:Y:S01]  /*4590*/  BSSY B0, `(.L_x_4898) ;  /* 0x000000b000007945 */ /* 0x000fe20003800000 */
[----:B------:R-:W-:Y:S05]  /*45a0*/  @P3 BRA `(.L_x_4899) ;  /* 0x0000009000003947 */ /* 0x000fea0003800000 */
[----:B------:R-:W-:Y:S01]  /*45b0*/  IMAD R0, R12, c[0x0][0x1c0], RZ ;  /* 0x000070000c007a24 */ /* 0x000fe200078e02ff */
[----:B------:R-:W-:Y:S02]  /*45c0*/  MOV R12, R28 ;  /* 0x0000001c000c7202 */ /* 0x000fe40000000f00 */
[----:B------:R-:W-:Y:S01]  /*45d0*/  MOV R13, R3 ;  /* 0x00000003000d7202 */ /* 0x000fe20000000f00 */
[----:B------:R-:W-:-:S04]  /*45e0*/  IMAD R17, R11, c[0x0][0x1c4], R0 ;  /* 0x000071000b117a24 */ /* 0x000fc800078e0200 */
[----:B0-----:R-:W-:-:S05]  /*45f0*/  IMAD.WIDE.U32 R14, R11, c[0x0][0x1c0], R12 ;  /* 0x000070000b0e7a25 */ /* 0x001fca00078e000c */
[----:B------:R-:W-:Y:S02]  /*4600*/  IADD3 R17, R15, R17, RZ ;  /* 0x000000110f117210 */ /* 0x000fe40007ffe0ff */
[----:B------:R-:W-:-:S04]  /*4610*/  LEA R12, P0, R14, c[0x0][0x160], 0x2 ;  /* 0x000058000e0c7a11 */ /* 0x000fc800078010ff */
[----:B------:R-:W-:-:S05]  /*4620*/  LEA.HI.X R13, R14, c[0x0][0x164], R17, 0x2, P0 ;  /* 0x000059000e0d7a11 */ /* 0x000fca00000f1411 */
[----:B------:R0:W-:Y:S04]  /*4630*/  STG.E.64 [R12.64], R34 ;  /* 0x000000220c007986 */ /* 0x0001e8000c101b06 */
.L_x_4899:
[----:B------:R-:W-:Y:S05]  /*4640*/  BSYNC B0 ;  /* 0x0000000000007941 */ /* 0x000fea0003800000 */
.L_x_4898:
        /* <DEDUP_REMOVED lines=13> */
.L_x_4900:
[----:B------:R-:W-:Y:S01]  /*4720*/  BSSY B0, `(.L_x_4901) ;  /* 0x000000a000007945 */ /* 0x000fe20003800000 */
[----:B------:R-:W-:Y:S05]  /*4730*/  @P4 BRA `(.L_x_4902) ;  /* 0x0000008000004947 */ /* 0x000fea0003800000 */
[----:B------:R-:W-:Y:S01]  /*4740*/  MOV R2, R28 ;  /* 0x0000001c00027202 */ /* 0x000fe20000000f00 */
[----:B------:R-:W-:-:S04]  /*4750*/  IMAD R7, R10, c[0x0][0x1c0], RZ ;  /* 0x000070000a077a24 */ /* 0x000fc800078e02ff */
[----:B------:R-:W-:-:S04]  /*4760*/  IMAD.WIDE.U32 R4, R82, c[0x0][0x1c0], R2 ;  /* 0x0000700052047a25 */ /* 0x000fc800078e0002 */
[----:B------:R-:W-:Y:S01]  /*4770*/  IMAD R7, R82, c[0x0][0x1c4], R7 ;  /* 0x0000710052077a24 */ /* 0x000fe200078e0207 */
[----:B------:R-:W-:-:S04]  /*4780*/  LEA R2, P0, R4, c[0x0][0x160], 0x2 ;  /* 0x0000580004027a11 */ /* 0x000fc800078010ff */
[----:B------:R-:W-:-:S04]  /*4790*/  IADD3 R7, R5, R7, RZ ;  /* 0x0000000705077210 */ /* 0x000fc80007ffe0ff */
[----:B------:R-:W-:-:S05]  /*47a0*/  LEA.HI.X R3, R4, c[0x0][0x164], R7, 0x2, P0 ;  /* 0x0000590004037a11 */ /* 0x000fca00000f1407 */
[----:B------:R0:W-:Y:S02]  /*47b0*/  STG.E.64 [R2.64], R12 ;  /* 0x0000000c02007986 */ /* 0x0001e4000c101b06 */
.L_x_4902:
[----:B------:R-:W-:Y:S05]  /*47c0*/  BSYNC B0 ;  /* 0x0000000000007941 */ /* 0x000fea0003800000 */
.L_x_4901:
[----:B------:R-:W-:Y:S02]  /*47d0*/  IADD3 R80, R80, c[0x0][0x10], RZ ;  /* 0x0000040050507a10 */ /* 0x000fe40007ffe0ff */
[----:B------:R-:W-:Y:S02]  /*47e0*/  IADD3 R95, R95, 0x1, RZ ;  /* 0x000000015f5f7810 */ /* 0x000fe40007ffe0ff */
[----:B------:R-:W-:-:S13]  /*47f0*/  ISETP.GE.AND P0, PT, R80, UR4, PT ;  /* 0x0000000450007c0c */ /* 0x000fda000bf06270 */
[----:B------:R-:W-:Y:S01]  /*4800*/  @P0 CALL.REL.NOINC `(.L_x_4903) ;  /* 0x0000001000000944 */ /* 0x000fe20003c00000 */
[----:B------:R-:W-:Y:S05]  /*4810*/  BRA `(.L_x_4904) ;  /* 0xffffb8d000007947 */ /* 0x000fea000383ffff */
.L_x_4903:
[----:B------:R-:W-:Y:S05]  /*4820*/  EXIT ;  /* 0x000000000000794d */ /* 0x000fea0003800000 */
.L_x_4905:
        /* <DEDUP_REMOVED lines=13> */
.L_x_5318:


//--------------------- .text._Z35group_norm_nhwc_fwd_one_pass_kernelI11Fp32IOBf16WLi512ELi64ELi512EEv26Group_norm_nhwc_fwd_params --------------------------
	.section	.text._Z35group_norm_nhwc_fwd_one_pass_kernelI11Fp32IOBf16WLi512ELi64ELi512EEv26Group_norm_nhwc_fwd_params,"ax",@progbits
	.sectioninfo	@"SHI_REGISTERS=128"
	.align	128
        .global         _Z35group_norm_nhwc_fwd_one_pass_kernelI11Fp32IOBf16WLi512ELi64ELi512EEv26Group_norm_nhwc_fwd_params
        .type           _Z35group_norm_nhwc_fwd_one_pass_kernelI11Fp32IOBf16WLi512ELi64ELi512EEv26Group_norm_nhwc_fwd_params,@function
        .size           _Z35group_norm_nhwc_fwd_one_pass_kernelI11Fp32IOBf16WLi512ELi64ELi512EEv26Group_norm_nhwc_fwd_params,(.L_x_5319 - _Z35group_norm_nhwc_fwd_one_pass_kernelI11Fp32IOBf16WLi512ELi64ELi512EEv26Group_norm_nhwc_fwd_params)
        .other          _Z35group_norm_nhwc_fwd_one_pass_kernelI11Fp32IOBf16WLi512ELi64ELi512EEv26Group_norm_nhwc_fwd_params,@"STO_CUDA_ENTRY STV_DEFAULT"
_Z35group_norm_nhwc_fwd_one_pass_kernelI11Fp32IOBf16WLi512ELi64ELi512EEv26Group_norm_nhwc_fwd_params:
.text._Z35group_norm_nhwc_fwd_one_pass_kernelI11Fp32IOBf16WLi512ELi64ELi512EEv26Group_norm_nhwc_fwd_params:
        /* <DEDUP_REMOVED lines=198> */
.L_x_5015:
        /* <DEDUP_REMOVED lines=708> */
.L_x_4907:
[----:B0-----:R-:W-:Y:S05]  /*38a0*/  BSYNC B0 ;  /* 0x0000000000007941 */ /* 0x001fea0003800000 */
.L_x_4906:
        /* <DEDUP_REMOVED lines=36> */
.L_x_4910:
[----:B0-----:R-:W2:Y:S01]  /*3af0*/  LDG.E.STRONG.GPU R101, [R48.64] ;  /* 0x0000000c30657981 */ /* 0x001ea2000c1ef900 */
[----:B------:R-:W-:Y:S01]  /*3b00*/  YIELD ;  /* 0x0000000000007946 */ /* 0x000fe20003800000 */
[----:B--2---:R-:W-:Y:S01]  /*3b10*/  ISETP.NE.AND P6, PT, R101, R100, PT ;  /* 0x000000646500720c */ /* 0x004fe20003fc5270 */
[----:B------:R-:W-:-:S12]  /*3b20*/  CCTL.IVALL ;  /* 0x00000000ff00798f */ /* 0x000fd80002000000 */
[----:B------:R-:W-:Y:S05]  /*3b30*/  @P6 BRA `(.L_x_4910) ;  /* 0xffffffb000006947 */ /* 0x000fea000383ffff */
.L_x_4909:
        /* <DEDUP_REMOVED lines=27> */
.L_x_4914:
        /* <DEDUP_REMOVED lines=164> */
.L_x_4913:
        /* <DEDUP_REMOVED lines=88> */
.L_x_4915:
[----:B------:R-:W-:-:S04]  /*4cb0*/  LOP3.LUT P6, RZ, R0, 0x1, RZ, 0xc0, !PT ;  /* 0x0000000100ff7812 */ /* 0x000fc800078cc0ff */
[----:B------:R-:W-:-:S13]  /*4cc0*/  ISETP.NE.OR P6, PT, RZ, UR9, P6 ;  /* 0x00000009ff007c0c */ /* 0x000fda000b7c5670 */
[----:B------:R-:W-:Y:S05]  /*4cd0*/  @!P6 BRA `(.L_x_4911) ;  /* 0x000002c00000e947 */ /* 0x000fea0003800000 */
.L_x_4912:
        /* <DEDUP_REMOVED lines=44> */
.L_x_4911:
        /* <DEDUP_REMOVED lines=14> */
.L_x_4917:
[----:B------:R-:W-:Y:S05]  /*5080*/  BSYNC B0 ;  /* 0x0000000000007941 */ /* 0x000fea0003800000 */
.L_x_4916:
        /* <DEDUP_REMOVED lines=21> */
.L_x_4908:
        /* <DEDUP_REMOVED lines=34> */
[----:B------:R-:W-:-:S03]  /*5400*/  IADD3 R48, P5, R48, c[0x0][0x180], RZ ;  /* 0x0000600030307a10 */ /* 0x000fc60007fbe0ff */
[----:B------:R0:W2:Y:S01]  /*5410*/  LDG.E.U16 R50, [R14.64] ;  /* 0x0000000c0e327981 */ /* 0x0000a2000c1e1500 */
[----:B------:R-:W-:-:S05]  /*5420*/  IADD3.X R49, R49, c[0x0][0x184], RZ, P5, !PT ;  /* 0x0000610031317a10 */ /* 0x000fca0002ffe4ff */
[----:B------:R-:W3:Y:S04]  /*5430*/  LDG.E.U16 R100, [R48.64] ;  /* 0x0000000c30647981 */ /* 0x000ee8000c1e1500 */
[----:B0-----:R2:W4:Y:S04]  /*5440*/  LDG.E.U16 R15, [R14.64+0x2] ;  /* 0x0000020c0e0f7981 */ /* 0x001528000c1e1500 */
[----:B------:R-:W5:Y:S01]  /*5450*/  LDG.E.U16 R101, [R48.64+0x2] ;  /* 0x0000020c30657981 */ /* 0x000f62000c1e1500 */
[----:B------:R-:W-:Y:S01]  /*5460*/  ISETP.NE.AND P5, PT, RZ, UR15, PT ;  /* 0x0000000fff007c0c */ /* 0x000fe2000bfa5270 */
[----:B------:R-:W-:-:S02]  /*5470*/  FADD.FTZ R22, R22, -UR5 ;  /* 0x8000000516167e21 */ /* 0x000fc40008010000 */
[----:B------:R-:W-:Y:S02]  /*5480*/  FADD.FTZ R23, R23, -UR5 ;  /* 0x8000000517177e21 */ /* 0x000fe40008010000 */
[----:B-1----:R-:W-:Y:S02]  /*5490*/  FMUL.FTZ R22, R22, UR6 ;  /* 0x0000000616167c20 */ /* 0x002fe40008410000 */
[----:B------:R-:W-:Y:S01]  /*54a0*/  FMUL.FTZ R23, R23, UR6 ;  /* 0x0000000617177c20 */ /* 0x000fe20008410000 */
[----:B--2---:R-:W-:Y:S02]  /*54b0*/  PRMT R14, RZ, 0x5410, R50 ;  /* 0x00005410ff0e7816 */ /* 0x004fe40000000032 */
[----:B---3--:R-:W-:Y:S02]  /*54c0*/  PRMT R100, RZ, 0x5410, R100 ;  /* 0x00005410ff647816 */ /* 0x008fe40000000064 */
[----:B----4-:R-:W-:Y:S02]  /*54d0*/  PRMT R15, RZ, 0x5410, R15 ;  /* 0x00005410ff0f7816 */ /* 0x010fe4000000000f */
[----:B-----5:R-:W-:Y:S01]  /*54e0*/  PRMT R101, RZ, 0x5410, R101 ;  /* 0x00005410ff657816 */ /* 0x020fe20000000065 */
[----:B------:R-:W-:-:S04]  /*54f0*/  FFMA.FTZ R22, R14, R22, R100 ;  /* 0x000000160e167223 */ /* 0x000fc80000010064 */
        /* <DEDUP_REMOVED lines=12> */
.L_x_4918:
        /* <DEDUP_REMOVED lines=13> */
.L_x_4920:
[----:B------:R-:W-:Y:S05]  /*5690*/  BSYNC B0 ;  /* 0x0000000000007941 */ /* 0x000fea0003800000 */
.L_x_4919:
[----:B------:R-:W-:Y:S02]  /*56a0*/  FADD.FTZ R24, R24, -UR5 ;  /* 0x8000000518187e21 */ /* 0x000fe40008010000 */
[----:B------:R-:W-:Y:S02]  /*56b0*/  FADD.FTZ R25, R25, -UR5 ;  /* 0x8000000519197e21 */ /* 0x000fe40008010000 */
[----:B------:R-:W-:Y:S02]  /*56c0*/  FMUL.FTZ R24, R24, UR6 ;  /* 0x0000000618187c20 */ /* 0x000fe40008410000 */
[----:B------:R-:W-:Y:S02]  /*56d0*/  FMUL.FTZ R25, R25, UR6 ;  /* 0x0000000619197c20 */ /* 0x000fe40008410000 */
[----:B0-----:R-:W-:Y:S02]  /*56e0*/  FFMA.FTZ R22, R14, R24, R100 ;  /* 0x000000180e167223 */ /* 0x001fe40000010064 */
        /* <DEDUP_REMOVED lines=12> */
.L_x_4921:
        /* <DEDUP_REMOVED lines=13> */
.L_x_4923:
[----:B------:R-:W-:Y:S05]  /*5880*/  BSYNC B0 ;  /* 0x0000000000007941 */ /* 0x000fea0003800000 */
.L_x_4922:
        /* <DEDUP_REMOVED lines=17> */
.L_x_4924:
        /* <DEDUP_REMOVED lines=13> */
.L_x_4926:
[----:B------:R-:W-:Y:S05]  /*5a70*/  BSYNC B0 ;  /* 0x0000000000007941 */ /* 0x000fea0003800000 */
.L_x_4925:
        /* <DEDUP_REMOVED lines=17> */
.L_x_4927:
        /* <DEDUP_REMOVED lines=13> */
.L_x_4929:
[----:B------:R-:W-:Y:S05]  /*5c60*/  BSYNC B0 ;  /* 0x0000000000007941 */ /* 0x000fea0003800000 */
.L_x_4928:
        /* <DEDUP_REMOVED lines=21> */
.L_x_4930:
        /* <DEDUP_REMOVED lines=13> */
.L_x_4932:
[----:B------:R-:W-:Y:S05]  /*5e90*/  BSYNC B0 ;  /* 0x0000000000007941 */ /* 0x000fea0003800000 */
.L_x_4931:
[----:B------:R-:W-:Y:S02]  /*5ea0*/  FADD.FTZ R34, R34, -UR5 ;  /* 0x8000000522227e21 */ /* 0x000fe40008010000 */
[----:B------:R-:W-:Y:S02]  /*5eb0*/  FADD.FTZ R35, R35, -UR5 ;  /* 0x8000000523237e21 */ /* 0x000fe40008010000 */
        /* <DEDUP_REMOVED lines=13> */
.L_x_4933:
        /* <DEDUP_REMOVED lines=13> */
.L_x_4935:
[----:B------:R-:W-:Y:S05]  /*6060*/  BSYNC B0 ;  /* 0x0000000000007941 */ /* 0x000fea0003800000 */
.L_x_4934:
[----:B------:R-:W-:Y:S02]  /*6070*/  FADD.FTZ R29, R36, -UR5 ;  /* 0x80000005241d7e21 */ /* 0x000fe40008010000 */
[----:B------:R-:W-:Y:S02]  /*6080*/  FADD.FTZ R28, R37, -UR5 ;  /* 0x80000005251c7e21 */ /* 0x000fe40008010000 */
[----:B------:R-:W-:Y:S02]  /*6090*/  FMUL.FTZ R34, R34, UR6 ;  /* 0x0000000622227c20 */ /* 0x000fe40008410000 */
[----:B------:R-:W-:Y:S02]  /*60a0*/  FMUL.FTZ R35, R35, UR6 ;  /* 0x0000000623237c20 */ /* 0x000fe40008410000 */
[----:B------:R-:W-:Y:S02]  /*60b0*/  FMUL.FTZ R29, R29, UR6 ;  /* 0x000000061d1d7c20 */ /* 0x000fe40008410000 */
[----:B------:R-:W-:-:S02]  /*60c0*/  FMUL.FTZ R28, R28, UR6 ;  /* 0x000000061c1c7c20 */ /* 0x000fc40008410000 */
        /* <DEDUP_REMOVED lines=13> */
.L_x_4936:
        /* <DEDUP_REMOVED lines=13> */
.L_x_4938:
[----:B------:R-:W-:Y:S05]  /*6270*/  BSYNC B0 ;  /* 0x0000000000007941 */ /* 0x000fea0003800000 */
.L_x_4937:
        /* <DEDUP_REMOVED lines=15> */
.L_x_4939:
        /* <DEDUP_REMOVED lines=13> */
.L_x_4941:
[----:B------:R-:W-:Y:S05]  /*6440*/  BSYNC B0 ;  /* 0x0000000000007941 */ /* 0x000fea0003800000 */
.L_x_4940:
        /* <DEDUP_REMOVED lines=19> */
.L_x_4942:
        /* <DEDUP_REMOVED lines=13> */
.L_x_4944:
[----:B------:R-:W-:Y:S05]  /*6650*/  BSYNC B0 ;  /* 0x0000000000007941 */ /* 0x000fea0003800000 */
.L_x_4943:
[----:B------:R-:W-:Y:S02]  /*6660*/  FADD.FTZ R42, R42, -UR5 ;  /* 0x800000052a2a7e21 */ /* 0x000fe40008010000 */
[----:B------:R-:W-:Y:S02]  /*6670*/  FADD.FTZ R43, R43, -UR5 ;  /* 0x800000052b2b7e21 */ /* 0x000fe40008010000 */
        /* <DEDUP_REMOVED lines=13> */
.L_x_4945:
        /* <DEDUP_REMOVED lines=13> */
.L_x_4947:
[----:B------:R-:W-:Y:S05]  /*6820*/  BSYNC B0 ;  /* 0x0000000000007941 */ /* 0x000fea0003800000 */
.L_x_4946:
[----:B0-----:R-:W-:Y:S02]  /*6830*/  FMUL.FTZ R23, R42, UR6 ;  /* 0x000000062a177c20 */ /* 0x001fe40008410000 */
[----:B------:R-:W-:Y:S02]  /*6840*/  FADD.FTZ R29, R44, -UR5 ;  /* 0x800000052c1d7e21 */ /* 0x000fe40008010000 */
[----:B------:R-:W-:Y:S02]  /*6850*/  FADD.FTZ R28, R45, -UR5 ;  /* 0x800000052d1c7e21 */ /* 0x000fe40008010000 */
[----:B------:R-:W-:Y:S02]  /*6860*/  FMUL.FTZ R24, R43, UR6 ;  /* 0x000000062b187c20 */ /* 0x000fe40008410000 */
[----:B------:R-:W-:Y:S02]  /*6870*/  FFMA.FTZ R22, R14, R23, R100 ;  /* 0x000000170e167223 */ /* 0x000fe40000010064 */
[----:B------:R-:W-:-:S02]  /*6880*/  FMUL.FTZ R29, R29, UR6 ;  /* 0x000000061d1d7c20 */ /* 0x000fc40008410000 */
[----:B------:R-:W-:Y:S02]  /*6890*/  FMUL.FTZ R28, R28, UR6 ;  /* 0x000000061c1c7c20 */ /* 0x000fe40008410000 */
        /* <DEDUP_REMOVED lines=12> */
.L_x_4948:
        /* <DEDUP_REMOVED lines=13> */
.L_x_4950:
[----:B------:R-:W-:Y:S05]  /*6a30*/  BSYNC B0 ;  /* 0x0000000000007941 */ /* 0x000fea0003800000 */
.L_x_4949:
        /* <DEDUP_REMOVED lines=15> */
.L_x_4951:
        /* <DEDUP_REMOVED lines=13> */
.L_x_4953:
[----:B------:R-:W-:Y:S05]  /*6c00*/  BSYNC B0 ;  /* 0x0000000000007941 */ /* 0x000fea0003800000 */
.L_x_4952:
        /* <DEDUP_REMOVED lines=19> */
.L_x_4954:
        /* <DEDUP_REMOVED lines=13> */
.L_x_4956:
[----:B------:R-:W-:Y:S05]  /*6e10*/  BSYNC B0 ;  /* 0x0000000000007941 */ /* 0x000fea0003800000 */
.L_x_4955:
        /* <DEDUP_REMOVED lines=15> */
.L_x_4957:
        /* <DEDUP_REMOVED lines=13> */
.L_x_4959:
[----:B------:R-:W-:Y:S05]  /*6fe0*/  BSYNC B0 ;  /* 0x0000000000007941 */ /* 0x000fea0003800000 */
.L_x_4958:
        /* <DEDUP_REMOVED lines=19> */
.L_x_4960:
        /* <DEDUP_REMOVED lines=13> */
.L_x_4962:
[----:B------:R-:W-:Y:S05]  /*71f0*/  BSYNC B0 ;  /* 0x0000000000007941 */ /* 0x000fea0003800000 */
.L_x_4961:
        /* <DEDUP_REMOVED lines=15> */
.L_x_4963:
        /* <DEDUP_REMOVED lines=13> */
.L_x_4965:
[----:B------:R-:W-:Y:S05]  /*73c0*/  BSYNC B0 ;  /* 0x0000000000007941 */ /* 0x000fea0003800000 */
.L_x_4964:
        /* <DEDUP_REMOVED lines=19> */
.L_x_4966:
        /* <DEDUP_REMOVED lines=13> */
.L_x_4968:
[----:B------:R-:W-:Y:S05]  /*75d0*/  BSYNC B0 ;  /* 0x0000000000007941 */ /* 0x000fea0003800000 */
.L_x_4967:
        /* <DEDUP_REMOVED lines=15> */
.L_x_4969:
        /* <DEDUP_REMOVED lines=13> */
.L_x_4971:
[----:B------:R-:W-:Y:S05]  /*77a0*/  BSYNC B0 ;  /* 0x0000000000007941 */ /* 0x000fea0003800000 */
.L_x_4970:
        /* <DEDUP_REMOVED lines=19> */
.L_x_4972:
        /* <DEDUP_REMOVED lines=12> */
.L_x_4974:
[----:B------:R-:W-:Y:S05]  /*79a0*/  BSYNC B0 ;  /* 0x0000000000007941 */ /* 0x000fea0003800000 */
.L_x_4973:
        /* <DEDUP_REMOVED lines=15> */
.L_x_4975:
        /* <DEDUP_REMOVED lines=12> */
.L_x_4977:
[----:B------:R-:W-:Y:S05]  /*7b60*/  BSYNC B0 ;  /* 0x0000000000007941 */ /* 0x000fea0003800000 */
.L_x_4976:
        /* <DEDUP_REMOVED lines=19> */
.L_x_4978:
        /* <DEDUP_REMOVED lines=12> */
.L_x_4980:
[----:B------:R-:W-:Y:S05]  /*7d60*/  BSYNC B0 ;  /* 0x0000000000007941 */ /* 0x000fea0003800000 */
.L_x_4979:
        /* <DEDUP_REMOVED lines=15> */
.L_x_4981:
        /* <DEDUP_REMOVED lines=12> */
.L_x_4983:
[----:B------:R-:W-:Y:S05]  /*7f20*/  BSYNC B0 ;  /* 0x0000000000007941 */ /* 0x000fea0003800000 */
.L_x_4982:
        /* <DEDUP_REMOVED lines=19> */
.L_x_4984:
        /* <DEDUP_REMOVED lines=12> */
.L_x_4986:
[----:B------:R-:W-:Y:S05]  /*8120*/  BSYNC B0 ;  /* 0x0000000000007941 */ /* 0x000fea0003800000 */
.L_x_4985:
        /* <DEDUP_REMOVED lines=15> */
.L_x_4987:
        /* <DEDUP_REMOVED lines=12> */
.L_x_4989:
[----:B------:R-:W-:Y:S05]  /*82e0*/  BSYNC B0 ;  /* 0x0000000000007941 */ /* 0x000fea0003800000 */
.L_x_4988:
        /* <DEDUP_REMOVED lines=19> */
.L_x_4990:
        /* <DEDUP_REMOVED lines=12> */
.L_x_4992:
[----:B------:R-:W-:Y:S05]  /*84e0*/  BSYNC B0 ;  /* 0x0000000000007941 */ /* 0x000fea0003800000 */
.L_x_4991:
        /* <DEDUP_REMOVED lines=15> */
.L_x_4993:
        /* <DEDUP_REMOVED lines=12> */
.L_x_4995:
[----:B------:R-:W-:Y:S05]  /*86a0*/  BSYNC B0 ;  /* 0x0000000000007941 */ /* 0x000fea0003800000 */
.L_x_4994:
        /* <DEDUP_REMOVED lines=19> */
.L_x_4996:
        /* <DEDUP_REMOVED lines=11> */
.L_x_4998:
[----:B------:R-:W-:Y:S05]  /*8890*/  BSYNC B0 ;  /* 0x0000000000007941 */ /* 0x000fea0003800000 */
.L_x_4997:
        /* <DEDUP_REMOVED lines=15> */
.L_x_4999:
        /* <DEDUP_REMOVED lines=11> */
.L_x_5001:
[----:B------:R-:W-:Y:S05]  /*8a40*/  BSYNC B0 ;  /* 0x0000000000007941 */ /* 0x000fea0003800000 */
.L_x_5000:
        /* <DEDUP_REMOVED lines=19> */
.L_x_5002:
        /* <DEDUP_REMOVED lines=11> */
.L_x_5004:
[----:B------:R-:W-:Y:S05]  /*8c30*/  BSYNC B0 ;  /* 0x0000000000007941 */ /* 0x000fea0003800000 */
.L_x_5003:
        /* <DEDUP_REMOVED lines=15> */
.L_x_5005:
        /* <DEDUP_REMOVED lines=11> */
.L_x_5007:
[----:B------:R-:W-:Y:S05]  /*8de0*/  BSYNC B0 ;  /* 0x0000000000007941 */ /* 0x000fea0003800000 */
.L_x_5006:
[----:B------:R-:W-:Y:S02]  /*8df0*/  FADD.FTZ R20, R21, -UR5 ;  /* 0x8000000515147e21 */ /* 0x000fe40008010000 */
[----:B------:R-:W-:Y:S02]  /*8e00*/  FADD.FTZ R87, R87, -UR5 ;  /* 0x8000000557577e21 */ /* 0x000fe40008010000 */
[----:B------:R-:W-:Y:S02]  /*8e10*/  FMUL.FTZ R21, R86, UR6 ;  /* 0x0000000656157c20 */ /* 0x000fe40008410000 */
[----:B------:R-:W-:Y:S02]  /*8e20*/  FMUL.FTZ R31, R31, UR6 ;  /* 0x000000061f1f7c20 */ /* 0x000fe40008410000 */
[----:B0-----:R-:W-:Y:S02]  /*8e30*/  FMUL.FTZ R26, R20, UR6 ;  /* 0x00000006141a7c20 */ /* 0x001fe40008410000 */
[----:B------:R-:W-:-:S02]  /*8e40*/  FMUL.FTZ R24, R87, UR6 ;  /* 0x0000000657187c20 */ /* 0x000fc40008410000 */
        /* <DEDUP_REMOVED lines=15> */
.L_x_5008:
        /* <DEDUP_REMOVED lines=11> */
.L_x_5010:
[----:B------:R-:W-:Y:S05]  /*8ff0*/  BSYNC B0 ;  /* 0x0000000000007941 */ /* 0x000fea0003800000 */
.L_x_5009:
        /* <DEDUP_REMOVED lines=11> */
.L_x_5011:
        /* <DEDUP_REMOVED lines=15> */
.L_x_5013:
[----:B------:R-:W-:Y:S05]  /*91a0*/  BSYNC B0 ;  /* 0x0000000000007941 */ /* 0x000fea0003800000 */
.L_x_5012:
[----:B------:R-:W-:Y:S02]  /*91b0*/  ULDC UR5, c[0x0][0x10] ;  /* 0x0000040000057ab9 */ /* 0x000fe40000000800 */
[----:B------:R-:W-:Y:S02]  /*91c0*/  UIADD3 UR16, UR16, UR5, URZ ;  /* 0x0000000510107290 */ /* 0x000fe4000fffe03f */
[----:B------:R-:W-:Y:S02]  /*91d0*/  UIADD3 UR4, UR4, 0x1, URZ ;  /* 0x0000000104047890 */ /* 0x000fe4000fffe03f */
[----:B------:R-:W-:-:S06]  /*91e0*/  UISETP.GE.AND UP0, UPT, UR16, UR8, UPT ;  /* 0x000000081000728c */ /* 0x000fcc000bf06270 */
[----:B------:R-:W-:-:S13]  /*91f0*/  PLOP3.LUT P5, PT, PT, PT, UP0, 0x40, 0x0 ;  /* 0x000000000000781c */ /* 0x000fda0003fae808 */
[----:B------:R-:W-:Y:S01]  /*9200*/  @!P5 CALL.REL.NOINC `(.L_x_5014) ;  /* 0x000000100000d944 */ /* 0x000fe20003c00000 */
[----:B------:R-:W-:Y:S05]  /*9210*/  BRA `(.L_x_5015) ;  /* 0xffff7a4000007947 */ /* 0x000fea000383ffff */
.L_x_5014:
[----:B------:R-:W-:Y:S05]  /*9220*/  EXIT ;  /* 0x000000000000794d */ /* 0x000fea0003800000 */
.L_x_5016:
        /* <DEDUP_REMOVED lines=13> */
.L_x_5319:


//--------------------- .text._Z35group_norm_nhwc_fwd_one_pass_kernelI11Fp32IOFp16WLi64ELi64ELi512EEv26Group_norm_nhwc_fwd_params --------------------------
	.section	.text._Z35group_norm_nhwc_fwd_one_pass_kernelI11Fp32IOFp16WLi64ELi64ELi512EEv26Group_norm_nhwc_fwd_params,"ax",@progbits
	.sectioninfo	@"SHI_REGISTERS=32"
	.align	128
        .global         _Z35group_norm_nhwc_fwd_one_pass_kernelI11Fp32IOFp16WLi64ELi64ELi512EEv26Group_norm_nhwc_fwd_params
        .type           _Z35group_norm_nhwc_fwd_one_pass_kernelI11Fp32IOFp16WLi64ELi64ELi512EEv26Group_norm_nhwc_fwd_params,@function
        .size           _Z35group_norm_nhwc_fwd_one_pass_kernelI11Fp32IOFp16WLi64ELi64ELi512EEv26Group_norm_nhwc_fwd_params,(.L_x_5320 - _Z35group_norm_nhwc_fwd_one_pass_kernelI11Fp32IOFp16WLi64ELi64ELi512EEv26Group_norm_nhwc_fwd_params)
        .other          _Z35group_norm_nhwc_fwd_one_pass_kernelI11Fp32IOFp16WLi64ELi64ELi512EEv26Group_norm_nhwc_fwd_params,@"STO_CUDA_ENTRY STV_DEFAULT"
_Z35group_norm_nhwc_fwd_one_pass_kernelI11Fp32IOFp16WLi64ELi64ELi512EEv26Group_norm_nhwc_fwd_params:
.text._Z35group_norm_nhwc_fwd_one_pass_kernelI11Fp32IOFp16WLi64ELi64ELi512EEv26Group_norm_nhwc_fwd_params:
        /* <DEDUP_REMOVED lines=15> */
.L_x_5039:
[----:B0-----:R-:W-:-:S04]  /*00f0*/  IABS R5, c[0x0][0x1d8] ;  /* 0x0000760000057a13 */ /* 0x001fc80000000000 */
[----:B------:R-:W0:Y:S08]  /*0100*/  I2F.RP R0, R5 ;  /* 0x0000000500007306 */ /* 0x000e300000209400 */
[----:B0-----:R-:W0:Y:S02]  /*0110*/  MUFU.RCP R0, R0 ;  /* 0x0000000000007308 */ /* 0x001e240000001000 */
[----:B01----:R-:W-:-:S06]  /*0120*/  IADD3 R2, R0, 0xffffffe, RZ ;  /* 0x0ffffffe00027810 */ /* 0x003fcc0007ffe0ff */
        /* <DEDUP_REMOVED lines=181> */
.L_x_5018:
[----:B------:R-:W-:Y:S05]  /*0c80*/  BSYNC B0 ;  /* 0x0000000000007941 */ /* 0x000fea0003800000 */
.L_x_5017:
        /* <DEDUP_REMOVED lines=25> */
.L_x_5021:
[----:B------:R-:W2:Y:S01]  /*0e20*/  LDG.E.STRONG.GPU R16, [R14.64] ;  /* 0x000000060e107981 */ /* 0x000ea2000c1ef900 */
[----:B------:R-:W-:Y:S01]  /*0e30*/  YIELD ;  /* 0x0000000000007946 */ /* 0x000fe20003800000 */
[----:B--2---:R-:W-:Y:S01]  /*0e40*/  ISETP.NE.AND P0, PT, R16, R17, PT ;  /* 0x000000111000720c */ /* 0x004fe20003f05270 */
[----:B------:R-:W-:-:S12]  /*0e50*/  CCTL.IVALL ;  /* 0x00000000ff00798f */ /* 0x000fd80002000000 */
[----:B------:R-:W-:Y:S05]  /*0e60*/  @P0 BRA `(.L_x_5021) ;  /* 0xffffffb000000947 */ /* 0x000fea000383ffff */
.L_x_5020:
        /* <DEDUP_REMOVED lines=12> */
.L_x_5023:
        /* <DEDUP_REMOVED lines=60> */
.L_x_5022:
        /* <DEDUP_REMOVED lines=19> */
.L_x_5025:
[----:B------:R-:W-:Y:S05]  /*1420*/  BSYNC B0 ;  /* 0x0000000000007941 */ /* 0x000fea0003800000 */
.L_x_5024:
        /* <DEDUP_REMOVED lines=30> */
.L_x_5019:
        /* <DEDUP_REMOVED lines=17> */
[----:B------:R1:W3:Y:S04]  /*1720*/  LDG.E.U16 R19, [R16.64+0x2] ;  /* 0x0000020610137981 */ /* 0x0002e8000c1e1500 */
[----:B-1----:R1:W4:Y:S04]  /*1730*/  LDG.E.U16 R17, [R14.64] ;  /* 0x000000060e117981 */ /* 0x002328000c1e1500 */
[----:B------:R1:W5:Y:S01]  /*1740*/  LDG.E.U16 R16, [R14.64+0x2] ;  /* 0x000002060e107981 */ /* 0x000362000c1e1500 */
[----:B0-----:R-:W-:Y:S01]  /*1750*/  HFMA2.MMA R12, -RZ, RZ, 1.875, 0 ;  /* 0x3f800000ff0c7435 */ /* 0x001fe200000001ff */
[----:B------:R-:W-:-:S02]  /*1760*/  SHF.R.U32.HI R29, RZ, 0x5, R11 ;  /* 0x00000005ff1d7819 */ /* 0x000fc4000001160b */
[----:B------:R-:W-:-:S03]  /*1770*/  ISETP.NE.AND P2, PT, RZ, UR5, PT ;  /* 0x00000005ff007c0c */ /* 0x000fc6000bf45270 */
[----:B------:R-:W-:Y:S01]  /*1780*/  IMAD R0, R0, c[0x0][0x1e4], R29 ;  /* 0x0000790000007a24 */ /* 0x000fe200078e021d */
[----:B-1----:R-:W0:Y:S02]  /*1790*/  LDS.64 R14, [0x98] ;  /* 0x00009800ff0e7984 */ /* 0x002e240000000a00 */
[----:B0-----:R-:W-:-:S04]  /*17a0*/  FMUL.FTZ R13, R14, c[0x0][0x1f4] ;  /* 0x00007d000e0d7a20 */ /* 0x001fc80000410000 */
[C---:B------:R-:W-:Y:S02]  /*17b0*/  FMUL.FTZ R18, R13.reuse, R13 ;  /* 0x0000000d0d127220 */ /* 0x040fe40000410000 */
[----:B------:R-:W-:Y:S02]  /*17c0*/  FADD.FTZ R29, -R13, R2 ;  /* 0x000000020d1d7221 */ /* 0x000fe40000010100 */
[----:B------:R-:W-:-:S05]  /*17d0*/  FFMA.FTZ R18, R15, c[0x0][0x1f4], -R18 ;  /* 0x00007d000f127a23 */ /* 0x000fca0000010812 */
[----:B------:R-:W-:-:S13]  /*17e0*/  FSETP.GTU.FTZ.AND P0, PT, R18, RZ, PT ;  /* 0x000000ff1200720b */ /* 0x000fda0003f1c000 */
[----:B------:R-:W-:Y:S01]  /*17f0*/  @P0 FADD.FTZ R28, R18, c[0x0][0x188] ;  /* 0x00006200121c0621 */ /* 0x000fe20000010000 */
[----:B------:R-:W-:-:S03]  /*1800*/  SHF.R.S32.HI R18, RZ, 0x1f, R0 ;  /* 0x0000001fff127819 */ /* 0x000fc60000011400 */
[----:B------:R0:W1:Y:S01]  /*1810*/  @P0 MUFU.RSQ R12, R28 ;  /* 0x0000001c000c0308 */ /* 0x0000620000001400 */
[----:B------:R-:W-:-:S04]  /*1820*/  ISETP.GE.U32.AND P0, PT, R0, c[0x0][0x1c8], PT ;  /* 0x0000720000007a0c */ /* 0x000fc80003f06070 */
[----:B------:R-:W-:Y:S01]  /*1830*/  ISETP.GE.AND.EX P0, PT, R18, c[0x0][0x1cc], PT, P0 ;  /* 0x0000730012007a0c */ /* 0x000fe20003f06300 */
[----:B0-----:R-:W-:-:S03]  /*1840*/  FADD.FTZ R28, -R13, R3 ;  /* 0x000000030d1c7221 */ /* 0x001fc60000010100 */
[----:B------:R-:W-:Y:S01]  /*1850*/  ISETP.GT.U32.OR P0, PT, R11, 0x1ff, P0 ;  /* 0x000001ff0b00780c */ /* 0x000fe20000704470 */
[----:B--2---:R-:W-:Y:S02]  /*1860*/  HADD2.F32 R15, -RZ, R23.H0_H0 ;  /* 0x20000017ff0f7230 */ /* 0x004fe40000004100 */
[----:B---3--:R-:W-:Y:S01]  /*1870*/  HADD2.F32 R14, -RZ, R19.H0_H0 ;  /* 0x20000013ff0e7230 */ /* 0x008fe20000004100 */
[-C--:B-1----:R-:W-:Y:S02]  /*1880*/  FMUL.FTZ R19, R28, R12.reuse ;  /* 0x0000000c1c137220 */ /* 0x082fe40000410000 */
[----:B------:R-:W-:Y:S01]  /*1890*/  FMUL.FTZ R28, R29, R12 ;  /* 0x0000000c1d1c7220 */ /* 0x000fe20000410000 */
[----:B----4-:R-:W-:Y:S01]  /*18a0*/  HADD2.F32 R3, -RZ, R17.H0_H0 ;  /* 0x20000011ff037230 */ /* 0x010fe20000004100 */
[C---:B------:R-:W-:Y:S01]  /*18b0*/  FADD.FTZ R17, -R13.reuse, R5 ;  /* 0x000000050d117221 */ /* 0x040fe20000010100 */
[----:B-----5:R-:W-:Y:S01]  /*18c0*/  HADD2.F32 R2, -RZ, R16.H0_H0 ;  /* 0x20000010ff027230 */ /* 0x020fe20000004100 */
[----:B------:R-:W-:-:S02]  /*18d0*/  FADD.FTZ R16, -R13, R4 ;  /* 0x000000040d107221 */ /* 0x000fc40000010100 */
        /* <DEDUP_REMOVED lines=13> */
.L_x_5026:
        /* <DEDUP_REMOVED lines=11> */
.L_x_5028:
[----:B------:R-:W-:Y:S05]  /*1a60*/  BSYNC B0 ;  /* 0x0000000000007941 */ /* 0x000fea0003800000 */
.L_x_5027:
        /* <DEDUP_REMOVED lines=38> */
.L_x_5029:
        /* <DEDUP_REMOVED lines=11> */
.L_x_5031:
[----:B------:R-:W-:Y:S05]  /*1d80*/  BSYNC B0 ;  /* 0x0000000000007941 */ /* 0x000fea0003800000 */
.L_x_5030:
        /* <DEDUP_REMOVED lines=13> */
.L_x_5032:
        /* <DEDUP_REMOVED lines=11> */
.L_x_5034:
[----:B------:R-:W-:Y:S05]  /*1f10*/  BSYNC B0 ;  /* 0x0000000000007941 */ /* 0x000fea0003800000 */
.L_x_5033:
        /* <DEDUP_REMOVED lines=13> */
.L_x_5035:
        /* <DEDUP_REMOVED lines=10> */
.L_x_5037:
[----:B------:R-:W-:Y:S05]  /*2090*/  BSYNC B0 ;  /* 0x0000000000007941 */ /* 0x000fea0003800000 */
.L_x_5036:
[----:B------:R-:W-:Y:S02]  /*20a0*/  IADD3 R22, R22, c[0x0][0x10], RZ ;  /* 0x0000040016167a10 */ /* 0x000fe40007ffe0ff */
[----:B------:R-:W-:Y:S02]  /*20b0*/  IADD3 R20, R20, 0x1, RZ ;  /* 0x0000000114147810 */ /* 0x000fe40007ffe0ff */
[----:B------:R-:W-:-:S13]  /*20c0*/  ISETP.GE.AND P0, PT, R22, UR4, PT ;  /* 0x0000000416007c0c */ /* 0x000fda000bf06270 */
[----:B------:R-:W-:Y:S01]  /*20d0*/  @P0 CALL.REL.NOINC `(.L_x_5038) ;  /* 0x0000001000000944 */ /* 0x000fe20003c00000 */
[----:B------:R-:W-:Y:S05]  /*20e0*/  BRA `(.L_x_5039) ;  /* 0xffffe00000007947 */ /* 0x000fea000383ffff */
.L_x_5038:
[----:B------:R-:W-:Y:S05]  /*20f0*/  EXIT ;  /* 0x000000000000794d */ /* 0x000fea0003800000 */
.L_x_5040:
        /* <DEDUP_REMOVED lines=16> */
.L_x_5320:


//--------------------- .text._Z35group_norm_nhwc_fwd_one_pass_kernelI11Fp32IOFp16WLi128ELi64ELi512EEv26Group_norm_nhwc_fwd_params --------------------------
	.section	.text._Z35group_norm_nhwc_fwd_one_pass_kernelI11Fp32IOFp16WLi128ELi64ELi512EEv26Group_norm_nhwc_fwd_params,"ax",@progbits
	.sectioninfo	@"SHI_REGISTERS=63"
	.align	128
        .global         _Z35group_norm_nhwc_fwd_one_pass_kernelI11Fp32IOFp16WLi128ELi64ELi512EEv26Group_norm_nhwc_fwd_params
        .type           _Z35group_norm_nhwc_fwd_one_pass_kernelI11Fp32IOFp16WLi128ELi64ELi512EEv26Group_norm_nhwc_fwd_params,@function
        .size           _Z35group_norm_nhwc_fwd_one_pass_kernelI11Fp32IOFp16WLi128ELi64ELi512EEv26Group_norm_nhwc_fwd_params,(.L_x_5321 - _Z35group_norm_nhwc_fwd_one_pass_kernelI11Fp32IOFp16WLi128ELi64ELi512EEv26Group_norm_nhwc_fwd_params)
        .other          _Z35group_norm_nhwc_fwd_one_pass_kernelI11Fp32IOFp16WLi128ELi64ELi512EEv26Group_norm_nhwc_fwd_params,@"STO_CUDA_ENTRY STV_DEFAULT"
_Z35group_norm_nhwc_fwd_one_pass_kernelI11Fp32IOFp16WLi128ELi64ELi512EEv26Group_norm_nhwc_fwd_params:
.text._Z35group_norm_nhwc_fwd_one_pass_kernelI11Fp32IOFp16WLi128ELi64ELi512EEv26Group_norm_nhwc_fwd_params:
        /* <DEDUP_REMOVED lines=44> */
.L_x_5078:
        /* <DEDUP_REMOVED lines=236> */
.L_x_5042:
[----:B------:R-:W-:Y:S05]  /*1180*/  BSYNC B0 ;  /* 0x0000000000007941 */ /* 0x000fea0003800000 */
.L_x_5041:
        /* <DEDUP_REMOVED lines=26> */
.L_x_5045:
[----:B------:R-:W2:Y:S01]  /*1330*/  LDG.E.STRONG.GPU R20, [R18.64] ;  /* 0x0000000612147981 */ /* 0x000ea2000c1ef900 */
[----:B------:R-:W-:Y:S01]  /*1340*/  YIELD ;  /* 0x0000000000007946 */ /* 0x000fe20003800000 */
[----:B--2---:R-:W-:Y:S01]  /*1350*/  ISETP.NE.AND P0, PT, R20, R21, PT ;  /* 0x000000151400720c */ /* 0x004fe20003f05270 */
[----:B------:R-:W-:-:S12]  /*1360*/  CCTL.IVALL ;  /* 0x00000000ff00798f */ /* 0x000fd80002000000 */
[----:B------:R-:W-:Y:S05]  /*1370*/  @P0 BRA `(.L_x_5045) ;  /* 0xffffffb000000947 */ /* 0x000fea000383ffff */
.L_x_5044:
        /* <DEDUP_REMOVED lines=17> */
.L_x_5049:
        /* <DEDUP_REMOVED lines=115> */
.L_x_5048:
        /* <DEDUP_REMOVED lines=61> */
.L_x_5050:
[----:B------:R-:W-:-:S13]  /*1f90*/  ISETP.NE.OR P0, PT, R22, RZ, P0 ;  /* 0x000000ff1600720c */ /* 0x000fda0000705670 */
[----:B------:R-:W-:Y:S05]  /*1fa0*/  @!P0 BRA `(.L_x_5046) ;  /* 0x000001f000008947 */ /* 0x000fea0003800000 */
.L_x_5047:
        /* <DEDUP_REMOVED lines=31> */
.L_x_5046:
        /* <DEDUP_REMOVED lines=12> */
.L_x_5052:
[----:B------:R-:W-:Y:S05]  /*2260*/  BSYNC B0 ;  /* 0x0000000000007941 */ /* 0x000fea0003800000 */
.L_x_5051:
        /* <DEDUP_REMOVED lines=16> */
.L_x_5043:
        /* <DEDUP_REMOVED lines=37> */
[----:B---3--:R-:W-:Y:S02]  /*25c0*/  HADD2.F32 R19, -RZ, R57.H0_H0 ;  /* 0x20000039ff137230 */ /* 0x008fe40000004100 */
[----:B----4-:R-:W-:-:S02]  /*25d0*/  HADD2.F32 R21, -RZ, R58.H0_H0 ;  /* 0x2000003aff157230 */ /* 0x010fc40000004100 */
[----:B------:R-:W-:Y:S02]  /*25e0*/  HADD2.F32 R22, -RZ, R56.H0_H0 ;  /* 0x20000038ff167230 */ /* 0x000fe40000004100 */
        /* <DEDUP_REMOVED lines=14> */
.L_x_5053:
        /* <DEDUP_REMOVED lines=11> */
.L_x_5055:
[----:B------:R-:W-:Y:S05]  /*2780*/  BSYNC B0 ;  /* 0x0000000000007941 */ /* 0x000fea0003800000 */
.L_x_5054:
        /* <DEDUP_REMOVED lines=15> */
.L_x_5056:
        /* <DEDUP_REMOVED lines=11> */
.L_x_5058:
[----:B------:R-:W-:Y:S05]  /*2930*/  BSYNC B0 ;  /* 0x0000000000007941 */ /* 0x000fea0003800000 */
.L_x_5057:
        /* <DEDUP_REMOVED lines=20> */
.L_x_5059:
        /* <DEDUP_REMOVED lines=11> */
.L_x_5061:
[----:B------:R-:W-:Y:S05]  /*2b30*/  BSYNC B0 ;  /* 0x0000000000007941 */ /* 0x000fea0003800000 */
.L_x_5060:
        /* <DEDUP_REMOVED lines=13> */
.L_x_5062:
        /* <DEDUP_REMOVED lines=11> */
.L_x_5064:
[----:B------:R-:W-:Y:S05]  /*2cc0*/  BSYNC B0 ;  /* 0x0000000000007941 */ /* 0x000fea0003800000 */
.L_x_5063:
        /* <DEDUP_REMOVED lines=22> */
.L_x_5065:
        /* <DEDUP_REMOVED lines=11> */
.L_x_5067:
[----:B------:R-:W-:Y:S05]  /*2ee0*/  BSYNC B0 ;  /* 0x0000000000007941 */ /* 0x000fea0003800000 */
.L_x_5066:
        /* <DEDUP_REMOVED lines=18> */
.L_x_5068:
        /* <DEDUP_REMOVED lines=11> */
.L_x_5070:
[----:B------:R-:W-:Y:S05]  /*30c0*/  BSYNC B0 ;  /* 0x0000000000007941 */ /* 0x000fea0003800000 */
.L_x_5069:
        /* <DEDUP_REMOVED lines=26> */
.L_x_5071:
        /* <DEDUP_REMOVED lines=11> */
.L_x_5073:
[----:B------:R-:W-:Y:S05]  /*3320*/  BSYNC B0 ;  /* 0x0000000000007941 */ /* 0x000fea0003800000 */
.L_x_5072:
        /* <DEDUP_REMOVED lines=13> */
.L_x_5074:
        /* <DEDUP_REMOVED lines=10> */
.L_x_5076:
[----:B------:R-:W-:Y:S05]  /*34a0*/  BSYNC B0 ;  /* 0x0000000000007941 */ /* 0x000fea0003800000 */
.L_x_5075:
[----:B------:R-:W-:Y:S02]  /*34b0*/  IADD3 R39, R39, c[0x0][0x10], RZ ;  /* 0x0000040027277a10 */ /* 0x000fe40007ffe0ff */
[----:B------:R-:W-:Y:S02]  /*34c0*/  IADD3 R40, R40, 0x1, RZ ;  /* 0x0000000128287810 */ /* 0x000fe40007ffe0ff */
[----:B------:R-:W-:-:S13]  /*34d0*/  ISETP.GE.AND P0, PT, R39, UR4, PT ;  /* 0x0000000427007c0c */ /* 0x000fda000bf06270 */
[----:B------:R-:W-:Y:S01]  /*34e0*/  @P0 CALL.REL.NOINC `(.L_x_5077) ;  /* 0x0000001000000944 */ /* 0x000fe20003c00000 */
[----:B------:R-:W-:Y:S05]  /*34f0*/  BRA `(.L_x_5078) ;  /* 0xffffcdc000007947 */ /* 0x000fea000383ffff */
.L_x_5077:
[----:B------:R-:W-:Y:S05]  /*3500*/  EXIT ;  /* 0x000000000000794d */ /* 0x000fea0003800000 */
.L_x_5079:
        /* <DEDUP_REMOVED lines=15> */
.L_x_5321:


//--------------------- .text._Z35group_norm_nhwc_fwd_one_pass_kernelI11Fp32IOFp16WLi256ELi64ELi512EEv26Group_norm_nhwc_fwd_params --------------------------
	.section	.text._Z35group_norm_nhwc_fwd_one_pass_kernelI11Fp32IOFp16WLi256ELi64ELi512EEv26Group_norm_nhwc_fwd_params,"ax",@progbits
	.sectioninfo	@"SHI_REGISTERS=101"
	.align	128
        .global         _Z35group_norm_nhwc_fwd_one_pass_kernelI11Fp32IOFp16WLi256ELi64ELi512EEv26Group_norm_nhwc_fwd_params
        .type           _Z35group_norm_nhwc_fwd_one_pass_kernelI11Fp32IOFp16WLi256ELi64ELi512EEv26Group_norm_nhwc_fwd_params,@function
        .size           _Z35group_norm_nhwc_fwd_one_pass_kernelI11Fp32IOFp16WLi256ELi64ELi512EEv26Group_norm_nhwc_fwd_params,(.L_x_5322 - _Z35group_norm_nhwc_fwd_one_pass_kernelI11Fp32IOFp16WLi256ELi64ELi512EEv26Group_norm_nhwc_fwd_params)
        .other          _Z35group_norm_nhwc_fwd_one_pass_kernelI11Fp32IOFp16WLi256ELi64ELi512EEv26Group_norm_nhwc_fwd_params,@"STO_CUDA_ENTRY STV_DEFAULT"
_Z35group_norm_nhwc_fwd_one_pass_kernelI11Fp32IOFp16WLi256ELi64ELi512EEv26Group_norm_nhwc_fwd_params:
.text._Z35group_norm_nhwc_fwd_one_pass_kernelI11Fp32IOFp16WLi256ELi64ELi512EEv26Group_norm_nhwc_fwd_params:
        /* <DEDUP_REMOVED lines=15> */
.L_x_5138:
        /* <DEDUP_REMOVED lines=459> */
.L_x_5081:
[----:B0-----:R-:W-:Y:S05]  /*1da0*/  BSYNC B0 ;  /* 0x0000000000007941 */ /* 0x001fea0003800000 */
.L_x_5080:
        /* <DEDUP_REMOVED lines=24> */
.L_x_5084:
[----:B0-----:R-:W2:Y:S01]  /*1f30*/  LDG.E.STRONG.GPU R4, [R6.64] ;  /* 0x0000000606047981 */ /* 0x001ea2000c1ef900 */
[----:B------:R-:W-:Y:S01]  /*1f40*/  YIELD ;  /* 0x0000000000007946 */ /* 0x000fe20003800000 */
[----:B--2---:R-:W-:Y:S01]  /*1f50*/  ISETP.NE.AND P6, PT, R4, R13, PT ;  /* 0x0000000d0400720c */ /* 0x004fe20003fc5270 */
[----:B------:R-:W-:-:S12]  /*1f60*/  CCTL.IVALL ;  /* 0x00000000ff00798f */ /* 0x000fd80002000000 */
[----:B------:R-:W-:Y:S05]  /*1f70*/  @P6 BRA `(.L_x_5084) ;  /* 0xffffffb000006947 */ /* 0x000fea000383ffff */
.L_x_5083:
        /* <DEDUP_REMOVED lines=13> */
.L_x_5086:
        /* <DEDUP_REMOVED lines=60> */
.L_x_5085:
        /* <DEDUP_REMOVED lines=17> */
.L_x_5088:
[----:B------:R-:W-:Y:S05]  /*2520*/  BSYNC B0 ;  /* 0x0000000000007941 */ /* 0x000fea0003800000 */
.L_x_5087:
        /* <DEDUP_REMOVED lines=31> */
.L_x_5082:
        /* <DEDUP_REMOVED lines=58> */
.L_x_5089:
        /* <DEDUP_REMOVED lines=12> */
.L_x_5091:
[----:B------:R-:W-:Y:S05]  /*2b80*/  BSYNC B0 ;  /* 0x0000000000007941 */ /* 0x000fea0003800000 */
.L_x_5090:
        /* <DEDUP_REMOVED lines=14> */
.L_x_5092:
        /* <DEDUP_REMOVED lines=12> */
.L_x_5094:
[----:B------:R-:W-:Y:S05]  /*2d30*/  BSYNC B0 ;  /* 0x0000000000007941 */ /* 0x000fea0003800000 */
.L_x_5093:
        /* <DEDUP_REMOVED lines=20> */
.L_x_5095:
        /* <DEDUP_REMOVED lines=12> */
.L_x_5097:
[----:B------:R-:W-:Y:S05]  /*2f40*/  BSYNC B0 ;  /* 0x0000000000007941 */ /* 0x000fea0003800000 */
.L_x_5096:
        /* <DEDUP_REMOVED lines=14> */
.L_x_5098:
        /* <DEDUP_REMOVED lines=12> */
.L_x_5100:
[----:B------:R-:W-:Y:S05]  /*30f0*/  BSYNC B0 ;  /* 0x0000000000007941 */ /* 0x000fea0003800000 */
.L_x_5099:
        /* <DEDUP_REMOVED lines=20> */
.L_x_5101:
        /* <DEDUP_REMOVED lines=12> */
.L_x_5103:
[----:B------:R-:W-:Y:S05]  /*3300*/  BSYNC B0 ;  /* 0x0000000000007941 */ /* 0x000fea0003800000 */
.L_x_5102:
        /* <DEDUP_REMOVED lines=14> */
.L_x_5104:
        /* <DEDUP_REMOVED lines=12> */
.L_x_5106:
[----:B------:R-:W-:Y:S05]  /*34b0*/  BSYNC B0 ;  /* 0x0000000000007941 */ /* 0x000fea0003800000 */
.L_x_5105:
        /* <DEDUP_REMOVED lines=20> */
.L_x_5107:
        /* <DEDUP_REMOVED lines=12> */
.L_x_5109:
[----:B------:R-:W-:Y:S05]  /*36c0*/  BSYNC B0 ;  /* 0x0000000000007941 */ /* 0x000fea0003800000 */
.L_x_5108:
        /* <DEDUP_REMOVED lines=14> */
.L_x_5110:
        /* <DEDUP_REMOVED lines=12> */
.L_x_5112:
[----:B------:R-:W-:Y:S05]  /*3870*/  BSYNC B0 ;  /* 0x0000000000007941 */ /* 0x000fea0003800000 */
.L_x_5111:
        /* <DEDUP_REMOVED lines=20> */
.L_x_5113:
        /* <DEDUP_REMOVED lines=11> */
.L_x_5115:
[----:B------:R-:W-:Y:S05]  /*3a70*/  BSYNC B0 ;  /* 0x0000000000007941 */ /* 0x000fea0003800000 */
.L_x_5114:
        /* <DEDUP_REMOVED lines=14> */
.L_x_5116:
        /* <DEDUP_REMOVED lines=11> */
.L_x_5118:
[----:B------:R-:W-:Y:S05]  /*3c10*/  BSYNC B0 ;  /* 0x0000000000007941 */ /* 0x000fea0003800000 */
.L_x_5117:
        /* <DEDUP_REMOVED lines=51> */
.L_x_5119:
        /* <DEDUP_REMOVED lines=11> */
.L_x_5121:
[----:B------:R-:W-:Y:S05]  /*4000*/  BSYNC B0 ;  /* 0x0000000000007941 */ /* 0x000fea0003800000 */
.L_x_5120:
        /* <DEDUP_REMOVED lines=13> */
.L_x_5122:
        /* <DEDUP_REMOVED lines=11> */
.L_x_5124:
[----:B------:R-:W-:Y:S05]  /*4190*/  BSYNC B0 ;  /* 0x0000000000007941 */ /* 0x000fea0003800000 */
.L_x_5123:
        /* <DEDUP_REMOVED lines=13> */
.L_x_5125:
        /* <DEDUP_REMOVED lines=11> */
.L_x_5127:
[----:B------:R-:W-:Y:S05]  /*4320*/  BSYNC B0 ;  /* 0x0000000000007941 */ /* 0x000fea0003800000 */
.L_x_5126:
        /* <DEDUP_REMOVED lines=13> */
.L_x_5128:
        /* <DEDUP_REMOVED lines=11> */
.L_x_5130:
[----:B------:R-:W-:Y:S05]  /*44b0*/  BSYNC B0 ;  /* 0x0000000000007941 */ /* 0x000fea0003800000 */
.L_x_5129:
        /* <DEDUP_REMOVED lines=13> */
.L_x_5131:
        /* <DEDUP_REMOVED lines=11> */
.L_x_5133:
[----:B------:R-:W-:Y:S05]  /*4640*/  BSYNC B0 ;  /* 0x0000000000007941 */ /* 0x000fea0003800000 */
.L_x_5132:
        /* <DEDUP_REMOVED lines=13> */
.L_x_5134:
        /* <DEDUP_REMOVED lines=10> */
.L_x_5136:
[----:B------:R-:W-:Y:S05]  /*47c0*/  BSYNC B0 ;  /* 0x0000000000007941 */ /* 0x000fea0003800000 */
.L_x_5135:
[----:B------:R-:W-:Y:S02]  /*47d0*/  IADD3 R80, R80, c[0x0][0x10], RZ ;  /* 0x0000040050507a10 */ /* 0x000fe40007ffe0ff */
[----:B------:R-:W-:Y:S02]  /*47e0*/  IADD3 R95, R95, 0x1, RZ ;  /* 0x000000015f5f7810 */ /* 0x000fe40007ffe0ff */
[----:B------:R-:W-:-:S13]  /*47f0*/  ISETP.GE.AND P0, PT, R80, UR4, PT ;  /* 0x0000000450007c0c */ /* 0x000fda000bf06270 */
[----:B------:R-:W-:Y:S01]  /*4800*/  @P0 CALL.REL.NOINC `(.L_x_5137) ;  /* 0x0000001000000944 */ /* 0x000fe20003c00000 */
[----:B------:R-:W-:Y:S05]  /*4810*/  BRA `(.L_x_5138) ;  /* 0xffffb8d000007947 */ /* 0x000fea000383ffff */
.L_x_5137:
[----:B------:R-:W-:Y:S05]  /*4820*/  EXIT ;  /* 0x000000000000794d */ /* 0x000fea0003800000 */
.L_x_5139:
        /* <DEDUP_REMOVED lines=13> */
.L_x_5322:


//--------------------- .text._Z35group_norm_nhwc_fwd_one_pass_kernelI11Fp32IOFp16WLi512ELi64ELi512EEv26Group_norm_nhwc_fwd_params --------------------------
	.section	.text._Z35group_norm_nhwc_fwd_one_pass_kernelI11Fp32IOFp16WLi512ELi64ELi512EEv26Group_norm_nhwc_fwd_params,"ax",@progbits
	.sectioninfo	@"SHI_REGISTERS=128"
	.align	128
        .global         _Z35group_norm_nhwc_fwd_one_pass_kernelI11Fp32IOFp16WLi512ELi64ELi512EEv26Group_norm_nhwc_fwd_params
        .type           _Z35group_norm_nhwc_fwd_one_pass_kernelI11Fp32IOFp16WLi512ELi64ELi512EEv26Group_norm_nhwc_fwd_params,@function
        .size           _Z35group_norm_nhwc_fwd_one_pass_kernelI11Fp32IOFp16WLi512ELi64ELi512EEv26Group_norm_nhwc_fwd_params,(.L_x_5323 - _Z35group_norm_nhwc_fwd_one_pass_kernelI11Fp32IOFp16WLi512ELi64ELi512EEv26Group_norm_nhwc_fwd_params)
        .other          _Z35group_norm_nhwc_fwd_one_pass_kernelI11Fp32IOFp16WLi512ELi64ELi512EEv26Group_norm_nhwc_fwd_params,@"STO_CUDA_ENTRY STV_DEFAULT"
_Z35group_norm_nhwc_fwd_one_pass_kernelI11Fp32IOFp16WLi512ELi64ELi512EEv26Group_norm_nhwc_fwd_params:
.text._Z35group_norm_nhwc_fwd_one_pass_kernelI11Fp32IOFp16WLi512ELi64ELi512EEv26Group_norm_nhwc_fwd_params:
        /* <DEDUP_REMOVED lines=198> */
.L_x_5249:
        /* <DEDUP_REMOVED lines=708> */
.L_x_5141:
[----:B0-----:R-:W-:Y:S05]  /*38a0*/  BSYNC B0 ;  /* 0x0000000000007941 */ /* 0x001fea0003800000 */
.L_x_5140:
        /* <DEDUP_REMOVED lines=36> */
.L_x_5144:
[----:B0-----:R-:W2:Y:S01]  /*3af0*/  LDG.E.STRONG.GPU R101, [R48.64] ;  /* 0x0000000c30657981 */ /* 0x001ea2000c1ef900 */
[----:B------:R-:W-:Y:S01]  /*3b00*/  YIELD ;  /* 0x0000000000007946 */ /* 0x000fe20003800000 */
[----:B--2---:R-:W-:Y:S01]  /*3b10*/  ISETP.NE.AND P6, PT, R101, R100, PT ;  /* 0x000000646500720c */ /* 0x004fe20003fc5270 */
[----:B------:R-:W-:-:S12]  /*3b20*/  CCTL.IVALL ;  /* 0x00000000ff00798f */ /* 0x000fd80002000000 */
[----:B------:R-:W-:Y:S05]  /*3b30*/  @P6 BRA `(.L_x_5144) ;  /* 0xffffffb000006947 */ /* 0x000fea000383ffff */
.L_x_5143:
        /* <DEDUP_REMOVED lines=27> */
.L_x_5148:
        /* <DEDUP_REMOVED lines=164> */
.L_x_5147:
        /* <DEDUP_REMOVED lines=88> */
.L_x_5149:
[----:B------:R-:W-:-:S04]  /*4cb0*/  LOP3.LUT P6, RZ, R0, 0x1, RZ, 0xc0, !PT ;  /* 0x0000000100ff7812 */ /* 0x000fc800078cc0ff */
[----:B------:R-:W-:-:S13]  /*4cc0*/  ISETP.NE.OR P6, PT, RZ, UR9, P6 ;  /* 0x00000009ff007c0c */ /* 0x000fda000b7c5670 */
[----:B------:R-:W-:Y:S05]  /*4cd0*/  @!P6 BRA `(.L_x_5145) ;  /* 0x000002c00000e947 */ /* 0x000fea0003800000 */
.L_x_5146:
        /* <DEDUP_REMOVED lines=44> */
.L_x_5145:
        /* <DEDUP_REMOVED lines=14> */
.L_x_5151:
[----:B------:R-:W-:Y:S05]  /*5080*/  BSYNC B0 ;  /* 0x0000000000007941 */ /* 0x000fea0003800000 */
.L_x_5150:
        /* <DEDUP_REMOVED lines=21> */
.L_x_5142:
        /* <DEDUP_REMOVED lines=45> */
[----:B--2---:R-:W-:Y:S02]  /*54b0*/  HADD2.F32 R14, -RZ, R50.H0_H0 ;  /* 0x20000032ff0e7230 */ /* 0x004fe40000004100 */
[----:B---3--:R-:W-:Y:S02]  /*54c0*/  HADD2.F32 R100, -RZ, R100.H0_H0 ;  /* 0x20000064ff647230 */ /* 0x008fe40000004100 */
[----:B----4-:R-:W-:Y:S02]  /*54d0*/  HADD2.F32 R15, -RZ, R15.H0_H0 ;  /* 0x2000000fff0f7230 */ /* 0x010fe40000004100 */
[----:B-----5:R-:W-:Y:S01]  /*54e0*/  HADD2.F32 R101, -RZ, R101.H0_H0 ;  /* 0x20000065ff657230 */ /* 0x020fe20000004100 */
        /* <DEDUP_REMOVED lines=13> */
.L_x_5152:
        /* <DEDUP_REMOVED lines=13> */
.L_x_5154:
[----:B------:R-:W-:Y:S05]  /*5690*/  BSYNC B0 ;  /* 0x0000000000007941 */ /* 0x000fea0003800000 */
.L_x_5153:
        /* <DEDUP_REMOVED lines=17> */
.L_x_5155:
        /* <DEDUP_REMOVED lines=13> */
.L_x_5157:
[----:B------:R-:W-:Y:S05]  /*5880*/  BSYNC B0 ;  /* 0x0000000000007941 */ /* 0x000fea0003800000 */
.L_x_5156:
        /* <DEDUP_REMOVED lines=17> */
.L_x_5158:
        /* <DEDUP_REMOVED lines=13> */
.L_x_5160:
[----:B------:R-:W-:Y:S05]  /*5a70*/  BSYNC B0 ;  /* 0x0000000000007941 */ /* 0x000fea0003800000 */
.L_x_5159:
        /* <DEDUP_REMOVED lines=17> */
.L_x_5161:
        /* <DEDUP_REMOVED lines=13> */
.L_x_5163:
[----:B------:R-:W-:Y:S05]  /*5c60*/  BSYNC B0 ;  /* 0x0000000000007941 */ /* 0x000fea0003800000 */
.L_x_5162:
        /* <DEDUP_REMOVED lines=21> */
.L_x_5164:
        /* <DEDUP_REMOVED lines=13> */
.L_x_5166:
[----:B------:R-:W-:Y:S05]  /*5e90*/  BSYNC B0 ;  /* 0x0000000000007941 */ /* 0x000fea0003800000 */
.L_x_5165:
        /* <DEDUP_REMOVED lines=15> */
.L_x_5167:
        /* <DEDUP_REMOVED lines=13> */
.L_x_5169:
[----:B------:R-:W-:Y:S05]  /*6060*/  BSYNC B0 ;  /* 0x0000000000007941 */ /* 0x000fea0003800000 */
.L_x_5168:
        /* <DEDUP_REMOVED lines=19> */
.L_x_5170:
        /* <DEDUP_REMOVED lines=13> */
.L_x_5172:
[----:B------:R-:W-:Y:S05]  /*6270*/  BSYNC B0 ;  /* 0x0000000000007941 */ /* 0x000fea0003800000 */
.L_x_5171:
        /* <DEDUP_REMOVED lines=15> */
.L_x_5173:
        /* <DEDUP_REMOVED lines=13> */
.L_x_5175:
[----:B------:R-:W-:Y:S05]  /*6440*/  BSYNC B0 ;  /* 0x0000000000007941 */ /* 0x000fea0003800000 */
.L_x_5174:
        /* <DEDUP_REMOVED lines=19> */
.L_x_5176:
        /* <DEDUP_REMOVED lines=13> */
.L_x_5178:
[----:B------:R-:W-:Y:S05]  /*6650*/  BSYNC B0 ;  /* 0x0000000000007941 */ /* 0x000fea0003800000 */
.L_x_5177:
        /* <DEDUP_REMOVED lines=15> */
.L_x_5179:
        /* <DEDUP_REMOVED lines=13> */
.L_x_5181:
[----:B------:R-:W-:Y:S05]  /*6820*/  BSYNC B0 ;  /* 0x0000000000007941 */ /* 0x000fea0003800000 */
.L_x_5180:
        /* <DEDUP_REMOVED lines=19> */
.L_x_5182:
        /* <DEDUP_REMOVED lines=13> */
.L_x_5184:
[----:B------:R-:W-:Y:S05]  /*6a30*/  BSYNC B0 ;  /* 0x0000000000007941 */ /* 0x000fea0003800000 */
.L_x_5183:
        /* <DEDUP_REMOVED lines=15> */
.L_x_5185:
        /* <DEDUP_REMOVED lines=13> */
.L_x_5187:
[----:B------:R-:W-:Y:S05]  /*6c00*/  BSYNC B0 ;  /* 0x0000000000007941 */ /* 0x000fea0003800000 */
.L_x_5186:
        /* <DEDUP_REMOVED lines=19> */
.L_x_5188:
        /* <DEDUP_REMOVED lines=13> */
.L_x_5190:
[----:B------:R-:W-:Y:S05]  /*6e10*/  BSYNC B0 ;  /* 0x0000000000007941 */ /* 0x000fea0003800000 */
.L_x_5189:
        /* <DEDUP_REMOVED lines=15> */
.L_x_5191:
        /* <DEDUP_REMOVED lines=13> */
.L_x_5193:
[----:B------:R-:W-:Y:S05]  /*6fe0*/  BSYNC B0 ;  /* 0x0000000000007941 */ /* 0x000fea0003800000 */
.L_x_5192:
        /* <DEDUP_REMOVED lines=19> */
.L_x_5194:
        /* <DEDUP_REMOVED lines=13> */
.L_x_5196:
[----:B------:R-:W-:Y:S05]  /*71f0*/  BSYNC B0 ;  /* 0x0000000000007941 */ /* 0x000fea0003800000 */
.L_x_5195:
        /* <DEDUP_REMOVED lines=15> */
.L_x_5197:
        /* <DEDUP_REMOVED lines=13> */
.L_x_5199:
[----:B------:R-:W-:Y:S05]  /*73c0*/  BSYNC B0 ;  /* 0x0000000000007941 */ /* 0x000fea0003800000 */
.L_x_5198:
        /* <DEDUP_REMOVED lines=19> */
.L_x_5200:
        /* <DEDUP_REMOVED lines=13> */
.L_x_5202:
[----:B------:R-:W-:Y:S05]  /*75d0*/  BSYNC B0 ;  /* 0x0000000000007941 */ /* 0x000fea0003800000 */
.L_x_5201:
        /* <DEDUP_REMOVED lines=15> */
.L_x_5203:
        /* <DEDUP_REMOVED lines=13> */
.L_x_5205:
[----:B------:R-:W-:Y:S05]  /*77a0*/  BSYNC B0 ;  /* 0x0000000000007941 */ /* 0x000fea0003800000 */
.L_x_5204:
        /* <DEDUP_REMOVED lines=19> */
.L_x_5206:
        /* <DEDUP_REMOVED lines=12> */
.L_x_5208:
[----:B------:R-:W-:Y:S05]  /*79a0*/  BSYNC B0 ;  /* 0x0000000000007941 */ /* 0x000fea0003800000 */
.L_x_5207:
        /* <DEDUP_REMOVED lines=15> */
.L_x_5209:
        /* <DEDUP_REMOVED lines=12> */
.L_x_5211:
[----:B------:R-:W-:Y:S05]  /*7b60*/  BSYNC B0 ;  /* 0x0000000000007941 */ /* 0x000fea0003800000 */
.L_x_5210:
        /* <DEDUP_REMOVED lines=19> */
.L_x_5212:
        /* <DEDUP_REMOVED lines=12> */
.L_x_5214:
[----:B------:R-:W-:Y:S05]  /*7d60*/  BSYNC B0 ;  /* 0x0000000000007941 */ /* 0x000fea0003800000 */
.L_x_5213:
        /* <DEDUP_REMOVED lines=15> */
.L_x_5215:
        /* <DEDUP_REMOVED lines=12> */
.L_x_5217:
[----:B------:R-:W-:Y:S05]  /*7f20*/  BSYNC B0 ;  /* 0x0000000000007941 */ /* 0x000fea0003800000 */
.L_x_5216:
        /* <DEDUP_REMOVED lines=19> */
.L_x_5218:
        /* <DEDUP_REMOVED lines=12> */
.L_x_5220:
[----:B------:R-:W-:Y:S05]  /*8120*/  BSYNC B0 ;  /* 0x0000000000007941 */ /* 0x000fea0003800000 */
.L_x_5219:
        /* <DEDUP_REMOVED lines=15> */
.L_x_5221:
        /* <DEDUP_REMOVED lines=12> */
.L_x_5223:
[----:B------:R-:W-:Y:S05]  /*82e0*/  BSYNC B0 ;  /* 0x0000000000007941 */ /* 0x000fea0003800000 */
.L_x_5222:
        /* <DEDUP_REMOVED lines=19> */
.L_x_5224:
        /* <DEDUP_REMOVED lines=12> */
.L_x_5226:
[----:B------:R-:W-:Y:S05]  /*84e0*/  BSYNC B0 ;  /* 0x0000000000007941 */ /* 0x000fea0003800000 */
.L_x_5225:
        /* <DEDUP_REMOVED lines=15> */
.L_x_5227:
        /* <DEDUP_REMOVED lines=12> */
.L_x_5229:
[----:B------:R-:W-:Y:S05]  /*86a0*/  BSYNC B0 ;  /* 0x0000000000007941 */ /* 0x000fea0003800000 */
.L_x_5228:
        /* <DEDUP_REMOVED lines=19> */
.L_x_5230:
        /* <DEDUP_REMOVED lines=11> */
.L_x_5232:
[----:B------:R-:W-:Y:S05]  /*8890*/  BSYNC B0 ;  /* 0x0000000000007941 */ /* 0x000fea0003800000 */
.L_x_5231:
        /* <DEDUP_REMOVED lines=15> */
.L_x_5233:
        /* <DEDUP_REMOVED lines=11> */
.L_x_5235:
[----:B------:R-:W-:Y:S05]  /*8a40*/  BSYNC B0 ;  /* 0x0000000000007941 */ /* 0x000fea0003800000 */
.L_x_5234:
        /* <DEDUP_REMOVED lines=19> */
.L_x_5236:
        /* <DEDUP_REMOVED lines=11> */
.L_x_5238:
[----:B------:R-:W-:Y:S05]  /*8c30*/  BSYNC B0 ;  /* 0x0000000000007941 */ /* 0x000fea0003800000 */
.L_x_5237:
        /* <DEDUP_REMOVED lines=15> */
.L_x_5239:
        /* <DEDUP_REMOVED lines=11> */
.L_x_5241:
[----:B------:R-:W-:Y:S05]  /*8de0*/  BSYNC B0 ;  /* 0x0000000000007941 */ /* 0x000fea0003800000 */
.L_x_5240:
        /* <DEDUP_REMOVED lines=21> */
.L_x_5242:
        /* <DEDUP_REMOVED lines=11> */
.L_x_5244:
[----:B------:R-:W-:Y:S05]  /*8ff0*/  BSYNC B0 ;  /* 0x0000000000007941 */ /* 0x000fea0003800000 */
.L_x_5243:
        /* <DEDUP_REMOVED lines=11> */
.L_x_5245:
        /* <DEDUP_REMOVED lines=15> */
.L_x_5247:
[----:B------:R-:W-:Y:S05]  /*91a0*/  BSYNC B0 ;  /* 0x0000000000007941 */ /* 0x000fea0003800000 */
.L_x_5246:
[----:B------:R-:W-:Y:S02]  /*91b0*/  ULDC UR5, c[0x0][0x10] ;  /* 0x0000040000057ab9 */ /* 0x000fe40000000800 */
[----:B------:R-:W-:Y:S02]  /*91c0*/  UIADD3 UR16, UR16, UR5, URZ ;  /* 0x0000000510107290 */ /* 0x000fe4000fffe03f */
[----:B------:R-:W-:Y:S02]  /*91d0*/  UIADD3 UR4, UR4, 0x1, URZ ;  /* 0x0000000104047890 */ /* 0x000fe4000fffe03f */
[----:B------:R-:W-:-:S06]  /*91e0*/  UISETP.GE.AND UP0, UPT, UR16, UR8, UPT ;  /* 0x000000081000728c */ /* 0x000fcc000bf06270 */
[----:B------:R-:W-:-:S13]  /*91f0*/  PLOP3.LUT P5, PT, PT, PT, UP0, 0x40, 0x0 ;  /* 0x000000000000781c */ /* 0x000fda0003fae808 */
[----:B------:R-:W-:Y:S01]  /*9200*/  @!P5 CALL.REL.NOINC `(.L_x_5248) ;  /* 0x000000100000d944 */ /* 0x000fe20003c00000 */
[----:B------:R-:W-:Y:S05]  /*9210*/  BRA `(.L_x_5249) ;  /* 0xffff7a4000007947 */ /* 0x000fea000383ffff */
.L_x_5248:
[----:B------:R-:W-:Y:S05]  /*9220*/  EXIT ;  /* 0x000000000000794d */ /* 0x000fea0003800000 */
.L_x_5250:
        /* <DEDUP_REMOVED lines=13> */
.L_x_5323:


//--------------------- .nv.global                --------------------------
	.section	.nv.global,"aw",@nobits
.nv.global:
	.type		_ZN61_INTERNAL_fc706033_30_group_norm_nhwc_one_pass_64_cu_22fa43826thrust23THRUST_300001_SM_800_NS12placeholders2_5E,@object
	.size		_ZN61_INTERNAL_fc706033_30_group_norm_nhwc_one_pass_64_cu_22fa43826thrust23THRUST_300001_SM_800_NS12placeholders2_5E,(_ZN61_INTERNAL_fc706033_30_group_norm_nhwc_one_pass_64_cu_22fa43824cuda3std3__45__cpo6cbeginE - _ZN61_INTERNAL_fc706033_30_group_norm_nhwc_one_pass_64_cu_22fa43826thrust23THRUST_300001_SM_800_NS12placeholders2_5E)
_ZN61_INTERNAL_fc706033_30_group_norm_nhwc_one_pass_64_cu_22fa43826thrust23THRUST_300001_SM_800_NS12placeholders2_5E:
	.zero		1
	.type		_ZN61_INTERNAL_fc706033_30_group_norm_nhwc_one_pass_64_cu_22fa43824cuda3std3__45__cpo6cbeginE,@object
	.size		_ZN61_INTERNAL_fc706033_30_group_norm_nhwc_one_pass_64_cu_22fa43824cuda3std3__45__cpo6cbeginE,(_ZN61_INTERNAL_fc706033_30_group_norm_nhwc_one_pass_64_cu_22fa43824cuda3std6ranges3__45__cpo6cbeginE - _ZN61_INTERNAL_fc706033_30_group_norm_nhwc_one_pass_64_cu_22fa43824cuda3std3__45__cpo6cbeginE)
_ZN61_INTERNAL_fc706033_30_group_norm_nhwc_one_pass_64_cu_22fa43824cuda3std3__45__cpo6cbeginE:
	.zero		1
	.type		_ZN61_INTERNAL_fc706033_30_group_norm_nhwc_one_pass_64_cu_22fa43824cuda3std6ranges3__45__cpo6cbeginE,@object
	.size		_ZN61_INTERNAL_fc706033_30_group_norm_nhwc_one_pass_64_cu_22fa43824cuda3std6ranges3__45__cpo6cbeginE,(_ZN61_INTERNAL_fc706033_30_group_norm_nhwc_one_pass_64_cu_22fa43824cuda3std3__48in_placeE - _ZN61_INTERNAL_fc706033_30_group_norm_nhwc_one_pass_64_cu_22fa43824cuda3std6ranges3__45__cpo6cbeginE)
_ZN61_INTERNAL_fc706033_30_group_norm_nhwc_one_pass_64_cu_22fa43824cuda3std6ranges3__45__cpo6cbeginE:
	.zero		1
	.type		_ZN61_INTERNAL_fc706033_30_group_norm_nhwc_one_pass_64_cu_22fa43824cuda3std3__48in_placeE,@object
	.size		_ZN61_INTERNAL_fc706033_30_group_norm_nhwc_one_pass_64_cu_22fa43824cuda3std3__48in_placeE,(_ZN61_INTERNAL_fc706033_30_group_norm_nhwc_one_pass_64_cu_22fa43824cuda3std6ranges3__45__cpo4sizeE - _ZN61_INTERNAL_fc706033_30_group_norm_nhwc_one_pass_64_cu_22fa43824cuda3std3__48in_placeE)
_ZN61_INTERNAL_fc706033_30_group_norm_nhwc_one_pass_64_cu_22fa43824cuda3std3__48in_placeE:
	.zero		1
	.type		_ZN61_INTERNAL_fc706033_30_group_norm_nhwc_one_pass_64_cu_22fa43824cuda3std6ranges3__45__cpo4sizeE,@object
	.size		_ZN61_INTERNAL_fc706033_30_group_norm_nhwc_one_pass_64_cu_22fa43824cuda3std6ranges3__45__cpo4sizeE,(_ZN61_INTERNAL_fc706033_30_group_norm_nhwc_one_pass_64_cu_22fa43826thrust23THRUST_300001_SM_800_NS12placeholders2_9E - _ZN61_INTERNAL_fc706033_30_group_norm_nhwc_one_pass_64_cu_22fa43824cuda3std6ranges3__45__cpo4sizeE)
_ZN61_INTERNAL_fc706033_30_group_norm_nhwc_one_pass_64_cu_22fa43824cuda3std6ranges3__45__cpo4sizeE:
	.zero		1
	.type		_ZN61_INTERNAL_fc706033_30_group_norm_nhwc_one_pass_64_cu_22fa43826thrust23THRUST_300001_SM_800_NS12placeholders2_9E,@object
	.size		_ZN61_INTERNAL_fc706033_30_group_norm_nhwc_one_pass_64_cu_22fa43826thrust23THRUST_300001_SM_800_NS12placeholders2_9E,(_ZN61_INTERNAL_fc706033_30_group_norm_nhwc_one_pass_64_cu_22fa43824cuda3std3__45__cpo7crbeginE - _ZN61_INTERNAL_fc706033_30_group_norm_nhwc_one_pass_64_cu_22fa43826thrust23THRUST_300001_SM_800_NS12placeholders2_9E)
_ZN61_INTERNAL_fc706033_30_group_norm_nhwc_one_pass_64_cu_22fa43826thrust23THRUST_300001_SM_800_NS12placeholders2_9E:
	.zero		1
	.type		_ZN61_INTERNAL_fc706033_30_group_norm_nhwc_one_pass_64_cu_22fa43824cuda3std3__45__cpo7crbeginE,@object
	.size		_ZN61_INTERNAL_fc706033_30_group_norm_nhwc_one_pass_64_cu_22fa43824cuda3std3__45__cpo7crbeginE,(_ZN61_INTERNAL_fc706033_30_group_norm_nhwc_one_pass_64_cu_22fa43824cuda3std6ranges3__45__cpo4nextE - _ZN61_INTERNAL_fc706033_30_group_norm_nhwc_one_pass_64_cu_22fa43824cuda3std3__45__cpo7crbeginE)
_ZN61_INTERNAL_fc706033_30_group_norm_nhwc_one_pass_64_cu_22fa43824cuda3std3__45__cpo7crbeginE:
	.zero		1
	.type		_ZN61_INTERNAL_fc706033_30_group_norm_nhwc_one_pass_64_cu_22fa43824cuda3std6ranges3__45__cpo4nextE,@object
	.size		_ZN61_INTERNAL_fc706033_30_group_norm_nhwc_one_pass_64_cu_22fa43824cuda3std6ranges3__45__cpo4nextE,(_ZN61_INTERNAL_fc706033_30_group_norm_nhwc_one_pass_64_cu_22fa43824cuda3std6ranges3__45__cpo4swapE - _ZN61_INTERNAL_fc706033_30_group_norm_nhwc_one_pass_64_cu_22fa43824cuda3std6ranges3__45__cpo4nextE)
_ZN61_INTERNAL_fc706033_30_group_norm_nhwc_one_pass_64_cu_22fa43824cuda3std6ranges3__45__cpo4nextE:
	.zero		1
	.type		_ZN61_INTERNAL_fc706033_30_group_norm_nhwc_one_pass_64_cu_22fa43824cuda3std6ranges3__45__cpo4swapE,@object
	.size		_ZN61_INTERNAL_fc706033_30_group_norm_nhwc_one_pass_64_cu_22fa43824cuda3std6ranges3__45__cpo4swapE,(_ZN61_INTERNAL_fc706033_30_group_norm_nhwc_one_pass_64_cu_22fa43826thrust23THRUST_300001_SM_800_NS12placeholders2_1E - _ZN61_INTERNAL_fc706033_30_group_norm_nhwc_one_pass_64_cu_22fa43824cuda3std6ranges3__45__cpo4swapE)
_ZN61_INTERNAL_fc706033_30_group_norm_nhwc_one_pass_64_cu_22fa43824cuda3std6ranges3__45__cpo4swapE:
	.zero		1
	.type		_ZN61_INTERNAL_fc706033_30_group_norm_nhwc_one_pass_64_cu_22fa43826thrust23THRUST_300001_SM_800_NS12placeholders2_1E,@object
	.size		_ZN61_INTERNAL_fc706033_30_group_norm_nhwc_one_pass_64_cu_22fa43826thrust23THRUST_300001_SM_800_NS12placeholders2_1E,(_ZN61_INTERNAL_fc706033_30_group_norm_nhwc_one_pass_64_cu_22fa43826thrust23THRUST_300001_SM_800_NS12placeholders2_3E - _ZN61_INTERNAL_fc706033_30_group_norm_nhwc_one_pass_64_cu_22fa43826thrust23THRUST_300001_SM_800_NS12placeholders2_1E)
_ZN61_INTERNAL_fc706033_30_group_norm_nhwc_one_pass_64_cu_22fa43826thrust23THRUST_300001_SM_800_NS12placeholders2_1E:
	.zero		1
	.type		_ZN61_INTERNAL_fc706033_30_group_norm_nhwc_one_pass_64_cu_22fa43826thrust23THRUST_300001_SM_800_NS12placeholders2_3E,@object
	.size		_ZN61_INTERNAL_fc706033_30_group_norm_nhwc_one_pass_64_cu_22fa43826thrust23THRUST_300001_SM_800_NS12placeholders2_3E,(_ZN61_INTERNAL_fc706033_30_group_norm_nhwc_one_pass_64_cu_22fa43824cuda3std3__45__cpo5beginE - _ZN61_INTERNAL_fc706033_30_group_norm_nhwc_one_pass_64_cu_22fa43826thrust23THRUST_300001_SM_800_NS12placeholders2_3E)
_ZN61_INTERNAL_fc706033_30_group_norm_nhwc_one_pass_64_cu_22fa43826thrust23THRUST_300001_SM_800_NS12placeholders2_3E:
	.zero		1
	.type		_ZN61_INTERNAL_fc706033_30_group_norm_nhwc_one_pass_64_cu_22fa43824cuda3std3__45__cpo5beginE,@object
	.size		_ZN61_INTERNAL_fc706033_30_group_norm_nhwc_one_pass_64_cu_22fa43824cuda3std3__45__cpo5beginE,(_ZN61_INTERNAL_fc706033_30_group_norm_nhwc_one_pass_64_cu_22fa43824cuda3std6ranges3__45__cpo5beginE - _ZN61_INTERNAL_fc706033_30_group_norm_nhwc_one_pass_64_cu_22fa43824cuda3std3__45__cpo5beginE)
_ZN61_INTERNAL_fc706033_30_group_norm_nhwc_one_pass_64_cu_22fa43824cuda3std3__45__cpo5beginE:
	.zero		1
	.type		_ZN61_INTERNAL_fc706033_30_group_norm_nhwc_one_pass_64_cu_22fa43824cuda3std6ranges3__45__cpo5beginE,@object
	.size		_ZN61_INTERNAL_fc706033_30_group_norm_nhwc_one_pass_64_cu_22fa43824cuda3std6ranges3__45__cpo5beginE,(_ZN61_INTERNAL_fc706033_30_group_norm_nhwc_one_pass_64_cu_22fa43824cuda3std3__463_GLOBAL__N__fc706033_30_group_norm_nhwc_one_pass_64_cu_22fa43826ignoreE - _ZN61_INTERNAL_fc706033_30_group_norm_nhwc_one_pass_64_cu_22fa43824cuda3std6ranges3__45__cpo5beginE)
_ZN61_INTERNAL_fc706033_30_group_norm_nhwc_one_pass_64_cu_22fa43824cuda3std6ranges3__45__cpo5beginE:
	.zero		1
	.type		_ZN61_INTERNAL_fc706033_30_group_norm_nhwc_one_pass_64_cu_22fa43824cuda3std3__463_GLOBAL__N__fc706033_30_group_norm_nhwc_one_pass_64_cu_22fa43826ignoreE,@object
	.size		_ZN61_INTERNAL_fc706033_30_group_norm_nhwc_one_pass_64_cu_22fa43824cuda3std3__463_GLOBAL__N__fc706033_30_group_norm_nhwc_one_pass_64_cu_22fa43826ignoreE,(_ZN61_INTERNAL_fc706033_30_group_norm_nhwc_one_pass_64_cu_22fa43824cuda3std6ranges3__45__cpo4dataE - _ZN61_INTERNAL_fc706033_30_group_norm_nhwc_one_pass_64_cu_22fa43824cuda3std3__463_GLOBAL__N__fc706033_30_group_norm_nhwc_one_pass_64_cu_22fa43826ignoreE)
_ZN61_INTERNAL_fc706033_30_group_norm_nhwc_one_pass_64_cu_22fa43824cuda3std3__463_GLOBAL__N__fc706033_30_group_norm_nhwc_one_pass_64_cu_22fa43826ignoreE:
	.zero		1
	.type		_ZN61_INTERNAL_fc706033_30_group_norm_nhwc_one_pass_64_cu_22fa43824cuda3std6ranges3__45__cpo4dataE,@object
	.size		_ZN61_INTERNAL_fc706033_30_group_norm_nhwc_one_pass_64_cu_22fa43824cuda3std6ranges3__45__cpo4dataE,(_ZN61_INTERNAL_fc706033_30_group_norm_nhwc_one_pass_64_cu_22fa43826thrust23THRUST_300001_SM_800_NS12placeholders2_7E - _ZN61_INTERNAL_fc706033_30_group_norm_nhwc_one_pass_64_cu_22fa43824cuda3std6ranges3__45__cpo4dataE)
_ZN61_INTERNAL_fc706033_30_group_norm_nhwc_one_pass_64_cu_22fa43824cuda3std6ranges3__45__cpo4dataE:
	.zero		1
	.type		_ZN61_INTERNAL_fc706033_30_group_norm_nhwc_one_pass_64_cu_22fa43826thrust23THRUST_300001_SM_800_NS12placeholders2_7E,@object
	.size		_ZN61_INTERNAL_fc706033_30_group_norm_nhwc_one_pass_64_cu_22fa43826thrust23THRUST_300001_SM_800_NS12placeholders2_7E,(_ZN61_INTERNAL_fc706033_30_group_norm_nhwc_one_pass_64_cu_22fa43824cuda3std3__45__cpo6rbeginE - _ZN61_INTERNAL_fc706033_30_group_norm_nhwc_one_pass_64_cu_22fa43826thrust23THRUST_300001_SM_800_NS12placeholders2_7E)
_ZN61_INTERNAL_fc706033_30_group_norm_nhwc_one_pass_64_cu_22fa43826thrust23THRUST_300001_SM_800_NS12placeholders2_7E:
	.zero		1
	.type		_ZN61_INTERNAL_fc706033_30_group_norm_nhwc_one_pass_64_cu_22fa43824cuda3std3__45__cpo6rbeginE,@object
	.size		_ZN61_INTERNAL_fc706033_30_group_norm_nhwc_one_pass_64_cu_22fa43824cuda3std3__45__cpo6rbeginE,(_ZN61_INTERNAL_fc706033_30_group_norm_nhwc_one_pass_64_cu_22fa43824cuda3std6ranges3__45__cpo7advanceE - _ZN61_INTERNAL_fc706033_30_group_norm_nhwc_one_pass_64_cu_22fa43824cuda3std3__45__cpo6rbeginE)
_ZN61_INTERNAL_fc706033_30_group_norm_nhwc_one_pass_64_cu_22fa43824cuda3std3__45__cpo6rbeginE:
	.zero		1
	.type		_ZN61_INTERNAL_fc706033_30_group_norm_nhwc_one_pass_64_cu_22fa43824cuda3std6ranges3__45__cpo7advanceE,@object
	.size		_ZN61_INTERNAL_fc706033_30_group_norm_nhwc_one_pass_64_cu_22fa43824cuda3std6ranges3__45__cpo7advanceE,(_ZN61_INTERNAL_fc706033_30_group_norm_nhwc_one_pass_64_cu_22fa43824cuda3std3__47nulloptE - _ZN61_INTERNAL_fc706033_30_group_norm_nhwc_one_pass_64_cu_22fa43824cuda3std6ranges3__45__cpo7advanceE)
_ZN61_INTERNAL_fc706033_30_group_norm_nhwc_one_pass_64_cu_22fa43824cuda3std6ranges3__45__cpo7advanceE:
	.zero		1
	.type		_ZN61_INTERNAL_fc706033_30_group_norm_nhwc_one_pass_64_cu_22fa43824cuda3std3__47nulloptE,@object
	.size		_ZN61_INTERNAL_fc706033_30_group_norm_nhwc_one_pass_64_cu_22fa43824cuda3std3__47nulloptE,(_ZN61_INTERNAL_fc706033_30_group_norm_nhwc_one_pass_64_cu_22fa43824cuda3std6ranges3__45__cpo8distanceE - _ZN61_INTERNAL_fc706033_30_group_norm_nhwc_one_pass_64_cu_22fa43824cuda3std3__47nulloptE)
_ZN61_INTERNAL_fc706033_30_group_norm_nhwc_one_pass_64_cu_22fa43824cuda3std3__47nulloptE:
	.zero		1
	.type		_ZN61_INTERNAL_fc706033_30_group_norm_nhwc_one_pass_64_cu_22fa43824cuda3std6ranges3__45__cpo8distanceE,@object
	.size		_ZN61_INTERNAL_fc706033_30_group_norm_nhwc_one_pass_64_cu_22fa43824cuda3std6ranges3__45__cpo8distanceE,(_ZN61_INTERNAL_fc706033_30_group_norm_nhwc_one_pass_64_cu_22fa43826thrust23THRUST_300001_SM_800_NS12placeholders2_6E - _ZN61_INTERNAL_fc706033_30_group_norm_nhwc_one_pass_64_cu_22fa43824cuda3std6ranges3__45__cpo8distanceE)
_ZN61_INTERNAL_fc706033_30_group_norm_nhwc_one_pass_64_cu_22fa43824cuda3std6ranges3__45__cpo8distanceE:
	.zero		1
	.type		_ZN61_INTERNAL_fc706033_30_group_norm_nhwc_one_pass_64_cu_22fa43826thrust23THRUST_300001_SM_800_NS12placeholders2_6E,@object
	.size		_ZN61_INTERNAL_fc706033_30_group_norm_nhwc_one_pass_64_cu_22fa43826thrust23THRUST_300001_SM_800_NS12placeholders2_6E,(_ZN61_INTERNAL_fc706033_30_group_norm_nhwc_one_pass_64_cu_22fa43824cuda3std3__45__cpo4cendE - _ZN61_INTERNAL_fc706033_30_group_norm_nhwc_one_pass_64_cu_22fa43826thrust23THRUST_300001_SM_800_NS12placeholders2_6E)
_ZN61_INTERNAL_fc706033_30_group_norm_nhwc_one_pass_64_cu_22fa43826thrust23THRUST_300001_SM_800_NS12placeholders2_6E:
	.zero		1
	.type		_ZN61_INTERNAL_fc706033_30_group_norm_nhwc_one_pass_64_cu_22fa43824cuda3std3__45__cpo4cendE,@object
	.size		_ZN61_INTERNAL_fc706033_30_group_norm_nhwc_one_pass_64_cu_22fa43824cuda3std3__45__cpo4cendE,(_ZN61_INTERNAL_fc706033_30_group_norm_nhwc_one_pass_64_cu_22fa43824cuda3std6ranges3__45__cpo4cendE - _ZN61_INTERNAL_fc706033_30_group_norm_nhwc_one_pass_64_cu_22fa43824cuda3std3__45__cpo4cendE)
_ZN61_INTERNAL_fc706033_30_group_norm_nhwc_one_pass_64_cu_22fa43824cuda3std3__45__cpo4cendE:
	.zero		1
	.type		_ZN61_INTERNAL_fc706033_30_group_norm_nhwc_one_pass_64_cu_22fa43824cuda3std6ranges3__45__cpo4cendE,@object
	.size		_ZN61_INTERNAL_fc706033_30_group_norm_nhwc_one_pass_64_cu_22fa43824cuda3std6ranges3__45__cpo4cendE,(_ZN61_INTERNAL_fc706033_30_group_norm_nhwc_one_pass_64_cu_22fa43824cuda3std3__420unreachable_sentinelE - _ZN61_INTERNAL_fc706033_30_group_norm_nhwc_one_pass_64_cu_22fa43824cuda3std6ranges3__45__cpo4cendE)
_ZN61_INTERNAL_fc706033_30_group_norm_nhwc_one_pass_64_cu_22fa43824cuda3std6ranges3__45__cpo4cendE:
	.zero		1
	.type		_ZN61_INTERNAL_fc706033_30_group_norm_nhwc_one_pass_64_cu_22fa43824cuda3std3__420unreachable_sentinelE,@object
	.size		_ZN61_INTERNAL_fc706033_30_group_norm_nhwc_one_pass_64_cu_22fa43824cuda3std3__420unreachable_sentinelE,(_ZN61_INTERNAL_fc706033_30_group_norm_nhwc_one_pass_64_cu_22fa43824cuda3std6ranges3__45__cpo5ssizeE - _ZN61_INTERNAL_fc706033_30_group_norm_nhwc_one_pass_64_cu_22fa43824cuda3std3__420unreachable_sentinelE)
_ZN61_INTERNAL_fc706033_30_group_norm_nhwc_one_pass_64_cu_22fa43824cuda3std3__420unreachable_sentinelE:
	.zero		1
	.type		_ZN61_INTERNAL_fc706033_30_group_norm_nhwc_one_pass_64_cu_22fa43824cuda3std6ranges3__45__cpo5ssizeE,@object
	.size		_ZN61_INTERNAL_fc706033_30_group_norm_nhwc_one_pass_64_cu_22fa43824cuda3std6ranges3__45__cpo5ssizeE,(_ZN61_INTERNAL_fc706033_30_group_norm_nhwc_one_pass_64_cu_22fa43826thrust23THRUST_300001_SM_800_NS12placeholders3_10E - _ZN61_INTERNAL_fc706033_30_group_norm_nhwc_one_pass_64_cu_22fa43824cuda3std6ranges3__45__cpo5ssizeE)
_ZN61_INTERNAL_fc706033_30_group_norm_nhwc_one_pass_64_cu_22fa43824cuda3std6ranges3__45__cpo5ssizeE:
	.zero		1
	.type		_ZN61_INTERNAL_fc706033_30_group_norm_nhwc_one_pass_64_cu_22fa43826thrust23THRUST_300001_SM_800_NS12placeholders3_10E,@object
	.size		_ZN61_INTERNAL_fc706033_30_group_norm_nhwc_one_pass_64_cu_22fa43826thrust23THRUST_300001_SM_800_NS12placeholders3_10E,(_ZN61_INTERNAL_fc706033_30_group_norm_nhwc_one_pass_64_cu_22fa43824cuda3std3__45__cpo5crendE - _ZN61_INTERNAL_fc706033_30_group_norm_nhwc_one_pass_64_cu_22fa43826thrust23THRUST_300001_SM_800_NS12placeholders3_10E)
_ZN61_INTERNAL_fc706033_30_group_norm_nhwc_one_pass_64_cu_22fa43826thrust23THRUST_300001_SM_800_NS12placeholders3_10E:
	.zero		1
	.type		_ZN61_INTERNAL_fc706033_30_group_norm_nhwc_one_pass_64_cu_22fa43824cuda3std3__45__cpo5crendE,@object
	.size		_ZN61_INTERNAL_fc706033_30_group_norm_nhwc_one_pass_64_cu_22fa43824cuda3std3__45__cpo5crendE,(_ZN61_INTERNAL_fc706033_30_group_norm_nhwc_one_pass_64_cu_22fa43824cuda3std6ranges3__45__cpo4prevE - _ZN61_INTERNAL_fc706033_30_group_norm_nhwc_one_pass_64_cu_22fa43824cuda3std3__45__cpo5crendE)
_ZN61_INTERNAL_fc706033_30_group_norm_nhwc_one_pass_64_cu_22fa43824cuda3std3__45__cpo5crendE:
	.zero		1
	.type		_ZN61_INTERNAL_fc706033_30_group_norm_nhwc_one_pass_64_cu_22fa43824cuda3std6ranges3__45__cpo4prevE,@object
	.size		_ZN61_INTERNAL_fc706033_30_group_norm_nhwc_one_pass_64_cu_22fa43824cuda3std6ranges3__45__cpo4prevE,(_ZN61_INTERNAL_fc706033_30_group_norm_nhwc_one_pass_64_cu_22fa43824cuda3std6ranges3__45__cpo9iter_moveE - _ZN61_INTERNAL_fc706033_30_group_norm_nhwc_one_pass_64_cu_22fa43824cuda3std6ranges3__45__cpo4prevE)
_ZN61_INTERNAL_fc706033_30_group_norm_nhwc_one_pass_64_cu_22fa43824cuda3std6ranges3__45__cpo4prevE:
	.zero		1
	.type		_ZN61_INTERNAL_fc706033_30_group_norm_nhwc_one_pass_64_cu_22fa43824cuda3std6ranges3__45__cpo9iter_moveE,@object
	.size		_ZN61_INTERNAL_fc706033_30_group_norm_nhwc_one_pass_64_cu_22fa43824cuda3std6ranges3__45__cpo9iter_moveE,(_ZN61_INTERNAL_fc706033_30_group_norm_nhwc_one_pass_64_cu_22fa43826thrust23THRUST_300001_SM_800_NS12placeholders2_2E - _ZN61_INTERNAL_fc706033_30_group_norm_nhwc_one_pass_64_cu_22fa43824cuda3std6ranges3__45__cpo9iter_moveE)
_ZN61_INTERNAL_fc706033_30_group_norm_nhwc_one_pass_64_cu_22fa43824cuda3std6ranges3__45__cpo9iter_moveE:
	.zero		1
	.type		_ZN61_INTERNAL_fc706033_30_group_norm_nhwc_one_pass_64_cu_22fa43826thrust23THRUST_300001_SM_800_NS12placeholders2_2E,@object
	.size		_ZN61_INTERNAL_fc706033_30_group_norm_nhwc_one_pass_64_cu_22fa43826thrust23THRUST_300001_SM_800_NS12placeholders2_2E,(_ZN61_INTERNAL_fc706033_30_group_norm_nhwc_one_pass_64_cu_22fa43826thrust23THRUST_300001_SM_800_NS12placeholders2_4E - _ZN61_INTERNAL_fc706033_30_group_norm_nhwc_one_pass_64_cu_22fa43826thrust23THRUST_300001_SM_800_NS12placeholders2_2E)
_ZN61_INTERNAL_fc706033_30_group_norm_nhwc_one_pass_64_cu_22fa43826thrust23THRUST_300001_SM_800_NS12placeholders2_2E:
	.zero		1
	.type		_ZN61_INTERNAL_fc706033_30_group_norm_nhwc_one_pass_64_cu_22fa43826thrust23THRUST_300001_SM_800_NS12placeholders2_4E,@object
	.size		_ZN61_INTERNAL_fc706033_30_group_norm_nhwc_one_pass_64_cu_22fa43826thrust23THRUST_300001_SM_800_NS12placeholders2_4E,(_ZN61_INTERNAL_fc706033_30_group_norm_nhwc_one_pass_64_cu_22fa43824cuda3std3__45__cpo3endE - _ZN61_INTERNAL_fc706033_30_group_norm_nhwc_one_pass_64_cu_22fa43826thrust23THRUST_300001_SM_800_NS12placeholders2_4E)
_ZN61_INTERNAL_fc706033_30_group_norm_nhwc_one_pass_64_cu_22fa43826thrust23THRUST_300001_SM_800_NS12placeholders2_4E:
	.zero		1
	.type		_ZN61_INTERNAL_fc706033_30_group_norm_nhwc_one_pass_64_cu_22fa43824cuda3std3__45__cpo3endE,@object
	.size		_ZN61_INTERNAL_fc706033_30_group_norm_nhwc_one_pass_64_cu_22fa43824cuda3std3__45__cpo3endE,(_ZN61_INTERNAL_fc706033_30_group_norm_nhwc_one_pass_64_cu_22fa43824cuda3std6ranges3__45__cpo3endE - _ZN61_INTERNAL_fc706033_30_group_norm_nhwc_one_pass_64_cu_22fa43824cuda3std3__45__cpo3endE)
_ZN61_INTERNAL_fc706033_30_group_norm_nhwc_one_pass_64_cu_22fa43824cuda3std3__45__cpo3endE:
	.zero		1
	.type		_ZN61_INTERNAL_fc706033_30_group_norm_nhwc_one_pass_64_cu_22fa43824cuda3std6ranges3__45__cpo3endE,@object
	.size		_ZN61_INTERNAL_fc706033_30_group_norm_nhwc_one_pass_64_cu_22fa43824cuda3std6ranges3__45__cpo3endE,(_ZN61_INTERNAL_fc706033_30_group_norm_nhwc_one_pass_64_cu_22fa43824cuda3std3__419piecewise_constructE - _ZN61_INTERNAL_fc706033_30_group_norm_nhwc_one_pass_64_cu_22fa43824cuda3std6ranges3__45__cpo3endE)
_ZN61_INTERNAL_fc706033_30_group_norm_nhwc_one_pass_64_cu_22fa43824cuda3std6ranges3__45__cpo3endE:
	.zero		1
	.type		_ZN61_INTERNAL_fc706033_30_group_norm_nhwc_one_pass_64_cu_22fa43824cuda3std3__419piecewise_constructE,@object
	.size		_ZN61_INTERNAL_fc706033_30_group_norm_nhwc_one_pass_64_cu_22fa43824cuda3std3__419piecewise_constructE,(_ZN61_INTERNAL_fc706033_30_group_norm_nhwc_one_pass_64_cu_22fa43824cuda3std6ranges3__45__cpo5cdataE - _ZN61_INTERNAL_fc706033_30_group_norm_nhwc_one_pass_64_cu_22fa43824cuda3std3__419piecewise_constructE)
_ZN61_INTERNAL_fc706033_30_group_norm_nhwc_one_pass_64_cu_22fa43824cuda3std3__419piecewise_constructE:
	.zero		1
	.type		_ZN61_INTERNAL_fc706033_30_group_norm_nhwc_one_pass_64_cu_22fa43824cuda3std6ranges3__45__cpo5cdataE,@object
	.size		_ZN61_INTERNAL_fc706033_30_group_norm_nhwc_one_pass_64_cu_22fa43824cuda3std6ranges3__45__cpo5cdataE,(_ZN61_INTERNAL_fc706033_30_group_norm_nhwc_one_pass_64_cu_22fa43826thrust23THRUST_300001_SM_800_NS12placeholders2_8E - _ZN61_INTERNAL_fc706033_30_group_norm_nhwc_one_pass_64_cu_22fa43824cuda3std6ranges3__45__cpo5cdataE)
_ZN61_INTERNAL_fc706033_30_group_norm_nhwc_one_pass_64_cu_22fa43824cuda3std6ranges3__45__cpo5cdataE:
	.zero		1
	.type		_ZN61_INTERNAL_fc706033_30_group_norm_nhwc_one_pass_64_cu_22fa43826thrust23THRUST_300001_SM_800_NS12placeholders2_8E,@object
	.size		_ZN61_INTERNAL_fc706033_30_group_norm_nhwc_one_pass_64_cu_22fa43826thrust23THRUST_300001_SM_800_NS12placeholders2_8E,(_ZN61_INTERNAL_fc706033_30_group_norm_nhwc_one_pass_64_cu_22fa43824cuda3std3__45__cpo4rendE - _ZN61_INTERNAL_fc706033_30_group_norm_nhwc_one_pass_64_cu_22fa43826thrust23THRUST_300001_SM_800_NS12placeholders2_8E)
_ZN61_INTERNAL_fc706033_30_group_norm_nhwc_one_pass_64_cu_22fa43826thrust23THRUST_300001_SM_800_NS12placeholders2_8E:
	.zero		1
	.type		_ZN61_INTERNAL_fc706033_30_group_norm_nhwc_one_pass_64_cu_22fa43824cuda3std3__45__cpo4rendE,@object
	.size		_ZN61_INTERNAL_fc706033_30_group_norm_nhwc_one_pass_64_cu_22fa43824cuda3std3__45__cpo4rendE,(_ZN61_INTERNAL_fc706033_30_group_norm_nhwc_one_pass_64_cu_22fa43824cuda3std6ranges3__45__cpo9iter_swapE - _ZN61_INTERNAL_fc706033_30_group_norm_nhwc_one_pass_64_cu_22fa43824cuda3std3__45__cpo4rendE)
_ZN61_INTERNAL_fc706033_30_group_norm_nhwc_one_pass_64_cu_22fa43824cuda3std3__45__cpo4rendE:
	.zero		1
	.type		_ZN61_INTERNAL_fc706033_30_group_norm_nhwc_one_pass_64_cu_22fa43824cuda3std6ranges3__45__cpo9iter_swapE,@object
	.size		_ZN61_INTERNAL_fc706033_30_group_norm_nhwc_one_pass_64_cu_22fa43824cuda3std6ranges3__45__cpo9iter_swapE,(_ZN61_INTERNAL_fc706033_30_group_norm_nhwc_one_pass_64_cu_22fa43824cuda3std3__48unexpectE - _ZN61_INTERNAL_fc706033_30_group_norm_nhwc_one_pass_64_cu_22fa43824cuda3std6ranges3__45__cpo9iter_swapE)
_ZN61_INTERNAL_fc706033_30_group_norm_nhwc_one_pass_64_cu_22fa43824cuda3std6ranges3__45__cpo9iter_swapE:
	.zero		1
	.type		_ZN61_INTERNAL_fc706033_30_group_norm_nhwc_one_pass_64_cu_22fa43824cuda3std3__48unexpectE,@object
	.size		_ZN61_INTERNAL_fc706033_30_group_norm_nhwc_one_pass_64_cu_22fa43824cuda3std3__48unexpectE,(_ZN61_INTERNAL_fc706033_30_group_norm_nhwc_one_pass_64_cu_22fa43826thrust23THRUST_300001_SM_800_NS6system6detail10sequential3seqE - _ZN61_INTERNAL_fc706033_30_group_norm_nhwc_one_pass_64_cu_22fa43824cuda3std3__48unexpectE)
_ZN61_INTERNAL_fc706033_30_group_norm_nhwc_one_pass_64_cu_22fa43824cuda3std3__48unexpectE:
	.zero		1
	.type		_ZN61_INTERNAL_fc706033_30_group_norm_nhwc_one_pass_64_cu_22fa43826thrust23THRUST_300001_SM_800_NS6system6detail10sequential3seqE,@object
	.size		_ZN61_INTERNAL_fc706033_30_group_norm_nhwc_one_pass_64_cu_22fa43826thrust23THRUST_300001_SM_800_NS6system6detail10sequential3seqE,(.L_29 - _ZN61_INTERNAL_fc706033_30_group_norm_nhwc_one_pass_64_cu_22fa43826thrust23THRUST_300001_SM_800_NS6system6detail10sequential3seqE)
_ZN61_INTERNAL_fc706033_30_group_norm_nhwc_one_pass_64_cu_22fa43826thrust23THRUST_300001_SM_800_NS6system6detail10sequential3seqE:
	.zero		1
.L_29:


//--------------------- .nv.shared._Z35group_norm_nhwc_bwd_one_pass_kernelI11Bf16IOFp32WLi64ELi64ELi512EEv26Group_norm_nhwc_bwd_params --------------------------
	.section	.nv.shared._Z35group_norm_nhwc_bwd_one_pass_kernelI11Bf16IOFp32WLi64ELi64ELi512EEv26Group_norm_nhwc_bwd_params,"aw",@nobits
	.sectionflags	@""
	.align	16
.nv.shared._Z35group_norm_nhwc_bwd_one_pass_kernelI11Bf16IOFp32WLi64ELi64ELi512EEv26Group_norm_nhwc_bwd_params:
	.zero		8352


//--------------------- .nv.shared._Z35group_norm_nhwc_bwd_one_pass_kernelI11Bf16IOFp32WLi128ELi64ELi512EEv26Group_norm_nhwc_bwd_params --------------------------
	.section	.nv.shared._Z35group_norm_nhwc_bwd_one_pass_kernelI11Bf16IOFp32WLi128ELi64ELi512EEv26Group_norm_nhwc_bwd_params,"aw",@nobits
	.sectionflags	@""
	.align	16
.nv.shared._Z35group_norm_nhwc_bwd_one_pass_kernelI11Bf16IOFp32WLi128ELi64ELi512EEv26Group_norm_nhwc_bwd_params:
	.zero		8352


//--------------------- .nv.shared._Z35group_norm_nhwc_bwd_one_pass_kernelI11Bf16IOFp32WLi256ELi64ELi512EEv26Group_norm_nhwc_bwd_params --------------------------
	.section	.nv.shared._Z35group_norm_nhwc_bwd_one_pass_kernelI11Bf16IOFp32WLi256ELi64ELi512EEv26Group_norm_nhwc_bwd_params,"aw",@nobits
	.sectionflags	@""
	.align	16
.nv.shared._Z35group_norm_nhwc_bwd_one_pass_kernelI11Bf16IOFp32WLi256ELi64ELi512EEv26Group_norm_nhwc_bwd_params:
	.zero		8352


//--------------------- .nv.shared._Z35group_norm_nhwc_bwd_one_pass_kernelI11Bf16IOFp32WLi512ELi64ELi512EEv26Group_norm_nhwc_bwd_params --------------------------
	.section	.nv.shared._Z35group_norm_nhwc_bwd_one_pass_kernelI11Bf16IOFp32WLi512ELi64ELi512EEv26Group_norm_nhwc_bwd_params,"aw",@nobits
	.sectionflags	@""
	.align	16
.nv.shared._Z35group_norm_nhwc_bwd_one_pass_kernelI11Bf16IOFp32WLi512ELi64ELi512EEv26Group_norm_nhwc_bwd_params:
	.zero		8352


//--------------------- .nv.shared._Z35group_norm_nhwc_bwd_one_pass_kernelI11Bf16IOBf16WLi64ELi64ELi512EEv26Group_norm_nhwc_bwd_params --------------------------
	.section	.nv.shared._Z35group_norm_nhwc_bwd_one_pass_kernelI11Bf16IOBf16WLi64ELi64ELi512EEv26Group_norm_nhwc_bwd_params,"aw",@nobits
	.sectionflags	@""
	.align	16
.nv.shared._Z35group_norm_nhwc_bwd_one_pass_kernelI11Bf16IOBf16WLi64ELi64ELi512EEv26Group_norm_nhwc_bwd_params:
	.zero		8352


//--------------------- .nv.shared._Z35group_norm_nhwc_bwd_one_pass_kernelI11Bf16IOBf16WLi128ELi64ELi512EEv26Group_norm_nhwc_bwd_params --------------------------
	.section	.nv.shared._Z35group_norm_nhwc_bwd_one_pass_kernelI11Bf16IOBf16WLi128ELi64ELi512EEv26Group_norm_nhwc_bwd_params,"aw",@nobits
	.sectionflags	@""
	.align	16
.nv.shared._Z35group_norm_nhwc_bwd_one_pass_kernelI11Bf16IOBf16WLi128ELi64ELi512EEv26Group_norm_nhwc_bwd_params:
	.zero		8352


//--------------------- .nv.shared._Z35group_norm_nhwc_bwd_one_pass_kernelI11Bf16IOBf16WLi256ELi64ELi512EEv26Group_norm_nhwc_bwd_params --------------------------
	.section	.nv.shared._Z35group_norm_nhwc_bwd_one_pass_kernelI11Bf16IOBf16WLi256ELi64ELi512EEv26Group_norm_nhwc_bwd_params,"aw",@nobits
	.sectionflags	@""
	.align	16
.nv.shared._Z35group_norm_nhwc_bwd_one_pass_kernelI11Bf16IOBf16WLi256ELi64ELi512EEv26Group_norm_nhwc_bwd_params:
	.zero		8352


//--------------------- .nv.shared._Z35group_norm_nhwc_bwd_one_pass_kernelI11Bf16IOBf16WLi512ELi64ELi512EEv26Group_norm_nhwc_bwd_params --------------------------
	.section	.nv.shared._Z35group_norm_nhwc_bwd_one_pass_kernelI11Bf16IOBf16WLi512ELi64ELi512EEv26Group_norm_nhwc_bwd_params,"aw",@nobits
	.sectionflags	@""
	.align	16
.nv.shared._Z35group_norm_nhwc_bwd_one_pass_kernelI11Bf16IOBf16WLi512ELi64ELi512EEv26Group_norm_nhwc_bwd_params:
	.zero		8352


//--------------------- .nv.shared._Z35group_norm_nhwc_bwd_one_pass_kernelI11Bf16IOFp16WLi64ELi64ELi512EEv26Group_norm_nhwc_bwd_params --------------------------
	.section	.nv.shared._Z35group_norm_nhwc_bwd_one_pass_kernelI11Bf16IOFp16WLi64ELi64ELi512EEv26Group_norm_nhwc_bwd_params,"aw",@nobits
	.sectionflags	@""
	.align	16
.nv.shared._Z35group_norm_nhwc_bwd_one_pass_kernelI11Bf16IOFp16WLi64ELi64ELi512EEv26Group_norm_nhwc_bwd_params:
	.zero		8352


//--------------------- .nv.shared._Z35group_norm_nhwc_bwd_one_pass_kernelI11Bf16IOFp16WLi128ELi64ELi512EEv26Group_norm_nhwc_bwd_params --------------------------
	.section	.nv.shared._Z35group_norm_nhwc_bwd_one_pass_kernelI11Bf16IOFp16WLi128ELi64ELi512EEv26Group_norm_nhwc_bwd_params,"aw",@nobits
	.sectionflags	@""
	.align	16
.nv.shared._Z35group_norm_nhwc_bwd_one_pass_kernelI11Bf16IOFp16WLi128ELi64ELi512EEv26Group_norm_nhwc_bwd_params:
	.zero		8352


//--------------------- .nv.shared._Z35group_norm_nhwc_bwd_one_pass_kernelI11Bf16IOFp16WLi256ELi64ELi512EEv26Group_norm_nhwc_bwd_params --------------------------
	.section	.nv.shared._Z35group_norm_nhwc_bwd_one_pass_kernelI11Bf16IOFp16WLi256ELi64ELi512EEv26Group_norm_nhwc_bwd_params,"aw",@nobits
	.sectionflags	@""
	.align	16
.nv.shared._Z35group_norm_nhwc_bwd_one_pass_kernelI11Bf16IOFp16WLi256ELi64ELi512EEv26Group_norm_nhwc_bwd_params:
	.zero		8352


//--------------------- .nv.shared._Z35group_norm_nhwc_bwd_one_pass_kernelI11Bf16IOFp16WLi512ELi64ELi512EEv26Group_norm_nhwc_bwd_params --------------------------
	.section	.nv.shared._Z35group_norm_nhwc_bwd_one_pass_kernelI11Bf16IOFp16WLi512ELi64ELi512EEv26Group_norm_nhwc_bwd_params,"aw",@nobits
	.sectionflags	@""
	.align	16
.nv.shared._Z35group_norm_nhwc_bwd_one_pass_kernelI11Bf16IOFp16WLi512ELi64ELi512EEv26Group_norm_nhwc_bwd_params:
	.zero		8352


//--------------------- .nv.shared._Z35group_norm_nhwc_bwd_one_pass_kernelI11Fp16IOFp32WLi64ELi64ELi512EEv26Group_norm_nhwc_bwd_params --------------------------
	.section	.nv.shared._Z35group_norm_nhwc_bwd_one_pass_kernelI11Fp16IOFp32WLi64ELi64ELi512EEv26Group_norm_nhwc_bwd_params,"aw",@nobits
	.sectionflags	@""
	.align	16
.nv.shared._Z35group_norm_nhwc_bwd_one_pass_kernelI11Fp16IOFp32WLi64ELi64ELi512EEv26Group_norm_nhwc_bwd_params:
	.zero		8352


//--------------------- .nv.shared._Z35group_norm_nhwc_bwd_one_pass_kernelI11Fp16IOFp32WLi128ELi64ELi512EEv26Group_norm_nhwc_bwd_params --------------------------
	.section	.nv.shared._Z35group_norm_nhwc_bwd_one_pass_kernelI11Fp16IOFp32WLi128ELi64ELi512EEv26Group_norm_nhwc_bwd_params,"aw",@nobits
	.sectionflags	@""
	.align	16
.nv.shared._Z35group_norm_nhwc_bwd_one_pass_kernelI11Fp16IOFp32WLi128ELi64ELi512EEv26Group_norm_nhwc_bwd_params:
	.zero		8352


//--------------------- .nv.shared._Z35group_norm_nhwc_bwd_one_pass_kernelI11Fp16IOFp32WLi256ELi64ELi512EEv26Group_norm_nhwc_bwd_params --------------------------
	.section	.nv.shared._Z35group_norm_nhwc_bwd_one_pass_kernelI11Fp16IOFp32WLi256ELi64ELi512EEv26Group_norm_nhwc_bwd_params,"aw",@nobits
	.sectionflags	@""
	.align	16
.nv.shared._Z35group_norm_nhwc_bwd_one_pass_kernelI11Fp16IOFp32WLi256ELi64ELi512EEv26Group_norm_nhwc_bwd_params:
	.zero		8352


//--------------------- .nv.shared._Z35group_norm_nhwc_bwd_one_pass_kernelI11Fp16IOFp32WLi512ELi64ELi512EEv26Group_norm_nhwc_bwd_params --------------------------
	.section	.nv.shared._Z35group_norm_nhwc_bwd_one_pass_kernelI11Fp16IOFp32WLi512ELi64ELi512EEv26Group_norm_nhwc_bwd_params,"aw",@nobits
	.sectionflags	@""
	.align	16
.nv.shared._Z35group_norm_nhwc_bwd_one_pass_kernelI11Fp16IOFp32WLi512ELi64ELi512EEv26Group_norm_nhwc_bwd_params:
	.zero		8352


//--------------------- .nv.shared._Z35group_norm_nhwc_bwd_one_pass_kernelI11Fp16IOBf16WLi64ELi64ELi512EEv26Group_norm_nhwc_bwd_params --------------------------
	.section	.nv.shared._Z35group_norm_nhwc_bwd_one_pass_kernelI11Fp16IOBf16WLi64ELi64ELi512EEv26Group_norm_nhwc_bwd_params,"aw",@nobits
	.sectionflags	@""
	.align	16
.nv.shared._Z35group_norm_nhwc_bwd_one_pass_kernelI11Fp16IOBf16WLi64ELi64ELi512EEv26Group_norm_nhwc_bwd_params:
	.zero		8352


//--------------------- .nv.shared._Z35group_norm_nhwc_bwd_one_pass_kernelI11Fp16IOBf16WLi128ELi64ELi512EEv26Group_norm_nhwc_bwd_params --------------------------
	.section	.nv.shared._Z35group_norm_nhwc_bwd_one_pass_kernelI11Fp16IOBf16WLi128ELi64ELi512EEv26Group_norm_nhwc_bwd_params,"aw",@nobits
	.sectionflags	@""
	.align	16
.nv.shared._Z35group_norm_nhwc_bwd_one_pass_kernelI11Fp16IOBf16WLi128ELi64ELi512EEv26Group_norm_nhwc_bwd_params:
	.zero		8352


//--------------------- .nv.shared._Z35group_norm_nhwc_bwd_one_pass_kernelI11Fp16IOBf16WLi256ELi64ELi512EEv26Group_norm_nhwc_bwd_params --------------------------
	.section	.nv.shared._Z35group_norm_nhwc_bwd_one_pass_kernelI11Fp16IOBf16WLi256ELi64ELi512EEv26Group_norm_nhwc_bwd_params,"aw",@nobits
	.sectionflags	@""
	.align	16
.nv.shared._Z35group_norm_nhwc_bwd_one_pass_kernelI11Fp16IOBf16WLi256ELi64ELi512EEv26Group_norm_nhwc_bwd_params:
	.zero		8352


//--------------------- .nv.shared._Z35group_norm_nhwc_bwd_one_pass_kernelI11Fp16IOBf16WLi512ELi64ELi512EEv26Group_norm_nhwc_bwd_params --------------------------
	.section	.nv.shared._Z35group_norm_nhwc_bwd_one_pass_kernelI11Fp16IOBf16WLi512ELi64ELi512EEv26Group_norm_nhwc_bwd_params,"aw",@nobits
	.sectionflags	@""
	.align	16
.nv.shared._Z35group_norm_nhwc_bwd_one_pass_kernelI11Fp16IOBf16WLi512ELi64ELi512EEv26Group_norm_nhwc_bwd_params:
	.zero		8352


//--------------------- .nv.shared._Z35group_norm_nhwc_bwd_one_pass_kernelI11Fp16IOFp16WLi64ELi64ELi512EEv26Group_norm_nhwc_bwd_params --------------------------
	.section	.nv.shared._Z35group_norm_nhwc_bwd_one_pass_kernelI11Fp16IOFp16WLi64ELi64ELi512EEv26Group_norm_nhwc_bwd_params,"aw",@nobits
	.sectionflags	@""
	.align	16
.nv.shared._Z35group_norm_nhwc_bwd_one_pass_kernelI11Fp16IOFp16WLi64ELi64ELi512EEv26Group_norm_nhwc_bwd_params:
	.zero		8352


//--------------------- .nv.shared._Z35group_norm_nhwc_bwd_one_pass_kernelI11Fp16IOFp16WLi128ELi64ELi512EEv26Group_norm_nhwc_bwd_params --------------------------
	.section	.nv.shared._Z35group_norm_nhwc_bwd_one_pass_kernelI11Fp16IOFp16WLi128ELi64ELi512EEv26Group_norm_nhwc_bwd_params,"aw",@nobits
	.sectionflags	@""
	.align	16
.nv.shared._Z35group_norm_nhwc_bwd_one_pass_kernelI11Fp16IOFp16WLi128ELi64ELi512EEv26Group_norm_nhwc_bwd_params:
	.zero		8352


//--------------------- .nv.shared._Z35group_norm_nhwc_bwd_one_pass_kernelI11Fp16IOFp16WLi256ELi64ELi512EEv26Group_norm_nhwc_bwd_params --------------------------
	.section	.nv.shared._Z35group_norm_nhwc_bwd_one_pass_kernelI11Fp16IOFp16WLi256ELi64ELi512EEv26Group_norm_nhwc_bwd_params,"aw",@nobits
	.sectionflags	@""
	.align	16
.nv.shared._Z35group_norm_nhwc_bwd_one_pass_kernelI11Fp16IOFp16WLi256ELi64ELi512EEv26Group_norm_nhwc_bwd_params:
	.zero		8352


//--------------------- .nv.shared._Z35group_norm_nhwc_bwd_one_pass_kernelI11Fp16IOFp16WLi512ELi64ELi512EEv26Group_norm_nhwc_bwd_params --------------------------
	.section	.nv.shared._Z35group_norm_nhwc_bwd_one_pass_kernelI11Fp16IOFp16WLi512ELi64ELi512EEv26Group_norm_nhwc_bwd_params,"aw",@nobits
	.sectionflags	@""
	.align	16
.nv.shared._Z35group_norm_nhwc_bwd_one_pass_kernelI11Fp16IOFp16WLi512ELi64ELi512EEv26Group_norm_nhwc_bwd_params:
	.zero		8352


//--------------------- .nv.shared._Z35group_norm_nhwc_bwd_one_pass_kernelI11Fp32IOFp32WLi64ELi64ELi512EEv26Group_norm_nhwc_bwd_params --------------------------
	.section	.nv.shared._Z35group_norm_nhwc_bwd_one_pass_kernelI11Fp32IOFp32WLi64ELi64ELi512EEv26Group_norm_nhwc_bwd_params,"aw",@nobits
	.sectionflags	@""
	.align	16
.nv.shared._Z35group_norm_nhwc_bwd_one_pass_kernelI11Fp32IOFp32WLi64ELi64ELi512EEv26Group_norm_nhwc_bwd_params:
	.zero		8352


//--------------------- .nv.shared._Z35group_norm_nhwc_bwd_one_pass_kernelI11Fp32IOFp32WLi128ELi64ELi512EEv26Group_norm_nhwc_bwd_params --------------------------
	.section	.nv.shared._Z35group_norm_nhwc_bwd_one_pass_kernelI11Fp32IOFp32WLi128ELi64ELi512EEv26Group_norm_nhwc_bwd_params,"aw",@nobits
	.sectionflags	@""
	.align	16
.nv.shared._Z35group_norm_nhwc_bwd_one_pass_kernelI11Fp32IOFp32WLi128ELi64ELi512EEv26Group_norm_nhwc_bwd_params:
	.zero		8352


//--------------------- .nv.shared._Z35group_norm_nhwc_bwd_one_pass_kernelI11Fp32IOFp32WLi256ELi64ELi512EEv26Group_norm_nhwc_bwd_params --------------------------
	.section	.nv.shared._Z35group_norm_nhwc_bwd_one_pass_kernelI11Fp32IOFp32WLi256ELi64ELi512EEv26Group_norm_nhwc_bwd_params,"aw",@nobits
	.sectionflags	@""
	.align	16
.nv.shared._Z35group_norm_nhwc_bwd_one_pass_kernelI11Fp32IOFp32WLi256ELi64ELi512EEv26Group_norm_nhwc_bwd_params:
	.zero		8352


//--------------------- .nv.shared._Z35group_norm_nhwc_bwd_one_pass_kernelI11Fp32IOFp32WLi512ELi64ELi512EEv26Group_norm_nhwc_bwd_params --------------------------
	.section	.nv.shared._Z35group_norm_nhwc_bwd_one_pass_kernelI11Fp32IOFp32WLi512ELi64ELi512EEv26Group_norm_nhwc_bwd_params,"aw",@nobits
	.sectionflags	@""
	.align	16
.nv.shared._Z35group_norm_nhwc_bwd_one_pass_kernelI11Fp32IOFp32WLi512ELi64ELi512EEv26Group_norm_nhwc_bwd_params:
	.zero		8352


//--------------------- .nv.shared._Z35group_norm_nhwc_bwd_one_pass_kernelI11Fp32IOBf16WLi64ELi64ELi512EEv26Group_norm_nhwc_bwd_params --------------------------
	.section	.nv.shared._Z35group_norm_nhwc_bwd_one_pass_kernelI11Fp32IOBf16WLi64ELi64ELi512EEv26Group_norm_nhwc_bwd_params,"aw",@nobits
	.sectionflags	@""
	.align	16
.nv.shared._Z35group_norm_nhwc_bwd_one_pass_kernelI11Fp32IOBf16WLi64ELi64ELi512EEv26Group_norm_nhwc_bwd_params:
	.zero		8352


//--------------------- .nv.shared._Z35group_norm_nhwc_bwd_one_pass_kernelI11Fp32IOBf16WLi128ELi64ELi512EEv26Group_norm_nhwc_bwd_params --------------------------
	.section	.nv.shared._Z35group_norm_nhwc_bwd_one_pass_kernelI11Fp32IOBf16WLi128ELi64ELi512EEv26Group_norm_nhwc_bwd_params,"aw",@nobits
	.sectionflags	@""
	.align	16
.nv.shared._Z35group_norm_nhwc_bwd_one_pass_kernelI11Fp32IOBf16WLi128ELi64ELi512EEv26Group_norm_nhwc_bwd_params:
	.zero		8352


//--------------------- .nv.shared._Z35group_norm_nhwc_bwd_one_pass_kernelI11Fp32IOBf16WLi256ELi64ELi512EEv26Group_norm_nhwc_bwd_params --------------------------
	.section	.nv.shared._Z35group_norm_nhwc_bwd_one_pass_kernelI11Fp32IOBf16WLi256ELi64ELi512EEv26Group_norm_nhwc_bwd_params,"aw",@nobits
	.sectionflags	@""
	.align	16
.nv.shared._Z35group_norm_nhwc_bwd_one_pass_kernelI11Fp32IOBf16WLi256ELi64ELi512EEv26Group_norm_nhwc_bwd_params:
	.zero		8352


//--------------------- .nv.shared._Z35group_norm_nhwc_bwd_one_pass_kernelI11Fp32IOBf16WLi512ELi64ELi512EEv26Group_norm_nhwc_bwd_params --------------------------
	.section	.nv.shared._Z35group_norm_nhwc_bwd_one_pass_kernelI11Fp32IOBf16WLi512ELi64ELi512EEv26Group_norm_nhwc_bwd_params,"aw",@nobits
	.sectionflags	@""
	.align	16
.nv.shared._Z35group_norm_nhwc_bwd_one_pass_kernelI11Fp32IOBf16WLi512ELi64ELi512EEv26Group_norm_nhwc_bwd_params:
	.zero		8352


//--------------------- .nv.shared._Z35group_norm_nhwc_bwd_one_pass_kernelI11Fp32IOFp16WLi64ELi64ELi512EEv26Group_norm_nhwc_bwd_params --------------------------
	.section	.nv.shared._Z35group_norm_nhwc_bwd_one_pass_kernelI11Fp32IOFp16WLi64ELi64ELi512EEv26Group_norm_nhwc_bwd_params,"aw",@nobits
	.sectionflags	@""
	.align	16
.nv.shared._Z35group_norm_nhwc_bwd_one_pass_kernelI11Fp32IOFp16WLi64ELi64ELi512EEv26Group_norm_nhwc_bwd_params:
	.zero		8352


//--------------------- .nv.shared._Z35group_norm_nhwc_bwd_one_pass_kernelI11Fp32IOFp16WLi128ELi64ELi512EEv26Group_norm_nhwc_bwd_params --------------------------
	.section	.nv.shared._Z35group_norm_nhwc_bwd_one_pass_kernelI11Fp32IOFp16WLi128ELi64ELi512EEv26Group_norm_nhwc_bwd_params,"aw",@nobits
	.sectionflags	@""
	.align	16
.nv.shared._Z35group_norm_nhwc_bwd_one_pass_kernelI11Fp32IOFp16WLi128ELi64ELi512EEv26Group_norm_nhwc_bwd_params:
	.zero		8352


//--------------------- .nv.shared._Z35group_norm_nhwc_bwd_one_pass_kernelI11Fp32IOFp16WLi256ELi64ELi512EEv26Group_norm_nhwc_bwd_params --------------------------
	.section	.nv.shared._Z35group_norm_nhwc_bwd_one_pass_kernelI11Fp32IOFp16WLi256ELi64ELi512EEv26Group_norm_nhwc_bwd_params,"aw",@nobits
	.sectionflags	@""
	.align	16
.nv.shared._Z35group_norm_nhwc_bwd_one_pass_kernelI11Fp32IOFp16WLi256ELi64ELi512EEv26Group_norm_nhwc_bwd_params:
	.zero		8352


//--------------------- .nv.shared._Z35group_norm_nhwc_bwd_one_pass_kernelI11Fp32IOFp16WLi512ELi64ELi512EEv26Group_norm_nhwc_bwd_params --------------------------
	.section	.nv.shared._Z35group_norm_nhwc_bwd_one_pass_kernelI11Fp32IOFp16WLi512ELi64ELi512EEv26Group_norm_nhwc_bwd_params,"aw",@nobits
	.sectionflags	@""
	.align	16
.nv.shared._Z35group_norm_nhwc_bwd_one_pass_kernelI11Fp32IOFp16WLi512ELi64ELi512EEv26Group_norm_nhwc_bwd_params:
	.zero		8352


//--------------------- .nv.shared._Z35group_norm_nhwc_fwd_one_pass_kernelI11Bf16IOFp32WLi64ELi64ELi512EEv26Group_norm_nhwc_fwd_params --------------------------
	.section	.nv.shared._Z35group_norm_nhwc_fwd_one_pass_kernelI11Bf16IOFp32WLi64ELi64ELi512EEv26Group_norm_nhwc_fwd_params,"aw",@nobits
	.sectionflags	@""
	.align	8
.nv.shared._Z35group_norm_nhwc_fwd_one_pass_kernelI11Bf16IOFp32WLi64ELi64ELi512EEv26Group_norm_nhwc_fwd_params:
	.zero		160


//--------------------- .nv.shared._Z35group_norm_nhwc_fwd_one_pass_kernelI11Bf16IOFp32WLi128ELi64ELi512EEv26Group_norm_nhwc_fwd_params --------------------------
	.section	.nv.shared._Z35group_norm_nhwc_fwd_one_pass_kernelI11Bf16IOFp32WLi128ELi64ELi512EEv26Group_norm_nhwc_fwd_params,"aw",@nobits
	.sectionflags	@""
	.align	8
.nv.shared._Z35group_norm_nhwc_fwd_one_pass_kernelI11Bf16IOFp32WLi128ELi64ELi512EEv26Group_norm_nhwc_fwd_params:
	.zero		160


//--------------------- .nv.shared._Z35group_norm_nhwc_fwd_one_pass_kernelI11Bf16IOFp32WLi256ELi64ELi512EEv26Group_norm_nhwc_fwd_params --------------------------
	.section	.nv.shared._Z35group_norm_nhwc_fwd_one_pass_kernelI11Bf16IOFp32WLi256ELi64ELi512EEv26Group_norm_nhwc_fwd_params,"aw",@nobits
	.sectionflags	@""
	.align	8
.nv.shared._Z35group_norm_nhwc_fwd_one_pass_kernelI11Bf16IOFp32WLi256ELi64ELi512EEv26Group_norm_nhwc_fwd_params:
	.zero		160


//--------------------- .nv.shared._Z35group_norm_nhwc_fwd_one_pass_kernelI11Bf16IOFp32WLi512ELi64ELi512EEv26Group_norm_nhwc_fwd_params --------------------------
	.section	.nv.shared._Z35group_norm_nhwc_fwd_one_pass_kernelI11Bf16IOFp32WLi512ELi64ELi512EEv26Group_norm_nhwc_fwd_params,"aw",@nobits
	.sectionflags	@""
	.align	8
.nv.shared._Z35group_norm_nhwc_fwd_one_pass_kernelI11Bf16IOFp32WLi512ELi64ELi512EEv26Group_norm_nhwc_fwd_params:
	.zero		160


//--------------------- .nv.shared._Z35group_norm_nhwc_fwd_one_pass_kernelI11Bf16IOBf16WLi64ELi64ELi512EEv26Group_norm_nhwc_fwd_params --------------------------
	.section	.nv.shared._Z35group_norm_nhwc_fwd_one_pass_kernelI11Bf16IOBf16WLi64ELi64ELi512EEv26Group_norm_nhwc_fwd_params,"aw",@nobits
	.sectionflags	@""
	.align	8
.nv.shared._Z35group_norm_nhwc_fwd_one_pass_kernelI11Bf16IOBf16WLi64ELi64ELi512EEv26Group_norm_nhwc_fwd_params:
	.zero		160


//--------------------- .nv.shared._Z35group_norm_nhwc_fwd_one_pass_kernelI11Bf16IOBf16WLi128ELi64ELi512EEv26Group_norm_nhwc_fwd_params --------------------------
	.section	.nv.shared._Z35group_norm_nhwc_fwd_one_pass_kernelI11Bf16IOBf16WLi128ELi64ELi512EEv26Group_norm_nhwc_fwd_params,"aw",@nobits
	.sectionflags	@""
	.align	8
.nv.shared._Z35group_norm_nhwc_fwd_one_pass_kernelI11Bf16IOBf16WLi128ELi64ELi512EEv26Group_norm_nhwc_fwd_params:
	.zero		160


//--------------------- .nv.shared._Z35group_norm_nhwc_fwd_one_pass_kernelI11Bf16IOBf16WLi256ELi64ELi512EEv26Group_norm_nhwc_fwd_params --------------------------
	.section	.nv.shared._Z35group_norm_nhwc_fwd_one_pass_kernelI11Bf16IOBf16WLi256ELi64ELi512EEv26Group_norm_nhwc_fwd_params,"aw",@nobits
	.sectionflags	@""
	.align	8
.nv.shared._Z35group_norm_nhwc_fwd_one_pass_kernelI11Bf16IOBf16WLi256ELi64ELi512EEv26Group_norm_nhwc_fwd_params:
	.zero		160


//--------------------- .nv.shared._Z35group_norm_nhwc_fwd_one_pass_kernelI11Bf16IOBf16WLi512ELi64ELi512EEv26Group_norm_nhwc_fwd_params --------------------------
	.section	.nv.shared._Z35group_norm_nhwc_fwd_one_pass_kernelI11Bf16IOBf16WLi512ELi64ELi512EEv26Group_norm_nhwc_fwd_params,"aw",@nobits
	.sectionflags	@""
	.align	8
.nv.shared._Z35group_norm_nhwc_fwd_one_pass_kernelI11Bf16IOBf16WLi512ELi64ELi512EEv26Group_norm_nhwc_fwd_params:
	.zero		160


//--------------------- .nv.shared._Z35group_norm_nhwc_fwd_one_pass_kernelI11Bf16IOFp16WLi64ELi64ELi512EEv26Group_norm_nhwc_fwd_params --------------------------
	.section	.nv.shared._Z35group_norm_nhwc_fwd_one_pass_kernelI11Bf16IOFp16WLi64ELi64ELi512EEv26Group_norm_nhwc_fwd_params,"aw",@nobits
	.sectionflags	@""
	.align	8
.nv.shared._Z35group_norm_nhwc_fwd_one_pass_kernelI11Bf16IOFp16WLi64ELi64ELi512EEv26Group_norm_nhwc_fwd_params:
	.zero		160


//--------------------- .nv.shared._Z35group_norm_nhwc_fwd_one_pass_kernelI11Bf16IOFp16WLi128ELi64ELi512EEv26Group_norm_nhwc_fwd_params --------------------------
	.section	.nv.shared._Z35group_norm_nhwc_fwd_one_pass_kernelI11Bf16IOFp16WLi128ELi64ELi512EEv26Group_norm_nhwc_fwd_params,"aw",@nobits
	.sectionflags	@""
	.align	8
.nv.shared._Z35group_norm_nhwc_fwd_one_pass_kernelI11Bf16IOFp16WLi128ELi64ELi512EEv26Group_norm_nhwc_fwd_params:
	.zero		160


//--------------------- .nv.shared._Z35group_norm_nhwc_fwd_one_pass_kernelI11Bf16IOFp16WLi256ELi64ELi512EEv26Group_norm_nhwc_fwd_params --------------------------
	.section	.nv.shared._Z35group_norm_nhwc_fwd_one_pass_kernelI11Bf16IOFp16WLi256ELi64ELi512EEv26Group_norm_nhwc_fwd_params,"aw",@nobits
	.sectionflags	@""
	.align	8
.nv.shared._Z35group_norm_nhwc_fwd_one_pass_kernelI11Bf16IOFp16WLi256ELi64ELi512EEv26Group_norm_nhwc_fwd_params:
	.zero		160


//--------------------- .nv.shared._Z35group_norm_nhwc_fwd_one_pass_kernelI11Bf16IOFp16WLi512ELi64ELi512EEv26Group_norm_nhwc_fwd_params --------------------------
	.section	.nv.shared._Z35group_norm_nhwc_fwd_one_pass_kernelI11Bf16IOFp16WLi512ELi64ELi512EEv26Group_norm_nhwc_fwd_params,"aw",@nobits
	.sectionflags	@""
	.align	8
.nv.shared._Z35group_norm_nhwc_fwd_one_pass_kernelI11Bf16IOFp16WLi512ELi64ELi512EEv26Group_norm_nhwc_fwd_params:
	.zero		160


//--------------------- .nv.shared._Z35group_norm_nhwc_fwd_one_pass_kernelI11Fp16IOFp32WLi64ELi64ELi512EEv26Group_norm_nhwc_fwd_params --------------------------
	.section	.nv.shared._Z35group_norm_nhwc_fwd_one_pass_kernelI11Fp16IOFp32WLi64ELi64ELi512EEv26Group_norm_nhwc_fwd_params,"aw",@nobits
	.sectionflags	@""
	.align	8
.nv.shared._Z35group_norm_nhwc_fwd_one_pass_kernelI11Fp16IOFp32WLi64ELi64ELi512EEv26Group_norm_nhwc_fwd_params:
	.zero		160


//--------------------- .nv.shared._Z35group_norm_nhwc_fwd_one_pass_kernelI11Fp16IOFp32WLi128ELi64ELi512EEv26Group_norm_nhwc_fwd_params --------------------------
	.section	.nv.shared._Z35group_norm_nhwc_fwd_one_pass_kernelI11Fp16IOFp32WLi128ELi64ELi512EEv26Group_norm_nhwc_fwd_params,"aw",@nobits
	.sectionflags	@""
	.align	8
.nv.shared._Z35group_norm_nhwc_fwd_one_pass_kernelI11Fp16IOFp32WLi128ELi64ELi512EEv26Group_norm_nhwc_fwd_params:
	.zero		160


//--------------------- .nv.shared._Z35group_norm_nhwc_fwd_one_pass_kernelI11Fp16IOFp32WLi256ELi64ELi512EEv26Group_norm_nhwc_fwd_params --------------------------
	.section	.nv.shared._Z35group_norm_nhwc_fwd_one_pass_kernelI11Fp16IOFp32WLi256ELi64ELi512EEv26Group_norm_nhwc_fwd_params,"aw",@nobits
	.sectionflags	@""
	.align	8
.nv.shared._Z35group_norm_nhwc_fwd_one_pass_kernelI11Fp16IOFp32WLi256ELi64ELi512EEv26Group_norm_nhwc_fwd_params:
	.zero		160


//--------------------- .nv.shared._Z35group_norm_nhwc_fwd_one_pass_kernelI11Fp16IOFp32WLi512ELi64ELi512EEv26Group_norm_nhwc_fwd_params --------------------------
	.section	.nv.shared._Z35group_norm_nhwc_fwd_one_pass_kernelI11Fp16IOFp32WLi512ELi64ELi512EEv26Group_norm_nhwc_fwd_params,"aw",@nobits
	.sectionflags	@""
	.align	8
.nv.shared._Z35group_norm_nhwc_fwd_one_pass_kernelI11Fp16IOFp32WLi512ELi64ELi512EEv26Group_norm_nhwc_fwd_params:
	.zero		160


//--------------------- .nv.shared._Z35group_norm_nhwc_fwd_one_pass_kernelI11Fp16IOBf16WLi64ELi64ELi512EEv26Group_norm_nhwc_fwd_params --------------------------
	.section	.nv.shared._Z35group_norm_nhwc_fwd_one_pass_kernelI11Fp16IOBf16WLi64ELi64ELi512EEv26Group_norm_nhwc_fwd_params,"aw",@nobits
	.sectionflags	@""
	.align	8
.nv.shared._Z35group_norm_nhwc_fwd_one_pass_kernelI11Fp16IOBf16WLi64ELi64ELi512EEv26Group_norm_nhwc_fwd_params:
	.zero		160


//--------------------- .nv.shared._Z35group_norm_nhwc_fwd_one_pass_kernelI11Fp16IOBf16WLi128ELi64ELi512EEv26Group_norm_nhwc_fwd_params --------------------------
	.section	.nv.shared._Z35group_norm_nhwc_fwd_one_pass_kernelI11Fp16IOBf16WLi128ELi64ELi512EEv26Group_norm_nhwc_fwd_params,"aw",@nobits
	.sectionflags	@""
	.align	8
.nv.shared._Z35group_norm_nhwc_fwd_one_pass_kernelI11Fp16IOBf16WLi128ELi64ELi512EEv26Group_norm_nhwc_fwd_params:
	.zero		160


//--------------------- .nv.shared._Z35group_norm_nhwc_fwd_one_pass_kernelI11Fp16IOBf16WLi256ELi64ELi512EEv26Group_norm_nhwc_fwd_params --------------------------
	.section	.nv.shared._Z35group_norm_nhwc_fwd_one_pass_kernelI11Fp16IOBf16WLi256ELi64ELi512EEv26Group_norm_nhwc_fwd_params,"aw",@nobits
	.sectionflags	@""
	.align	8
.nv.shared._Z35group_norm_nhwc_fwd_one_pass_kernelI11Fp16IOBf16WLi256ELi64ELi512EEv26Group_norm_nhwc_fwd_params:
	.zero		160


//--------------------- .nv.shared._Z35group_norm_nhwc_fwd_one_pass_kernelI11Fp16IOBf16WLi512ELi64ELi512EEv26Group_norm_nhwc_fwd_params --------------------------
	.section	.nv.shared._Z35group_norm_nhwc_fwd_one_pass_kernelI11Fp16IOBf16WLi512ELi64ELi512EEv26Group_norm_nhwc_fwd_params,"aw",@nobits
	.sectionflags	@""
	.align	8
.nv.shared._Z35group_norm_nhwc_fwd_one_pass_kernelI11Fp16IOBf16WLi512ELi64ELi512EEv26Group_norm_nhwc_fwd_params:
	.zero		160


//--------------------- .nv.shared._Z35group_norm_nhwc_fwd_one_pass_kernelI11Fp16IOFp16WLi64ELi64ELi512EEv26Group_norm_nhwc_fwd_params --------------------------
	.section	.nv.shared._Z35group_norm_nhwc_fwd_one_pass_kernelI11Fp16IOFp16WLi64ELi64ELi512EEv26Group_norm_nhwc_fwd_params,"aw",@nobits
	.sectionflags	@""
	.align	8
.nv.shared._Z35group_norm_nhwc_fwd_one_pass_kernelI11Fp16IOFp16WLi64ELi64ELi512EEv26Group_norm_nhwc_fwd_params:
	.zero		160


//--------------------- .nv.shared._Z35group_norm_nhwc_fwd_one_pass_kernelI11Fp16IOFp16WLi128ELi64ELi512EEv26Group_norm_nhwc_fwd_params --------------------------
	.section	.nv.shared._Z35group_norm_nhwc_fwd_one_pass_kernelI11Fp16IOFp16WLi128ELi64ELi512EEv26Group_norm_nhwc_fwd_params,"aw",@nobits
	.sectionflags	@""
	.align	8
.nv.shared._Z35group_norm_nhwc_fwd_one_pass_kernelI11Fp16IOFp16WLi128ELi64ELi512EEv26Group_norm_nhwc_fwd_params:
	.zero		160


//--------------------- .nv.shared._Z35group_norm_nhwc_fwd_one_pass_kernelI11Fp16IOFp16WLi256ELi64ELi512EEv26Group_norm_nhwc_fwd_params --------------------------
	.section	.nv.shared._Z35group_norm_nhwc_fwd_one_pass_kernelI11Fp16IOFp16WLi256ELi64ELi512EEv26Group_norm_nhwc_fwd_params,"aw",@nobits
	.sectionflags	@""
	.align	8
.nv.shared._Z35group_norm_nhwc_fwd_one_pass_kernelI11Fp16IOFp16WLi256ELi64ELi512EEv26Group_norm_nhwc_fwd_params:
	.zero		160


//--------------------- .nv.shared._Z35group_norm_nhwc_fwd_one_pass_kernelI11Fp16IOFp16WLi512ELi64ELi512EEv26Group_norm_nhwc_fwd_params --------------------------
	.section	.nv.shared._Z35group_norm_nhwc_fwd_one_pass_kernelI11Fp16IOFp16WLi512ELi64ELi512EEv26Group_norm_nhwc_fwd_params,"aw",@nobits
	.sectionflags	@""
	.align	8
.nv.shared._Z35group_norm_nhwc_fwd_one_pass_kernelI11Fp16IOFp16WLi512ELi64ELi512EEv26Group_norm_nhwc_fwd_params:
	.zero		160


//--------------------- .nv.shared._Z35group_norm_nhwc_fwd_one_pass_kernelI11Fp32IOFp32WLi64ELi64ELi512EEv26Group_norm_nhwc_fwd_params --------------------------
	.section	.nv.shared._Z35group_norm_nhwc_fwd_one_pass_kernelI11Fp32IOFp32WLi64ELi64ELi512EEv26Group_norm_nhwc_fwd_params,"aw",@nobits
	.sectionflags	@""
	.align	8
.nv.shared._Z35group_norm_nhwc_fwd_one_pass_kernelI11Fp32IOFp32WLi64ELi64ELi512EEv26Group_norm_nhwc_fwd_params:
	.zero		160


//--------------------- .nv.shared._Z35group_norm_nhwc_fwd_one_pass_kernelI11Fp32IOFp32WLi128ELi64ELi512EEv26Group_norm_nhwc_fwd_params --------------------------
	.section	.nv.shared._Z35group_norm_nhwc_fwd_one_pass_kernelI11Fp32IOFp32WLi128ELi64ELi512EEv26Group_norm_nhwc_fwd_params,"aw",@nobits
	.sectionflags	@""
	.align	8
.nv.shared._Z35group_norm_nhwc_fwd_one_pass_kernelI11Fp32IOFp32WLi128ELi64ELi512EEv26Group_norm_nhwc_fwd_params:
	.zero		160


//--------------------- .nv.shared._Z35group_norm_nhwc_fwd_one_pass_kernelI11Fp32IOFp32WLi256ELi64ELi512EEv26Group_norm_nhwc_fwd_params --------------------------
	.section	.nv.shared._Z35group_norm_nhwc_fwd_one_pass_kernelI11Fp32IOFp32WLi256ELi64ELi512EEv26Group_norm_nhwc_fwd_params,"aw",@nobits
	.sectionflags	@""
	.align	8
.nv.shared._Z35group_norm_nhwc_fwd_one_pass_kernelI11Fp32IOFp32WLi256ELi64ELi512EEv26Group_norm_nhwc_fwd_params:
	.zero		160


//--------------------- .nv.shared._Z35group_norm_nhwc_fwd_one_pass_kernelI11Fp32IOFp32WLi512ELi64ELi512EEv26Group_norm_nhwc_fwd_params --------------------------
	.section	.nv.shared._Z35group_norm_nhwc_fwd_one_pass_kernelI11Fp32IOFp32WLi512ELi64ELi512EEv26Group_norm_nhwc_fwd_params,"aw",@nobits
	.sectionflags	@""
	.align	8
.nv.shared._Z35group_norm_nhwc_fwd_one_pass_kernelI11Fp32IOFp32WLi512ELi64ELi512EEv26Group_norm_nhwc_fwd_params:
	.zero		160


//--------------------- .nv.shared._Z35group_norm_nhwc_fwd_one_pass_kernelI11Fp32IOBf16WLi64ELi64ELi512EEv26Group_norm_nhwc_fwd_params --------------------------
	.section	.nv.shared._Z35group_norm_nhwc_fwd_one_pass_kernelI11Fp32IOBf16WLi64ELi64ELi512EEv26Group_norm_nhwc_fwd_params,"aw",@nobits
	.sectionflags	@""
	.align	8
.nv.shared._Z35group_norm_nhwc_fwd_one_pass_kernelI11Fp32IOBf16WLi64ELi64ELi512EEv26Group_norm_nhwc_fwd_params:
	.zero		160


//--------------------- .nv.shared._Z35group_norm_nhwc_fwd_one_pass_kernelI11Fp32IOBf16WLi128ELi64ELi512EEv26Group_norm_nhwc_fwd_params --------------------------
	.section	.nv.shared._Z35group_norm_nhwc_fwd_one_pass_kernelI11Fp32IOBf16WLi128ELi64ELi512EEv26Group_norm_nhwc_fwd_params,"aw",@nobits
	.sectionflags	@""
	.align	8
.nv.shared._Z35group_norm_nhwc_fwd_one_pass_kernelI11Fp32IOBf16WLi128ELi64ELi512EEv26Group_norm_nhwc_fwd_params:
	.zero		160


//--------------------- .nv.shared._Z35group_norm_nhwc_fwd_one_pass_kernelI11Fp32IOBf16WLi256ELi64ELi512EEv26Group_norm_nhwc_fwd_params --------------------------
	.section	.nv.shared._Z35group_norm_nhwc_fwd_one_pass_kernelI11Fp32IOBf16WLi256ELi64ELi512EEv26Group_norm_nhwc_fwd_params,"aw",@nobits
	.sectionflags	@""
	.align	8
.nv.shared._Z35group_norm_nhwc_fwd_one_pass_kernelI11Fp32IOBf16WLi256ELi64ELi512EEv26Group_norm_nhwc_fwd_params:
	.zero		160


//--------------------- .nv.shared._Z35group_norm_nhwc_fwd_one_pass_kernelI11Fp32IOBf16WLi512ELi64ELi512EEv26Group_norm_nhwc_fwd_params --------------------------
	.section	.nv.shared._Z35group_norm_nhwc_fwd_one_pass_kernelI11Fp32IOBf16WLi512ELi64ELi512EEv26Group_norm_nhwc_fwd_params,"aw",@nobits
	.sectionflags	@""
	.align	8
.nv.shared._Z35group_norm_nhwc_fwd_one_pass_kernelI11Fp32IOBf16WLi512ELi64ELi512EEv26Group_norm_nhwc_fwd_params:
	.zero		160


//--------------------- .nv.shared._Z35group_norm_nhwc_fwd_one_pass_kernelI11Fp32IOFp16WLi64ELi64ELi512EEv26Group_norm_nhwc_fwd_params --------------------------
	.section	.nv.shared._Z35group_norm_nhwc_fwd_one_pass_kernelI11Fp32IOFp16WLi64ELi64ELi512EEv26Group_norm_nhwc_fwd_params,"aw",@nobits
	.sectionflags	@""
	.align	8
.nv.shared._Z35group_norm_nhwc_fwd_one_pass_kernelI11Fp32IOFp16WLi64ELi64ELi512EEv26Group_norm_nhwc_fwd_params:
	.zero		160


//--------------------- .nv.shared._Z35group_norm_nhwc_fwd_one_pass_kernelI11Fp32IOFp16WLi128ELi64ELi512EEv26Group_norm_nhwc_fwd_params --------------------------
	.section	.nv.shared._Z35group_norm_nhwc_fwd_one_pass_kernelI11Fp32IOFp16WLi128ELi64ELi512EEv26Group_norm_nhwc_fwd_params,"aw",@nobits
	.sectionflags	@""
	.align	8
.nv.shared._Z35group_norm_nhwc_fwd_one_pass_kernelI11Fp32IOFp16WLi128ELi64ELi512EEv26Group_norm_nhwc_fwd_params:
	.zero		160


//--------------------- .nv.shared._Z35group_norm_nhwc_fwd_one_pass_kernelI11Fp32IOFp16WLi256ELi64ELi512EEv26Group_norm_nhwc_fwd_params --------------------------
	.section	.nv.shared._Z35group_norm_nhwc_fwd_one_pass_kernelI11Fp32IOFp16WLi256ELi64ELi512EEv26Group_norm_nhwc_fwd_params,"aw",@nobits
	.sectionflags	@""
	.align	8
.nv.shared._Z35group_norm_nhwc_fwd_one_pass_kernelI11Fp32IOFp16WLi256ELi64ELi512EEv26Group_norm_nhwc_fwd_params:
	.zero		160


//--------------------- .nv.shared._Z35group_norm_nhwc_fwd_one_pass_kernelI11Fp32IOFp16WLi512ELi64ELi512EEv26Group_norm_nhwc_fwd_params --------------------------
	.section	.nv.shared._Z35group_norm_nhwc_fwd_one_pass_kernelI11Fp32IOFp16WLi512ELi64ELi512EEv26Group_norm_nhwc_fwd_params,"aw",@nobits
	.sectionflags	@""
	.align	8
.nv.shared._Z35group_norm_nhwc_fwd_one_pass_kernelI11Fp32IOFp16WLi512ELi64ELi512EEv26Group_norm_nhwc_fwd_params:
	.zero		160
